//
// Generated by NVIDIA NVVM Compiler
//
// Compiler Build ID: CL-36424714
// Cuda compilation tools, release 13.0, V13.0.88
// Based on NVVM 20.0.0
//

.version 9.0
.target sm_100
.address_size 64

	// .globl	_Z29sp_mmad_16832_throughput_testILj1EEvP6__halfS1_S1_S1_Pjm

.visible .entry _Z29sp_mmad_16832_throughput_testILj1EEvP6__halfS1_S1_S1_Pjm(
	.param .u64 .ptr .align 1 _Z29sp_mmad_16832_throughput_testILj1EEvP6__halfS1_S1_S1_Pjm_param_0,
	.param .u64 .ptr .align 1 _Z29sp_mmad_16832_throughput_testILj1EEvP6__halfS1_S1_S1_Pjm_param_1,
	.param .u64 .ptr .align 1 _Z29sp_mmad_16832_throughput_testILj1EEvP6__halfS1_S1_S1_Pjm_param_2,
	.param .u64 .ptr .align 1 _Z29sp_mmad_16832_throughput_testILj1EEvP6__halfS1_S1_S1_Pjm_param_3,
	.param .u64 .ptr .align 1 _Z29sp_mmad_16832_throughput_testILj1EEvP6__halfS1_S1_S1_Pjm_param_4,
	.param .u64 _Z29sp_mmad_16832_throughput_testILj1EEvP6__halfS1_S1_S1_Pjm_param_5
)
{
	.reg .pred 	%p<6>;
	.reg .b16 	%rs<9>;
	.reg .b32 	%r<119>;
	.reg .b64 	%rd<29>;

	ld.param.u64 	%rd9, [_Z29sp_mmad_16832_throughput_testILj1EEvP6__halfS1_S1_S1_Pjm_param_0];
	ld.param.u64 	%rd10, [_Z29sp_mmad_16832_throughput_testILj1EEvP6__halfS1_S1_S1_Pjm_param_1];
	ld.param.u64 	%rd11, [_Z29sp_mmad_16832_throughput_testILj1EEvP6__halfS1_S1_S1_Pjm_param_2];
	ld.param.u64 	%rd12, [_Z29sp_mmad_16832_throughput_testILj1EEvP6__halfS1_S1_S1_Pjm_param_3];
	ld.param.u64 	%rd13, [_Z29sp_mmad_16832_throughput_testILj1EEvP6__halfS1_S1_S1_Pjm_param_4];
	ld.param.u64 	%rd8, [_Z29sp_mmad_16832_throughput_testILj1EEvP6__halfS1_S1_S1_Pjm_param_5];
	cvta.to.global.u64 	%rd14, %rd12;
	cvta.to.global.u64 	%rd15, %rd11;
	cvta.to.global.u64 	%rd16, %rd10;
	cvta.to.global.u64 	%rd17, %rd13;
	cvta.to.global.u64 	%rd18, %rd9;
	mov.u32 	%r30, %tid.x;
	and.b32  	%r31, %r30, 31;
	shl.b32 	%r32, %r30, 1;
	and.b32  	%r33, %r32, 6;
	shl.b32 	%r34, %r30, 2;
	and.b32  	%r35, %r34, 112;
	or.b32  	%r36, %r33, %r35;
	mul.wide.u32 	%rd19, %r36, 2;
	add.s64 	%rd20, %rd16, %rd19;
	shl.b32 	%r37, %r30, 4;
	and.b32  	%r38, %r37, 48;
	shr.u32 	%r39, %r31, 2;
	or.b32  	%r40, %r38, %r39;
	mul.wide.u32 	%rd21, %r40, 2;
	add.s64 	%rd22, %rd15, %rd21;
	and.b32  	%r41, %r32, 62;
	mul.wide.u32 	%rd23, %r41, 2;
	add.s64 	%rd24, %rd14, %rd23;
	add.s64 	%rd1, %rd18, %rd23;
	shr.u32 	%r42, %r31, 1;
	mul.wide.u32 	%rd25, %r42, 4;
	add.s64 	%rd26, %rd17, %rd25;
	ld.global.u32 	%r1, [%rd26];
	ld.global.u32 	%r2, [%rd20];
	ld.global.u32 	%r3, [%rd20+256];
	ld.global.u32 	%r4, [%rd20+16];
	ld.global.u32 	%r5, [%rd20+272];
	ld.global.u16 	%rs1, [%rd22];
	ld.global.u16 	%rs2, [%rd22+16];
	ld.global.u16 	%rs3, [%rd22+128];
	ld.global.u16 	%rs4, [%rd22+144];
	ld.global.u16 	%rs5, [%rd22+256];
	ld.global.u16 	%rs6, [%rd22+272];
	ld.global.u16 	%rs7, [%rd22+384];
	ld.global.u16 	%rs8, [%rd22+400];
	// begin inline asm
	mov.b32 %r26, {%rs1, %rs2};
	mov.b32 %r27, {%rs3, %rs4};
	mov.b32 %r28, {%rs5, %rs6};
	mov.b32 %r29, {%rs7, %rs8};
	
	// end inline asm
	ld.global.u32 	%r117, [%rd24];
	ld.global.u32 	%r118, [%rd24+128];
	// begin inline asm
	bar.sync 0;
	// end inline asm
	setp.eq.s64 	%p1, %rd8, 0;
	@%p1 bra 	$L__BB0_6;
	and.b64  	%rd28, %rd8, 3;
	setp.lt.u64 	%p2, %rd8, 4;
	@%p2 bra 	$L__BB0_4;
	and.b64  	%rd27, %rd8, -4;
$L__BB0_3:
	// begin inline asm
	{
	mma.sp.sync.aligned.m16n8k32.row.col.f16.f16.f16.f16
	{%r44, %r45},
	{%r2, %r3, %r4, %r5},
	{%r26, %r27, %r28, %r29},
	{%r117, %r118}, %r1, 0x0;
	}
	
	// end inline asm
	// begin inline asm
	{
	mma.sp.sync.aligned.m16n8k32.row.col.f16.f16.f16.f16
	{%r57, %r58},
	{%r2, %r3, %r4, %r5},
	{%r26, %r27, %r28, %r29},
	{%r44, %r45}, %r1, 0x0;
	}
	
	// end inline asm
	// begin inline asm
	{
	mma.sp.sync.aligned.m16n8k32.row.col.f16.f16.f16.f16
	{%r70, %r71},
	{%r2, %r3, %r4, %r5},
	{%r26, %r27, %r28, %r29},
	{%r57, %r58}, %r1, 0x0;
	}
	
	// end inline asm
	// begin inline asm
	{
	mma.sp.sync.aligned.m16n8k32.row.col.f16.f16.f16.f16
	{%r117, %r118},
	{%r2, %r3, %r4, %r5},
	{%r26, %r27, %r28, %r29},
	{%r70, %r71}, %r1, 0x0;
	}
	
	// end inline asm
	add.s64 	%rd27, %rd27, -4;
	setp.ne.s64 	%p3, %rd27, 0;
	@%p3 bra 	$L__BB0_3;
$L__BB0_4:
	setp.eq.s64 	%p4, %rd28, 0;
	@%p4 bra 	$L__BB0_6;
$L__BB0_5:
	.pragma "nounroll";
	// begin inline asm
	{
	mma.sp.sync.aligned.m16n8k32.row.col.f16.f16.f16.f16
	{%r117, %r118},
	{%r2, %r3, %r4, %r5},
	{%r26, %r27, %r28, %r29},
	{%r117, %r118}, %r1, 0x0;
	}
	
	// end inline asm
	add.s64 	%rd28, %rd28, -1;
	setp.ne.s64 	%p5, %rd28, 0;
	@%p5 bra 	$L__BB0_5;
$L__BB0_6:
	// begin inline asm
	bar.sync 0;
	// end inline asm
	st.global.u32 	[%rd1], %r117;
	st.global.u32 	[%rd1+128], %r118;
	ret;

}
	// .globl	_Z29sp_mmad_16832_throughput_testILj2EEvP6__halfS1_S1_S1_Pjm
.visible .entry _Z29sp_mmad_16832_throughput_testILj2EEvP6__halfS1_S1_S1_Pjm(
	.param .u64 .ptr .align 1 _Z29sp_mmad_16832_throughput_testILj2EEvP6__halfS1_S1_S1_Pjm_param_0,
	.param .u64 .ptr .align 1 _Z29sp_mmad_16832_throughput_testILj2EEvP6__halfS1_S1_S1_Pjm_param_1,
	.param .u64 .ptr .align 1 _Z29sp_mmad_16832_throughput_testILj2EEvP6__halfS1_S1_S1_Pjm_param_2,
	.param .u64 .ptr .align 1 _Z29sp_mmad_16832_throughput_testILj2EEvP6__halfS1_S1_S1_Pjm_param_3,
	.param .u64 .ptr .align 1 _Z29sp_mmad_16832_throughput_testILj2EEvP6__halfS1_S1_S1_Pjm_param_4,
	.param .u64 _Z29sp_mmad_16832_throughput_testILj2EEvP6__halfS1_S1_S1_Pjm_param_5
)
{
	.reg .pred 	%p<10>;
	.reg .b16 	%rs<17>;
	.reg .b32 	%r<862>;
	.reg .b64 	%rd<37>;

	ld.param.u64 	%rd11, [_Z29sp_mmad_16832_throughput_testILj2EEvP6__halfS1_S1_S1_Pjm_param_1];
	ld.param.u64 	%rd12, [_Z29sp_mmad_16832_throughput_testILj2EEvP6__halfS1_S1_S1_Pjm_param_2];
	ld.param.u64 	%rd13, [_Z29sp_mmad_16832_throughput_testILj2EEvP6__halfS1_S1_S1_Pjm_param_3];
	ld.param.u64 	%rd14, [_Z29sp_mmad_16832_throughput_testILj2EEvP6__halfS1_S1_S1_Pjm_param_4];
	ld.param.u64 	%rd10, [_Z29sp_mmad_16832_throughput_testILj2EEvP6__halfS1_S1_S1_Pjm_param_5];
	mov.u32 	%r72, %tid.x;
	and.b32  	%r73, %r72, 31;
	shl.b32 	%r74, %r72, 1;
	and.b32  	%r75, %r74, 6;
	shl.b32 	%r76, %r72, 2;
	and.b32  	%r77, %r76, 112;
	or.b32  	%r78, %r75, %r77;
	shl.b32 	%r79, %r72, 4;
	and.b32  	%r80, %r79, 48;
	shr.u32 	%r81, %r73, 2;
	or.b32  	%r82, %r80, %r81;
	and.b32  	%r1, %r74, 62;
	shr.u32 	%r83, %r73, 1;
	cvta.to.global.u64 	%rd15, %rd14;
	cvta.to.global.u64 	%rd16, %rd11;
	cvta.to.global.u64 	%rd17, %rd12;
	cvta.to.global.u64 	%rd18, %rd13;
	mul.wide.u32 	%rd19, %r78, 2;
	add.s64 	%rd20, %rd16, %rd19;
	mul.wide.u32 	%rd21, %r82, 2;
	add.s64 	%rd22, %rd17, %rd21;
	mul.wide.u32 	%rd23, %r1, 2;
	add.s64 	%rd24, %rd18, %rd23;
	mul.wide.u32 	%rd25, %r83, 4;
	add.s64 	%rd26, %rd15, %rd25;
	ld.global.u32 	%r2, [%rd26];
	ld.global.u32 	%r3, [%rd20];
	ld.global.u32 	%r4, [%rd20+256];
	ld.global.u32 	%r5, [%rd20+16];
	ld.global.u32 	%r6, [%rd20+272];
	ld.global.u16 	%rs1, [%rd22];
	ld.global.u16 	%rs2, [%rd22+16];
	ld.global.u16 	%rs3, [%rd22+128];
	ld.global.u16 	%rs4, [%rd22+144];
	ld.global.u16 	%rs5, [%rd22+256];
	ld.global.u16 	%rs6, [%rd22+272];
	ld.global.u16 	%rs7, [%rd22+384];
	ld.global.u16 	%rs8, [%rd22+400];
	// begin inline asm
	mov.b32 %r64, {%rs1, %rs2};
	mov.b32 %r65, {%rs3, %rs4};
	mov.b32 %r66, {%rs5, %rs6};
	mov.b32 %r67, {%rs7, %rs8};
	
	// end inline asm
	ld.global.u32 	%r859, [%rd24];
	ld.global.u32 	%r861, [%rd24+128];
	ld.global.u32 	%r13, [%rd26+32];
	ld.global.u32 	%r14, [%rd20+512];
	ld.global.u32 	%r15, [%rd20+768];
	ld.global.u32 	%r16, [%rd20+528];
	ld.global.u32 	%r17, [%rd20+784];
	ld.global.u16 	%rs9, [%rd22+512];
	ld.global.u16 	%rs10, [%rd22+528];
	ld.global.u16 	%rs11, [%rd22+640];
	ld.global.u16 	%rs12, [%rd22+656];
	ld.global.u16 	%rs13, [%rd22+768];
	ld.global.u16 	%rs14, [%rd22+784];
	ld.global.u16 	%rs15, [%rd22+896];
	ld.global.u16 	%rs16, [%rd22+912];
	// begin inline asm
	mov.b32 %r68, {%rs9, %rs10};
	mov.b32 %r69, {%rs11, %rs12};
	mov.b32 %r70, {%rs13, %rs14};
	mov.b32 %r71, {%rs15, %rs16};
	
	// end inline asm
	ld.global.u32 	%r858, [%rd24+256];
	ld.global.u32 	%r860, [%rd24+384];
	// begin inline asm
	bar.sync 0;
	// end inline asm
	setp.eq.s64 	%p1, %rd10, 0;
	@%p1 bra 	$L__BB1_12;
	ld.param.u64 	%rd31, [_Z29sp_mmad_16832_throughput_testILj2EEvP6__halfS1_S1_S1_Pjm_param_5];
	and.b64  	%rd1, %rd31, 15;
	setp.lt.u64 	%p2, %rd31, 16;
	@%p2 bra 	$L__BB1_4;
	ld.param.u64 	%rd32, [_Z29sp_mmad_16832_throughput_testILj2EEvP6__halfS1_S1_S1_Pjm_param_5];
	and.b64  	%rd35, %rd32, -16;
$L__BB1_3:
	.pragma "nounroll";
	// begin inline asm
	{
	mma.sp.sync.aligned.m16n8k32.row.col.f16.f16.f16.f16
	{%r84, %r85},
	{%r3, %r4, %r5, %r6},
	{%r64, %r65, %r66, %r67},
	{%r859, %r861}, %r2, 0x0;
	}
	
	// end inline asm
	// begin inline asm
	{
	mma.sp.sync.aligned.m16n8k32.row.col.f16.f16.f16.f16
	{%r97, %r98},
	{%r14, %r15, %r16, %r17},
	{%r68, %r69, %r70, %r71},
	{%r858, %r860}, %r13, 0x0;
	}
	
	// end inline asm
	// begin inline asm
	{
	mma.sp.sync.aligned.m16n8k32.row.col.f16.f16.f16.f16
	{%r110, %r111},
	{%r3, %r4, %r5, %r6},
	{%r64, %r65, %r66, %r67},
	{%r84, %r85}, %r2, 0x0;
	}
	
	// end inline asm
	// begin inline asm
	{
	mma.sp.sync.aligned.m16n8k32.row.col.f16.f16.f16.f16
	{%r123, %r124},
	{%r14, %r15, %r16, %r17},
	{%r68, %r69, %r70, %r71},
	{%r97, %r98}, %r13, 0x0;
	}
	
	// end inline asm
	// begin inline asm
	{
	mma.sp.sync.aligned.m16n8k32.row.col.f16.f16.f16.f16
	{%r136, %r137},
	{%r3, %r4, %r5, %r6},
	{%r64, %r65, %r66, %r67},
	{%r110, %r111}, %r2, 0x0;
	}
	
	// end inline asm
	// begin inline asm
	{
	mma.sp.sync.aligned.m16n8k32.row.col.f16.f16.f16.f16
	{%r149, %r150},
	{%r14, %r15, %r16, %r17},
	{%r68, %r69, %r70, %r71},
	{%r123, %r124}, %r13, 0x0;
	}
	
	// end inline asm
	// begin inline asm
	{
	mma.sp.sync.aligned.m16n8k32.row.col.f16.f16.f16.f16
	{%r162, %r163},
	{%r3, %r4, %r5, %r6},
	{%r64, %r65, %r66, %r67},
	{%r136, %r137}, %r2, 0x0;
	}
	
	// end inline asm
	// begin inline asm
	{
	mma.sp.sync.aligned.m16n8k32.row.col.f16.f16.f16.f16
	{%r175, %r176},
	{%r14, %r15, %r16, %r17},
	{%r68, %r69, %r70, %r71},
	{%r149, %r150}, %r13, 0x0;
	}
	
	// end inline asm
	// begin inline asm
	{
	mma.sp.sync.aligned.m16n8k32.row.col.f16.f16.f16.f16
	{%r188, %r189},
	{%r3, %r4, %r5, %r6},
	{%r64, %r65, %r66, %r67},
	{%r162, %r163}, %r2, 0x0;
	}
	
	// end inline asm
	// begin inline asm
	{
	mma.sp.sync.aligned.m16n8k32.row.col.f16.f16.f16.f16
	{%r201, %r202},
	{%r14, %r15, %r16, %r17},
	{%r68, %r69, %r70, %r71},
	{%r175, %r176}, %r13, 0x0;
	}
	
	// end inline asm
	// begin inline asm
	{
	mma.sp.sync.aligned.m16n8k32.row.col.f16.f16.f16.f16
	{%r214, %r215},
	{%r3, %r4, %r5, %r6},
	{%r64, %r65, %r66, %r67},
	{%r188, %r189}, %r2, 0x0;
	}
	
	// end inline asm
	// begin inline asm
	{
	mma.sp.sync.aligned.m16n8k32.row.col.f16.f16.f16.f16
	{%r227, %r228},
	{%r14, %r15, %r16, %r17},
	{%r68, %r69, %r70, %r71},
	{%r201, %r202}, %r13, 0x0;
	}
	
	// end inline asm
	// begin inline asm
	{
	mma.sp.sync.aligned.m16n8k32.row.col.f16.f16.f16.f16
	{%r240, %r241},
	{%r3, %r4, %r5, %r6},
	{%r64, %r65, %r66, %r67},
	{%r214, %r215}, %r2, 0x0;
	}
	
	// end inline asm
	// begin inline asm
	{
	mma.sp.sync.aligned.m16n8k32.row.col.f16.f16.f16.f16
	{%r253, %r254},
	{%r14, %r15, %r16, %r17},
	{%r68, %r69, %r70, %r71},
	{%r227, %r228}, %r13, 0x0;
	}
	
	// end inline asm
	// begin inline asm
	{
	mma.sp.sync.aligned.m16n8k32.row.col.f16.f16.f16.f16
	{%r266, %r267},
	{%r3, %r4, %r5, %r6},
	{%r64, %r65, %r66, %r67},
	{%r240, %r241}, %r2, 0x0;
	}
	
	// end inline asm
	// begin inline asm
	{
	mma.sp.sync.aligned.m16n8k32.row.col.f16.f16.f16.f16
	{%r279, %r280},
	{%r14, %r15, %r16, %r17},
	{%r68, %r69, %r70, %r71},
	{%r253, %r254}, %r13, 0x0;
	}
	
	// end inline asm
	// begin inline asm
	{
	mma.sp.sync.aligned.m16n8k32.row.col.f16.f16.f16.f16
	{%r292, %r293},
	{%r3, %r4, %r5, %r6},
	{%r64, %r65, %r66, %r67},
	{%r266, %r267}, %r2, 0x0;
	}
	
	// end inline asm
	// begin inline asm
	{
	mma.sp.sync.aligned.m16n8k32.row.col.f16.f16.f16.f16
	{%r305, %r306},
	{%r14, %r15, %r16, %r17},
	{%r68, %r69, %r70, %r71},
	{%r279, %r280}, %r13, 0x0;
	}
	
	// end inline asm
	// begin inline asm
	{
	mma.sp.sync.aligned.m16n8k32.row.col.f16.f16.f16.f16
	{%r318, %r319},
	{%r3, %r4, %r5, %r6},
	{%r64, %r65, %r66, %r67},
	{%r292, %r293}, %r2, 0x0;
	}
	
	// end inline asm
	// begin inline asm
	{
	mma.sp.sync.aligned.m16n8k32.row.col.f16.f16.f16.f16
	{%r331, %r332},
	{%r14, %r15, %r16, %r17},
	{%r68, %r69, %r70, %r71},
	{%r305, %r306}, %r13, 0x0;
	}
	
	// end inline asm
	// begin inline asm
	{
	mma.sp.sync.aligned.m16n8k32.row.col.f16.f16.f16.f16
	{%r344, %r345},
	{%r3, %r4, %r5, %r6},
	{%r64, %r65, %r66, %r67},
	{%r318, %r319}, %r2, 0x0;
	}
	
	// end inline asm
	// begin inline asm
	{
	mma.sp.sync.aligned.m16n8k32.row.col.f16.f16.f16.f16
	{%r357, %r358},
	{%r14, %r15, %r16, %r17},
	{%r68, %r69, %r70, %r71},
	{%r331, %r332}, %r13, 0x0;
	}
	
	// end inline asm
	// begin inline asm
	{
	mma.sp.sync.aligned.m16n8k32.row.col.f16.f16.f16.f16
	{%r370, %r371},
	{%r3, %r4, %r5, %r6},
	{%r64, %r65, %r66, %r67},
	{%r344, %r345}, %r2, 0x0;
	}
	
	// end inline asm
	// begin inline asm
	{
	mma.sp.sync.aligned.m16n8k32.row.col.f16.f16.f16.f16
	{%r383, %r384},
	{%r14, %r15, %r16, %r17},
	{%r68, %r69, %r70, %r71},
	{%r357, %r358}, %r13, 0x0;
	}
	
	// end inline asm
	// begin inline asm
	{
	mma.sp.sync.aligned.m16n8k32.row.col.f16.f16.f16.f16
	{%r396, %r397},
	{%r3, %r4, %r5, %r6},
	{%r64, %r65, %r66, %r67},
	{%r370, %r371}, %r2, 0x0;
	}
	
	// end inline asm
	// begin inline asm
	{
	mma.sp.sync.aligned.m16n8k32.row.col.f16.f16.f16.f16
	{%r409, %r410},
	{%r14, %r15, %r16, %r17},
	{%r68, %r69, %r70, %r71},
	{%r383, %r384}, %r13, 0x0;
	}
	
	// end inline asm
	// begin inline asm
	{
	mma.sp.sync.aligned.m16n8k32.row.col.f16.f16.f16.f16
	{%r422, %r423},
	{%r3, %r4, %r5, %r6},
	{%r64, %r65, %r66, %r67},
	{%r396, %r397}, %r2, 0x0;
	}
	
	// end inline asm
	// begin inline asm
	{
	mma.sp.sync.aligned.m16n8k32.row.col.f16.f16.f16.f16
	{%r435, %r436},
	{%r14, %r15, %r16, %r17},
	{%r68, %r69, %r70, %r71},
	{%r409, %r410}, %r13, 0x0;
	}
	
	// end inline asm
	// begin inline asm
	{
	mma.sp.sync.aligned.m16n8k32.row.col.f16.f16.f16.f16
	{%r448, %r449},
	{%r3, %r4, %r5, %r6},
	{%r64, %r65, %r66, %r67},
	{%r422, %r423}, %r2, 0x0;
	}
	
	// end inline asm
	// begin inline asm
	{
	mma.sp.sync.aligned.m16n8k32.row.col.f16.f16.f16.f16
	{%r461, %r462},
	{%r14, %r15, %r16, %r17},
	{%r68, %r69, %r70, %r71},
	{%r435, %r436}, %r13, 0x0;
	}
	
	// end inline asm
	// begin inline asm
	{
	mma.sp.sync.aligned.m16n8k32.row.col.f16.f16.f16.f16
	{%r859, %r861},
	{%r3, %r4, %r5, %r6},
	{%r64, %r65, %r66, %r67},
	{%r448, %r449}, %r2, 0x0;
	}
	
	// end inline asm
	// begin inline asm
	{
	mma.sp.sync.aligned.m16n8k32.row.col.f16.f16.f16.f16
	{%r858, %r860},
	{%r14, %r15, %r16, %r17},
	{%r68, %r69, %r70, %r71},
	{%r461, %r462}, %r13, 0x0;
	}
	
	// end inline asm
	add.s64 	%rd35, %rd35, -16;
	setp.ne.s64 	%p3, %rd35, 0;
	@%p3 bra 	$L__BB1_3;
$L__BB1_4:
	setp.eq.s64 	%p4, %rd1, 0;
	@%p4 bra 	$L__BB1_12;
	ld.param.u64 	%rd33, [_Z29sp_mmad_16832_throughput_testILj2EEvP6__halfS1_S1_S1_Pjm_param_5];
	and.b64  	%rd5, %rd33, 7;
	setp.lt.u64 	%p5, %rd1, 8;
	@%p5 bra 	$L__BB1_7;
	// begin inline asm
	{
	mma.sp.sync.aligned.m16n8k32.row.col.f16.f16.f16.f16
	{%r500, %r501},
	{%r3, %r4, %r5, %r6},
	{%r64, %r65, %r66, %r67},
	{%r859, %r861}, %r2, 0x0;
	}
	
	// end inline asm
	// begin inline asm
	{
	mma.sp.sync.aligned.m16n8k32.row.col.f16.f16.f16.f16
	{%r513, %r514},
	{%r14, %r15, %r16, %r17},
	{%r68, %r69, %r70, %r71},
	{%r858, %r860}, %r13, 0x0;
	}
	
	// end inline asm
	// begin inline asm
	{
	mma.sp.sync.aligned.m16n8k32.row.col.f16.f16.f16.f16
	{%r526, %r527},
	{%r3, %r4, %r5, %r6},
	{%r64, %r65, %r66, %r67},
	{%r500, %r501}, %r2, 0x0;
	}
	
	// end inline asm
	// begin inline asm
	{
	mma.sp.sync.aligned.m16n8k32.row.col.f16.f16.f16.f16
	{%r539, %r540},
	{%r14, %r15, %r16, %r17},
	{%r68, %r69, %r70, %r71},
	{%r513, %r514}, %r13, 0x0;
	}
	
	// end inline asm
	// begin inline asm
	{
	mma.sp.sync.aligned.m16n8k32.row.col.f16.f16.f16.f16
	{%r552, %r553},
	{%r3, %r4, %r5, %r6},
	{%r64, %r65, %r66, %r67},
	{%r526, %r527}, %r2, 0x0;
	}
	
	// end inline asm
	// begin inline asm
	{
	mma.sp.sync.aligned.m16n8k32.row.col.f16.f16.f16.f16
	{%r565, %r566},
	{%r14, %r15, %r16, %r17},
	{%r68, %r69, %r70, %r71},
	{%r539, %r540}, %r13, 0x0;
	}
	
	// end inline asm
	// begin inline asm
	{
	mma.sp.sync.aligned.m16n8k32.row.col.f16.f16.f16.f16
	{%r578, %r579},
	{%r3, %r4, %r5, %r6},
	{%r64, %r65, %r66, %r67},
	{%r552, %r553}, %r2, 0x0;
	}
	
	// end inline asm
	// begin inline asm
	{
	mma.sp.sync.aligned.m16n8k32.row.col.f16.f16.f16.f16
	{%r591, %r592},
	{%r14, %r15, %r16, %r17},
	{%r68, %r69, %r70, %r71},
	{%r565, %r566}, %r13, 0x0;
	}
	
	// end inline asm
	// begin inline asm
	{
	mma.sp.sync.aligned.m16n8k32.row.col.f16.f16.f16.f16
	{%r604, %r605},
	{%r3, %r4, %r5, %r6},
	{%r64, %r65, %r66, %r67},
	{%r578, %r579}, %r2, 0x0;
	}
	
	// end inline asm
	// begin inline asm
	{
	mma.sp.sync.aligned.m16n8k32.row.col.f16.f16.f16.f16
	{%r617, %r618},
	{%r14, %r15, %r16, %r17},
	{%r68, %r69, %r70, %r71},
	{%r591, %r592}, %r13, 0x0;
	}
	
	// end inline asm
	// begin inline asm
	{
	mma.sp.sync.aligned.m16n8k32.row.col.f16.f16.f16.f16
	{%r630, %r631},
	{%r3, %r4, %r5, %r6},
	{%r64, %r65, %r66, %r67},
	{%r604, %r605}, %r2, 0x0;
	}
	
	// end inline asm
	// begin inline asm
	{
	mma.sp.sync.aligned.m16n8k32.row.col.f16.f16.f16.f16
	{%r643, %r644},
	{%r14, %r15, %r16, %r17},
	{%r68, %r69, %r70, %r71},
	{%r617, %r618}, %r13, 0x0;
	}
	
	// end inline asm
	// begin inline asm
	{
	mma.sp.sync.aligned.m16n8k32.row.col.f16.f16.f16.f16
	{%r656, %r657},
	{%r3, %r4, %r5, %r6},
	{%r64, %r65, %r66, %r67},
	{%r630, %r631}, %r2, 0x0;
	}
	
	// end inline asm
	// begin inline asm
	{
	mma.sp.sync.aligned.m16n8k32.row.col.f16.f16.f16.f16
	{%r669, %r670},
	{%r14, %r15, %r16, %r17},
	{%r68, %r69, %r70, %r71},
	{%r643, %r644}, %r13, 0x0;
	}
	
	// end inline asm
	// begin inline asm
	{
	mma.sp.sync.aligned.m16n8k32.row.col.f16.f16.f16.f16
	{%r859, %r861},
	{%r3, %r4, %r5, %r6},
	{%r64, %r65, %r66, %r67},
	{%r656, %r657}, %r2, 0x0;
	}
	
	// end inline asm
	// begin inline asm
	{
	mma.sp.sync.aligned.m16n8k32.row.col.f16.f16.f16.f16
	{%r858, %r860},
	{%r14, %r15, %r16, %r17},
	{%r68, %r69, %r70, %r71},
	{%r669, %r670}, %r13, 0x0;
	}
	
	// end inline asm
$L__BB1_7:
	setp.eq.s64 	%p6, %rd5, 0;
	@%p6 bra 	$L__BB1_12;
	ld.param.u64 	%rd34, [_Z29sp_mmad_16832_throughput_testILj2EEvP6__halfS1_S1_S1_Pjm_param_5];
	and.b64  	%rd36, %rd34, 3;
	setp.lt.u64 	%p7, %rd5, 4;
	@%p7 bra 	$L__BB1_10;
	// begin inline asm
	{
	mma.sp.sync.aligned.m16n8k32.row.col.f16.f16.f16.f16
	{%r708, %r709},
	{%r3, %r4, %r5, %r6},
	{%r64, %r65, %r66, %r67},
	{%r859, %r861}, %r2, 0x0;
	}
	
	// end inline asm
	// begin inline asm
	{
	mma.sp.sync.aligned.m16n8k32.row.col.f16.f16.f16.f16
	{%r721, %r722},
	{%r14, %r15, %r16, %r17},
	{%r68, %r69, %r70, %r71},
	{%r858, %r860}, %r13, 0x0;
	}
	
	// end inline asm
	// begin inline asm
	{
	mma.sp.sync.aligned.m16n8k32.row.col.f16.f16.f16.f16
	{%r734, %r735},
	{%r3, %r4, %r5, %r6},
	{%r64, %r65, %r66, %r67},
	{%r708, %r709}, %r2, 0x0;
	}
	
	// end inline asm
	// begin inline asm
	{
	mma.sp.sync.aligned.m16n8k32.row.col.f16.f16.f16.f16
	{%r747, %r748},
	{%r14, %r15, %r16, %r17},
	{%r68, %r69, %r70, %r71},
	{%r721, %r722}, %r13, 0x0;
	}
	
	// end inline asm
	// begin inline asm
	{
	mma.sp.sync.aligned.m16n8k32.row.col.f16.f16.f16.f16
	{%r760, %r761},
	{%r3, %r4, %r5, %r6},
	{%r64, %r65, %r66, %r67},
	{%r734, %r735}, %r2, 0x0;
	}
	
	// end inline asm
	// begin inline asm
	{
	mma.sp.sync.aligned.m16n8k32.row.col.f16.f16.f16.f16
	{%r773, %r774},
	{%r14, %r15, %r16, %r17},
	{%r68, %r69, %r70, %r71},
	{%r747, %r748}, %r13, 0x0;
	}
	
	// end inline asm
	// begin inline asm
	{
	mma.sp.sync.aligned.m16n8k32.row.col.f16.f16.f16.f16
	{%r859, %r861},
	{%r3, %r4, %r5, %r6},
	{%r64, %r65, %r66, %r67},
	{%r760, %r761}, %r2, 0x0;
	}
	
	// end inline asm
	// begin inline asm
	{
	mma.sp.sync.aligned.m16n8k32.row.col.f16.f16.f16.f16
	{%r858, %r860},
	{%r14, %r15, %r16, %r17},
	{%r68, %r69, %r70, %r71},
	{%r773, %r774}, %r13, 0x0;
	}
	
	// end inline asm
$L__BB1_10:
	setp.eq.s64 	%p8, %rd36, 0;
	@%p8 bra 	$L__BB1_12;
$L__BB1_11:
	.pragma "nounroll";
	// begin inline asm
	{
	mma.sp.sync.aligned.m16n8k32.row.col.f16.f16.f16.f16
	{%r859, %r861},
	{%r3, %r4, %r5, %r6},
	{%r64, %r65, %r66, %r67},
	{%r859, %r861}, %r2, 0x0;
	}
	
	// end inline asm
	// begin inline asm
	{
	mma.sp.sync.aligned.m16n8k32.row.col.f16.f16.f16.f16
	{%r858, %r860},
	{%r14, %r15, %r16, %r17},
	{%r68, %r69, %r70, %r71},
	{%r858, %r860}, %r13, 0x0;
	}
	
	// end inline asm
	add.s64 	%rd36, %rd36, -1;
	setp.ne.s64 	%p9, %rd36, 0;
	@%p9 bra 	$L__BB1_11;
$L__BB1_12:
	ld.param.u64 	%rd30, [_Z29sp_mmad_16832_throughput_testILj2EEvP6__halfS1_S1_S1_Pjm_param_0];
	// begin inline asm
	bar.sync 0;
	// end inline asm
	cvta.to.global.u64 	%rd27, %rd30;
	add.s64 	%rd29, %rd27, %rd23;
	st.global.u32 	[%rd29], %r859;
	st.global.u32 	[%rd29+128], %r861;
	st.global.u32 	[%rd29+256], %r858;
	st.global.u32 	[%rd29+384], %r860;
	ret;

}
	// .globl	_Z29sp_mmad_16832_throughput_testILj3EEvP6__halfS1_S1_S1_Pjm
.visible .entry _Z29sp_mmad_16832_throughput_testILj3EEvP6__halfS1_S1_S1_Pjm(
	.param .u64 .ptr .align 1 _Z29sp_mmad_16832_throughput_testILj3EEvP6__halfS1_S1_S1_Pjm_param_0,
	.param .u64 .ptr .align 1 _Z29sp_mmad_16832_throughput_testILj3EEvP6__halfS1_S1_S1_Pjm_param_1,
	.param .u64 .ptr .align 1 _Z29sp_mmad_16832_throughput_testILj3EEvP6__halfS1_S1_S1_Pjm_param_2,
	.param .u64 .ptr .align 1 _Z29sp_mmad_16832_throughput_testILj3EEvP6__halfS1_S1_S1_Pjm_param_3,
	.param .u64 .ptr .align 1 _Z29sp_mmad_16832_throughput_testILj3EEvP6__halfS1_S1_S1_Pjm_param_4,
	.param .u64 _Z29sp_mmad_16832_throughput_testILj3EEvP6__halfS1_S1_S1_Pjm_param_5
)
{
	.reg .pred 	%p<10>;
	.reg .b16 	%rs<25>;
	.reg .b32 	%r<1286>;
	.reg .b64 	%rd<37>;

	ld.param.u64 	%rd11, [_Z29sp_mmad_16832_throughput_testILj3EEvP6__halfS1_S1_S1_Pjm_param_1];
	ld.param.u64 	%rd12, [_Z29sp_mmad_16832_throughput_testILj3EEvP6__halfS1_S1_S1_Pjm_param_2];
	ld.param.u64 	%rd13, [_Z29sp_mmad_16832_throughput_testILj3EEvP6__halfS1_S1_S1_Pjm_param_3];
	ld.param.u64 	%rd14, [_Z29sp_mmad_16832_throughput_testILj3EEvP6__halfS1_S1_S1_Pjm_param_4];
	ld.param.u64 	%rd10, [_Z29sp_mmad_16832_throughput_testILj3EEvP6__halfS1_S1_S1_Pjm_param_5];
	mov.u32 	%r107, %tid.x;
	and.b32  	%r108, %r107, 31;
	shl.b32 	%r109, %r107, 1;
	and.b32  	%r110, %r109, 6;
	shl.b32 	%r111, %r107, 2;
	and.b32  	%r112, %r111, 112;
	or.b32  	%r113, %r110, %r112;
	shl.b32 	%r114, %r107, 4;
	and.b32  	%r115, %r114, 48;
	shr.u32 	%r116, %r108, 2;
	or.b32  	%r117, %r115, %r116;
	and.b32  	%r1, %r109, 62;
	shr.u32 	%r118, %r108, 1;
	cvta.to.global.u64 	%rd15, %rd14;
	cvta.to.global.u64 	%rd16, %rd11;
	cvta.to.global.u64 	%rd17, %rd12;
	cvta.to.global.u64 	%rd18, %rd13;
	mul.wide.u32 	%rd19, %r113, 2;
	add.s64 	%rd20, %rd16, %rd19;
	mul.wide.u32 	%rd21, %r117, 2;
	add.s64 	%rd22, %rd17, %rd21;
	mul.wide.u32 	%rd23, %r1, 2;
	add.s64 	%rd24, %rd18, %rd23;
	mul.wide.u32 	%rd25, %r118, 4;
	add.s64 	%rd26, %rd15, %rd25;
	ld.global.u32 	%r2, [%rd26];
	ld.global.u32 	%r3, [%rd20];
	ld.global.u32 	%r4, [%rd20+256];
	ld.global.u32 	%r5, [%rd20+16];
	ld.global.u32 	%r6, [%rd20+272];
	ld.global.u16 	%rs1, [%rd22];
	ld.global.u16 	%rs2, [%rd22+16];
	ld.global.u16 	%rs3, [%rd22+128];
	ld.global.u16 	%rs4, [%rd22+144];
	ld.global.u16 	%rs5, [%rd22+256];
	ld.global.u16 	%rs6, [%rd22+272];
	ld.global.u16 	%rs7, [%rd22+384];
	ld.global.u16 	%rs8, [%rd22+400];
	// begin inline asm
	mov.b32 %r95, {%rs1, %rs2};
	mov.b32 %r96, {%rs3, %rs4};
	mov.b32 %r97, {%rs5, %rs6};
	mov.b32 %r98, {%rs7, %rs8};
	
	// end inline asm
	ld.global.u32 	%r1282, [%rd24];
	ld.global.u32 	%r1285, [%rd24+128];
	ld.global.u32 	%r13, [%rd26+32];
	ld.global.u32 	%r14, [%rd20+512];
	ld.global.u32 	%r15, [%rd20+768];
	ld.global.u32 	%r16, [%rd20+528];
	ld.global.u32 	%r17, [%rd20+784];
	ld.global.u16 	%rs9, [%rd22+512];
	ld.global.u16 	%rs10, [%rd22+528];
	ld.global.u16 	%rs11, [%rd22+640];
	ld.global.u16 	%rs12, [%rd22+656];
	ld.global.u16 	%rs13, [%rd22+768];
	ld.global.u16 	%rs14, [%rd22+784];
	ld.global.u16 	%rs15, [%rd22+896];
	ld.global.u16 	%rs16, [%rd22+912];
	// begin inline asm
	mov.b32 %r99, {%rs9, %rs10};
	mov.b32 %r100, {%rs11, %rs12};
	mov.b32 %r101, {%rs13, %rs14};
	mov.b32 %r102, {%rs15, %rs16};
	
	// end inline asm
	ld.global.u32 	%r1281, [%rd24+256];
	ld.global.u32 	%r1284, [%rd24+384];
	ld.global.u32 	%r24, [%rd26+64];
	ld.global.u32 	%r25, [%rd20+1024];
	ld.global.u32 	%r26, [%rd20+1280];
	ld.global.u32 	%r27, [%rd20+1040];
	ld.global.u32 	%r28, [%rd20+1296];
	ld.global.u16 	%rs17, [%rd22+1024];
	ld.global.u16 	%rs18, [%rd22+1040];
	ld.global.u16 	%rs19, [%rd22+1152];
	ld.global.u16 	%rs20, [%rd22+1168];
	ld.global.u16 	%rs21, [%rd22+1280];
	ld.global.u16 	%rs22, [%rd22+1296];
	ld.global.u16 	%rs23, [%rd22+1408];
	ld.global.u16 	%rs24, [%rd22+1424];
	// begin inline asm
	mov.b32 %r103, {%rs17, %rs18};
	mov.b32 %r104, {%rs19, %rs20};
	mov.b32 %r105, {%rs21, %rs22};
	mov.b32 %r106, {%rs23, %rs24};
	
	// end inline asm
	ld.global.u32 	%r1280, [%rd24+512];
	ld.global.u32 	%r1283, [%rd24+640];
	// begin inline asm
	bar.sync 0;
	// end inline asm
	setp.eq.s64 	%p1, %rd10, 0;
	@%p1 bra 	$L__BB2_12;
	ld.param.u64 	%rd31, [_Z29sp_mmad_16832_throughput_testILj3EEvP6__halfS1_S1_S1_Pjm_param_5];
	and.b64  	%rd1, %rd31, 15;
	setp.lt.u64 	%p2, %rd31, 16;
	@%p2 bra 	$L__BB2_4;
	ld.param.u64 	%rd32, [_Z29sp_mmad_16832_throughput_testILj3EEvP6__halfS1_S1_S1_Pjm_param_5];
	and.b64  	%rd35, %rd32, -16;
$L__BB2_3:
	.pragma "nounroll";
	// begin inline asm
	{
	mma.sp.sync.aligned.m16n8k32.row.col.f16.f16.f16.f16
	{%r119, %r120},
	{%r3, %r4, %r5, %r6},
	{%r95, %r96, %r97, %r98},
	{%r1282, %r1285}, %r2, 0x0;
	}
	
	// end inline asm
	// begin inline asm
	{
	mma.sp.sync.aligned.m16n8k32.row.col.f16.f16.f16.f16
	{%r132, %r133},
	{%r14, %r15, %r16, %r17},
	{%r99, %r100, %r101, %r102},
	{%r1281, %r1284}, %r13, 0x0;
	}
	
	// end inline asm
	// begin inline asm
	{
	mma.sp.sync.aligned.m16n8k32.row.col.f16.f16.f16.f16
	{%r145, %r146},
	{%r25, %r26, %r27, %r28},
	{%r103, %r104, %r105, %r106},
	{%r1280, %r1283}, %r24, 0x0;
	}
	
	// end inline asm
	// begin inline asm
	{
	mma.sp.sync.aligned.m16n8k32.row.col.f16.f16.f16.f16
	{%r158, %r159},
	{%r3, %r4, %r5, %r6},
	{%r95, %r96, %r97, %r98},
	{%r119, %r120}, %r2, 0x0;
	}
	
	// end inline asm
	// begin inline asm
	{
	mma.sp.sync.aligned.m16n8k32.row.col.f16.f16.f16.f16
	{%r171, %r172},
	{%r14, %r15, %r16, %r17},
	{%r99, %r100, %r101, %r102},
	{%r132, %r133}, %r13, 0x0;
	}
	
	// end inline asm
	// begin inline asm
	{
	mma.sp.sync.aligned.m16n8k32.row.col.f16.f16.f16.f16
	{%r184, %r185},
	{%r25, %r26, %r27, %r28},
	{%r103, %r104, %r105, %r106},
	{%r145, %r146}, %r24, 0x0;
	}
	
	// end inline asm
	// begin inline asm
	{
	mma.sp.sync.aligned.m16n8k32.row.col.f16.f16.f16.f16
	{%r197, %r198},
	{%r3, %r4, %r5, %r6},
	{%r95, %r96, %r97, %r98},
	{%r158, %r159}, %r2, 0x0;
	}
	
	// end inline asm
	// begin inline asm
	{
	mma.sp.sync.aligned.m16n8k32.row.col.f16.f16.f16.f16
	{%r210, %r211},
	{%r14, %r15, %r16, %r17},
	{%r99, %r100, %r101, %r102},
	{%r171, %r172}, %r13, 0x0;
	}
	
	// end inline asm
	// begin inline asm
	{
	mma.sp.sync.aligned.m16n8k32.row.col.f16.f16.f16.f16
	{%r223, %r224},
	{%r25, %r26, %r27, %r28},
	{%r103, %r104, %r105, %r106},
	{%r184, %r185}, %r24, 0x0;
	}
	
	// end inline asm
	// begin inline asm
	{
	mma.sp.sync.aligned.m16n8k32.row.col.f16.f16.f16.f16
	{%r236, %r237},
	{%r3, %r4, %r5, %r6},
	{%r95, %r96, %r97, %r98},
	{%r197, %r198}, %r2, 0x0;
	}
	
	// end inline asm
	// begin inline asm
	{
	mma.sp.sync.aligned.m16n8k32.row.col.f16.f16.f16.f16
	{%r249, %r250},
	{%r14, %r15, %r16, %r17},
	{%r99, %r100, %r101, %r102},
	{%r210, %r211}, %r13, 0x0;
	}
	
	// end inline asm
	// begin inline asm
	{
	mma.sp.sync.aligned.m16n8k32.row.col.f16.f16.f16.f16
	{%r262, %r263},
	{%r25, %r26, %r27, %r28},
	{%r103, %r104, %r105, %r106},
	{%r223, %r224}, %r24, 0x0;
	}
	
	// end inline asm
	// begin inline asm
	{
	mma.sp.sync.aligned.m16n8k32.row.col.f16.f16.f16.f16
	{%r275, %r276},
	{%r3, %r4, %r5, %r6},
	{%r95, %r96, %r97, %r98},
	{%r236, %r237}, %r2, 0x0;
	}
	
	// end inline asm
	// begin inline asm
	{
	mma.sp.sync.aligned.m16n8k32.row.col.f16.f16.f16.f16
	{%r288, %r289},
	{%r14, %r15, %r16, %r17},
	{%r99, %r100, %r101, %r102},
	{%r249, %r250}, %r13, 0x0;
	}
	
	// end inline asm
	// begin inline asm
	{
	mma.sp.sync.aligned.m16n8k32.row.col.f16.f16.f16.f16
	{%r301, %r302},
	{%r25, %r26, %r27, %r28},
	{%r103, %r104, %r105, %r106},
	{%r262, %r263}, %r24, 0x0;
	}
	
	// end inline asm
	// begin inline asm
	{
	mma.sp.sync.aligned.m16n8k32.row.col.f16.f16.f16.f16
	{%r314, %r315},
	{%r3, %r4, %r5, %r6},
	{%r95, %r96, %r97, %r98},
	{%r275, %r276}, %r2, 0x0;
	}
	
	// end inline asm
	// begin inline asm
	{
	mma.sp.sync.aligned.m16n8k32.row.col.f16.f16.f16.f16
	{%r327, %r328},
	{%r14, %r15, %r16, %r17},
	{%r99, %r100, %r101, %r102},
	{%r288, %r289}, %r13, 0x0;
	}
	
	// end inline asm
	// begin inline asm
	{
	mma.sp.sync.aligned.m16n8k32.row.col.f16.f16.f16.f16
	{%r340, %r341},
	{%r25, %r26, %r27, %r28},
	{%r103, %r104, %r105, %r106},
	{%r301, %r302}, %r24, 0x0;
	}
	
	// end inline asm
	// begin inline asm
	{
	mma.sp.sync.aligned.m16n8k32.row.col.f16.f16.f16.f16
	{%r353, %r354},
	{%r3, %r4, %r5, %r6},
	{%r95, %r96, %r97, %r98},
	{%r314, %r315}, %r2, 0x0;
	}
	
	// end inline asm
	// begin inline asm
	{
	mma.sp.sync.aligned.m16n8k32.row.col.f16.f16.f16.f16
	{%r366, %r367},
	{%r14, %r15, %r16, %r17},
	{%r99, %r100, %r101, %r102},
	{%r327, %r328}, %r13, 0x0;
	}
	
	// end inline asm
	// begin inline asm
	{
	mma.sp.sync.aligned.m16n8k32.row.col.f16.f16.f16.f16
	{%r379, %r380},
	{%r25, %r26, %r27, %r28},
	{%r103, %r104, %r105, %r106},
	{%r340, %r341}, %r24, 0x0;
	}
	
	// end inline asm
	// begin inline asm
	{
	mma.sp.sync.aligned.m16n8k32.row.col.f16.f16.f16.f16
	{%r392, %r393},
	{%r3, %r4, %r5, %r6},
	{%r95, %r96, %r97, %r98},
	{%r353, %r354}, %r2, 0x0;
	}
	
	// end inline asm
	// begin inline asm
	{
	mma.sp.sync.aligned.m16n8k32.row.col.f16.f16.f16.f16
	{%r405, %r406},
	{%r14, %r15, %r16, %r17},
	{%r99, %r100, %r101, %r102},
	{%r366, %r367}, %r13, 0x0;
	}
	
	// end inline asm
	// begin inline asm
	{
	mma.sp.sync.aligned.m16n8k32.row.col.f16.f16.f16.f16
	{%r418, %r419},
	{%r25, %r26, %r27, %r28},
	{%r103, %r104, %r105, %r106},
	{%r379, %r380}, %r24, 0x0;
	}
	
	// end inline asm
	// begin inline asm
	{
	mma.sp.sync.aligned.m16n8k32.row.col.f16.f16.f16.f16
	{%r431, %r432},
	{%r3, %r4, %r5, %r6},
	{%r95, %r96, %r97, %r98},
	{%r392, %r393}, %r2, 0x0;
	}
	
	// end inline asm
	// begin inline asm
	{
	mma.sp.sync.aligned.m16n8k32.row.col.f16.f16.f16.f16
	{%r444, %r445},
	{%r14, %r15, %r16, %r17},
	{%r99, %r100, %r101, %r102},
	{%r405, %r406}, %r13, 0x0;
	}
	
	// end inline asm
	// begin inline asm
	{
	mma.sp.sync.aligned.m16n8k32.row.col.f16.f16.f16.f16
	{%r457, %r458},
	{%r25, %r26, %r27, %r28},
	{%r103, %r104, %r105, %r106},
	{%r418, %r419}, %r24, 0x0;
	}
	
	// end inline asm
	// begin inline asm
	{
	mma.sp.sync.aligned.m16n8k32.row.col.f16.f16.f16.f16
	{%r470, %r471},
	{%r3, %r4, %r5, %r6},
	{%r95, %r96, %r97, %r98},
	{%r431, %r432}, %r2, 0x0;
	}
	
	// end inline asm
	// begin inline asm
	{
	mma.sp.sync.aligned.m16n8k32.row.col.f16.f16.f16.f16
	{%r483, %r484},
	{%r14, %r15, %r16, %r17},
	{%r99, %r100, %r101, %r102},
	{%r444, %r445}, %r13, 0x0;
	}
	
	// end inline asm
	// begin inline asm
	{
	mma.sp.sync.aligned.m16n8k32.row.col.f16.f16.f16.f16
	{%r496, %r497},
	{%r25, %r26, %r27, %r28},
	{%r103, %r104, %r105, %r106},
	{%r457, %r458}, %r24, 0x0;
	}
	
	// end inline asm
	// begin inline asm
	{
	mma.sp.sync.aligned.m16n8k32.row.col.f16.f16.f16.f16
	{%r509, %r510},
	{%r3, %r4, %r5, %r6},
	{%r95, %r96, %r97, %r98},
	{%r470, %r471}, %r2, 0x0;
	}
	
	// end inline asm
	// begin inline asm
	{
	mma.sp.sync.aligned.m16n8k32.row.col.f16.f16.f16.f16
	{%r522, %r523},
	{%r14, %r15, %r16, %r17},
	{%r99, %r100, %r101, %r102},
	{%r483, %r484}, %r13, 0x0;
	}
	
	// end inline asm
	// begin inline asm
	{
	mma.sp.sync.aligned.m16n8k32.row.col.f16.f16.f16.f16
	{%r535, %r536},
	{%r25, %r26, %r27, %r28},
	{%r103, %r104, %r105, %r106},
	{%r496, %r497}, %r24, 0x0;
	}
	
	// end inline asm
	// begin inline asm
	{
	mma.sp.sync.aligned.m16n8k32.row.col.f16.f16.f16.f16
	{%r548, %r549},
	{%r3, %r4, %r5, %r6},
	{%r95, %r96, %r97, %r98},
	{%r509, %r510}, %r2, 0x0;
	}
	
	// end inline asm
	// begin inline asm
	{
	mma.sp.sync.aligned.m16n8k32.row.col.f16.f16.f16.f16
	{%r561, %r562},
	{%r14, %r15, %r16, %r17},
	{%r99, %r100, %r101, %r102},
	{%r522, %r523}, %r13, 0x0;
	}
	
	// end inline asm
	// begin inline asm
	{
	mma.sp.sync.aligned.m16n8k32.row.col.f16.f16.f16.f16
	{%r574, %r575},
	{%r25, %r26, %r27, %r28},
	{%r103, %r104, %r105, %r106},
	{%r535, %r536}, %r24, 0x0;
	}
	
	// end inline asm
	// begin inline asm
	{
	mma.sp.sync.aligned.m16n8k32.row.col.f16.f16.f16.f16
	{%r587, %r588},
	{%r3, %r4, %r5, %r6},
	{%r95, %r96, %r97, %r98},
	{%r548, %r549}, %r2, 0x0;
	}
	
	// end inline asm
	// begin inline asm
	{
	mma.sp.sync.aligned.m16n8k32.row.col.f16.f16.f16.f16
	{%r600, %r601},
	{%r14, %r15, %r16, %r17},
	{%r99, %r100, %r101, %r102},
	{%r561, %r562}, %r13, 0x0;
	}
	
	// end inline asm
	// begin inline asm
	{
	mma.sp.sync.aligned.m16n8k32.row.col.f16.f16.f16.f16
	{%r613, %r614},
	{%r25, %r26, %r27, %r28},
	{%r103, %r104, %r105, %r106},
	{%r574, %r575}, %r24, 0x0;
	}
	
	// end inline asm
	// begin inline asm
	{
	mma.sp.sync.aligned.m16n8k32.row.col.f16.f16.f16.f16
	{%r626, %r627},
	{%r3, %r4, %r5, %r6},
	{%r95, %r96, %r97, %r98},
	{%r587, %r588}, %r2, 0x0;
	}
	
	// end inline asm
	// begin inline asm
	{
	mma.sp.sync.aligned.m16n8k32.row.col.f16.f16.f16.f16
	{%r639, %r640},
	{%r14, %r15, %r16, %r17},
	{%r99, %r100, %r101, %r102},
	{%r600, %r601}, %r13, 0x0;
	}
	
	// end inline asm
	// begin inline asm
	{
	mma.sp.sync.aligned.m16n8k32.row.col.f16.f16.f16.f16
	{%r652, %r653},
	{%r25, %r26, %r27, %r28},
	{%r103, %r104, %r105, %r106},
	{%r613, %r614}, %r24, 0x0;
	}
	
	// end inline asm
	// begin inline asm
	{
	mma.sp.sync.aligned.m16n8k32.row.col.f16.f16.f16.f16
	{%r665, %r666},
	{%r3, %r4, %r5, %r6},
	{%r95, %r96, %r97, %r98},
	{%r626, %r627}, %r2, 0x0;
	}
	
	// end inline asm
	// begin inline asm
	{
	mma.sp.sync.aligned.m16n8k32.row.col.f16.f16.f16.f16
	{%r678, %r679},
	{%r14, %r15, %r16, %r17},
	{%r99, %r100, %r101, %r102},
	{%r639, %r640}, %r13, 0x0;
	}
	
	// end inline asm
	// begin inline asm
	{
	mma.sp.sync.aligned.m16n8k32.row.col.f16.f16.f16.f16
	{%r691, %r692},
	{%r25, %r26, %r27, %r28},
	{%r103, %r104, %r105, %r106},
	{%r652, %r653}, %r24, 0x0;
	}
	
	// end inline asm
	// begin inline asm
	{
	mma.sp.sync.aligned.m16n8k32.row.col.f16.f16.f16.f16
	{%r1282, %r1285},
	{%r3, %r4, %r5, %r6},
	{%r95, %r96, %r97, %r98},
	{%r665, %r666}, %r2, 0x0;
	}
	
	// end inline asm
	// begin inline asm
	{
	mma.sp.sync.aligned.m16n8k32.row.col.f16.f16.f16.f16
	{%r1281, %r1284},
	{%r14, %r15, %r16, %r17},
	{%r99, %r100, %r101, %r102},
	{%r678, %r679}, %r13, 0x0;
	}
	
	// end inline asm
	// begin inline asm
	{
	mma.sp.sync.aligned.m16n8k32.row.col.f16.f16.f16.f16
	{%r1280, %r1283},
	{%r25, %r26, %r27, %r28},
	{%r103, %r104, %r105, %r106},
	{%r691, %r692}, %r24, 0x0;
	}
	
	// end inline asm
	add.s64 	%rd35, %rd35, -16;
	setp.ne.s64 	%p3, %rd35, 0;
	@%p3 bra 	$L__BB2_3;
$L__BB2_4:
	setp.eq.s64 	%p4, %rd1, 0;
	@%p4 bra 	$L__BB2_12;
	ld.param.u64 	%rd33, [_Z29sp_mmad_16832_throughput_testILj3EEvP6__halfS1_S1_S1_Pjm_param_5];
	and.b64  	%rd5, %rd33, 7;
	setp.lt.u64 	%p5, %rd1, 8;
	@%p5 bra 	$L__BB2_7;
	// begin inline asm
	{
	mma.sp.sync.aligned.m16n8k32.row.col.f16.f16.f16.f16
	{%r743, %r744},
	{%r3, %r4, %r5, %r6},
	{%r95, %r96, %r97, %r98},
	{%r1282, %r1285}, %r2, 0x0;
	}
	
	// end inline asm
	// begin inline asm
	{
	mma.sp.sync.aligned.m16n8k32.row.col.f16.f16.f16.f16
	{%r756, %r757},
	{%r14, %r15, %r16, %r17},
	{%r99, %r100, %r101, %r102},
	{%r1281, %r1284}, %r13, 0x0;
	}
	
	// end inline asm
	// begin inline asm
	{
	mma.sp.sync.aligned.m16n8k32.row.col.f16.f16.f16.f16
	{%r769, %r770},
	{%r25, %r26, %r27, %r28},
	{%r103, %r104, %r105, %r106},
	{%r1280, %r1283}, %r24, 0x0;
	}
	
	// end inline asm
	// begin inline asm
	{
	mma.sp.sync.aligned.m16n8k32.row.col.f16.f16.f16.f16
	{%r782, %r783},
	{%r3, %r4, %r5, %r6},
	{%r95, %r96, %r97, %r98},
	{%r743, %r744}, %r2, 0x0;
	}
	
	// end inline asm
	// begin inline asm
	{
	mma.sp.sync.aligned.m16n8k32.row.col.f16.f16.f16.f16
	{%r795, %r796},
	{%r14, %r15, %r16, %r17},
	{%r99, %r100, %r101, %r102},
	{%r756, %r757}, %r13, 0x0;
	}
	
	// end inline asm
	// begin inline asm
	{
	mma.sp.sync.aligned.m16n8k32.row.col.f16.f16.f16.f16
	{%r808, %r809},
	{%r25, %r26, %r27, %r28},
	{%r103, %r104, %r105, %r106},
	{%r769, %r770}, %r24, 0x0;
	}
	
	// end inline asm
	// begin inline asm
	{
	mma.sp.sync.aligned.m16n8k32.row.col.f16.f16.f16.f16
	{%r821, %r822},
	{%r3, %r4, %r5, %r6},
	{%r95, %r96, %r97, %r98},
	{%r782, %r783}, %r2, 0x0;
	}
	
	// end inline asm
	// begin inline asm
	{
	mma.sp.sync.aligned.m16n8k32.row.col.f16.f16.f16.f16
	{%r834, %r835},
	{%r14, %r15, %r16, %r17},
	{%r99, %r100, %r101, %r102},
	{%r795, %r796}, %r13, 0x0;
	}
	
	// end inline asm
	// begin inline asm
	{
	mma.sp.sync.aligned.m16n8k32.row.col.f16.f16.f16.f16
	{%r847, %r848},
	{%r25, %r26, %r27, %r28},
	{%r103, %r104, %r105, %r106},
	{%r808, %r809}, %r24, 0x0;
	}
	
	// end inline asm
	// begin inline asm
	{
	mma.sp.sync.aligned.m16n8k32.row.col.f16.f16.f16.f16
	{%r860, %r861},
	{%r3, %r4, %r5, %r6},
	{%r95, %r96, %r97, %r98},
	{%r821, %r822}, %r2, 0x0;
	}
	
	// end inline asm
	// begin inline asm
	{
	mma.sp.sync.aligned.m16n8k32.row.col.f16.f16.f16.f16
	{%r873, %r874},
	{%r14, %r15, %r16, %r17},
	{%r99, %r100, %r101, %r102},
	{%r834, %r835}, %r13, 0x0;
	}
	
	// end inline asm
	// begin inline asm
	{
	mma.sp.sync.aligned.m16n8k32.row.col.f16.f16.f16.f16
	{%r886, %r887},
	{%r25, %r26, %r27, %r28},
	{%r103, %r104, %r105, %r106},
	{%r847, %r848}, %r24, 0x0;
	}
	
	// end inline asm
	// begin inline asm
	{
	mma.sp.sync.aligned.m16n8k32.row.col.f16.f16.f16.f16
	{%r899, %r900},
	{%r3, %r4, %r5, %r6},
	{%r95, %r96, %r97, %r98},
	{%r860, %r861}, %r2, 0x0;
	}
	
	// end inline asm
	// begin inline asm
	{
	mma.sp.sync.aligned.m16n8k32.row.col.f16.f16.f16.f16
	{%r912, %r913},
	{%r14, %r15, %r16, %r17},
	{%r99, %r100, %r101, %r102},
	{%r873, %r874}, %r13, 0x0;
	}
	
	// end inline asm
	// begin inline asm
	{
	mma.sp.sync.aligned.m16n8k32.row.col.f16.f16.f16.f16
	{%r925, %r926},
	{%r25, %r26, %r27, %r28},
	{%r103, %r104, %r105, %r106},
	{%r886, %r887}, %r24, 0x0;
	}
	
	// end inline asm
	// begin inline asm
	{
	mma.sp.sync.aligned.m16n8k32.row.col.f16.f16.f16.f16
	{%r938, %r939},
	{%r3, %r4, %r5, %r6},
	{%r95, %r96, %r97, %r98},
	{%r899, %r900}, %r2, 0x0;
	}
	
	// end inline asm
	// begin inline asm
	{
	mma.sp.sync.aligned.m16n8k32.row.col.f16.f16.f16.f16
	{%r951, %r952},
	{%r14, %r15, %r16, %r17},
	{%r99, %r100, %r101, %r102},
	{%r912, %r913}, %r13, 0x0;
	}
	
	// end inline asm
	// begin inline asm
	{
	mma.sp.sync.aligned.m16n8k32.row.col.f16.f16.f16.f16
	{%r964, %r965},
	{%r25, %r26, %r27, %r28},
	{%r103, %r104, %r105, %r106},
	{%r925, %r926}, %r24, 0x0;
	}
	
	// end inline asm
	// begin inline asm
	{
	mma.sp.sync.aligned.m16n8k32.row.col.f16.f16.f16.f16
	{%r977, %r978},
	{%r3, %r4, %r5, %r6},
	{%r95, %r96, %r97, %r98},
	{%r938, %r939}, %r2, 0x0;
	}
	
	// end inline asm
	// begin inline asm
	{
	mma.sp.sync.aligned.m16n8k32.row.col.f16.f16.f16.f16
	{%r990, %r991},
	{%r14, %r15, %r16, %r17},
	{%r99, %r100, %r101, %r102},
	{%r951, %r952}, %r13, 0x0;
	}
	
	// end inline asm
	// begin inline asm
	{
	mma.sp.sync.aligned.m16n8k32.row.col.f16.f16.f16.f16
	{%r1003, %r1004},
	{%r25, %r26, %r27, %r28},
	{%r103, %r104, %r105, %r106},
	{%r964, %r965}, %r24, 0x0;
	}
	
	// end inline asm
	// begin inline asm
	{
	mma.sp.sync.aligned.m16n8k32.row.col.f16.f16.f16.f16
	{%r1282, %r1285},
	{%r3, %r4, %r5, %r6},
	{%r95, %r96, %r97, %r98},
	{%r977, %r978}, %r2, 0x0;
	}
	
	// end inline asm
	// begin inline asm
	{
	mma.sp.sync.aligned.m16n8k32.row.col.f16.f16.f16.f16
	{%r1281, %r1284},
	{%r14, %r15, %r16, %r17},
	{%r99, %r100, %r101, %r102},
	{%r990, %r991}, %r13, 0x0;
	}
	
	// end inline asm
	// begin inline asm
	{
	mma.sp.sync.aligned.m16n8k32.row.col.f16.f16.f16.f16
	{%r1280, %r1283},
	{%r25, %r26, %r27, %r28},
	{%r103, %r104, %r105, %r106},
	{%r1003, %r1004}, %r24, 0x0;
	}
	
	// end inline asm
$L__BB2_7:
	setp.eq.s64 	%p6, %rd5, 0;
	@%p6 bra 	$L__BB2_12;
	ld.param.u64 	%rd34, [_Z29sp_mmad_16832_throughput_testILj3EEvP6__halfS1_S1_S1_Pjm_param_5];
	and.b64  	%rd36, %rd34, 3;
	setp.lt.u64 	%p7, %rd5, 4;
	@%p7 bra 	$L__BB2_10;
	// begin inline asm
	{
	mma.sp.sync.aligned.m16n8k32.row.col.f16.f16.f16.f16
	{%r1055, %r1056},
	{%r3, %r4, %r5, %r6},
	{%r95, %r96, %r97, %r98},
	{%r1282, %r1285}, %r2, 0x0;
	}
	
	// end inline asm
	// begin inline asm
	{
	mma.sp.sync.aligned.m16n8k32.row.col.f16.f16.f16.f16
	{%r1068, %r1069},
	{%r14, %r15, %r16, %r17},
	{%r99, %r100, %r101, %r102},
	{%r1281, %r1284}, %r13, 0x0;
	}
	
	// end inline asm
	// begin inline asm
	{
	mma.sp.sync.aligned.m16n8k32.row.col.f16.f16.f16.f16
	{%r1081, %r1082},
	{%r25, %r26, %r27, %r28},
	{%r103, %r104, %r105, %r106},
	{%r1280, %r1283}, %r24, 0x0;
	}
	
	// end inline asm
	// begin inline asm
	{
	mma.sp.sync.aligned.m16n8k32.row.col.f16.f16.f16.f16
	{%r1094, %r1095},
	{%r3, %r4, %r5, %r6},
	{%r95, %r96, %r97, %r98},
	{%r1055, %r1056}, %r2, 0x0;
	}
	
	// end inline asm
	// begin inline asm
	{
	mma.sp.sync.aligned.m16n8k32.row.col.f16.f16.f16.f16
	{%r1107, %r1108},
	{%r14, %r15, %r16, %r17},
	{%r99, %r100, %r101, %r102},
	{%r1068, %r1069}, %r13, 0x0;
	}
	
	// end inline asm
	// begin inline asm
	{
	mma.sp.sync.aligned.m16n8k32.row.col.f16.f16.f16.f16
	{%r1120, %r1121},
	{%r25, %r26, %r27, %r28},
	{%r103, %r104, %r105, %r106},
	{%r1081, %r1082}, %r24, 0x0;
	}
	
	// end inline asm
	// begin inline asm
	{
	mma.sp.sync.aligned.m16n8k32.row.col.f16.f16.f16.f16
	{%r1133, %r1134},
	{%r3, %r4, %r5, %r6},
	{%r95, %r96, %r97, %r98},
	{%r1094, %r1095}, %r2, 0x0;
	}
	
	// end inline asm
	// begin inline asm
	{
	mma.sp.sync.aligned.m16n8k32.row.col.f16.f16.f16.f16
	{%r1146, %r1147},
	{%r14, %r15, %r16, %r17},
	{%r99, %r100, %r101, %r102},
	{%r1107, %r1108}, %r13, 0x0;
	}
	
	// end inline asm
	// begin inline asm
	{
	mma.sp.sync.aligned.m16n8k32.row.col.f16.f16.f16.f16
	{%r1159, %r1160},
	{%r25, %r26, %r27, %r28},
	{%r103, %r104, %r105, %r106},
	{%r1120, %r1121}, %r24, 0x0;
	}
	
	// end inline asm
	// begin inline asm
	{
	mma.sp.sync.aligned.m16n8k32.row.col.f16.f16.f16.f16
	{%r1282, %r1285},
	{%r3, %r4, %r5, %r6},
	{%r95, %r96, %r97, %r98},
	{%r1133, %r1134}, %r2, 0x0;
	}
	
	// end inline asm
	// begin inline asm
	{
	mma.sp.sync.aligned.m16n8k32.row.col.f16.f16.f16.f16
	{%r1281, %r1284},
	{%r14, %r15, %r16, %r17},
	{%r99, %r100, %r101, %r102},
	{%r1146, %r1147}, %r13, 0x0;
	}
	
	// end inline asm
	// begin inline asm
	{
	mma.sp.sync.aligned.m16n8k32.row.col.f16.f16.f16.f16
	{%r1280, %r1283},
	{%r25, %r26, %r27, %r28},
	{%r103, %r104, %r105, %r106},
	{%r1159, %r1160}, %r24, 0x0;
	}
	
	// end inline asm
$L__BB2_10:
	setp.eq.s64 	%p8, %rd36, 0;
	@%p8 bra 	$L__BB2_12;
$L__BB2_11:
	.pragma "nounroll";
	// begin inline asm
	{
	mma.sp.sync.aligned.m16n8k32.row.col.f16.f16.f16.f16
	{%r1282, %r1285},
	{%r3, %r4, %r5, %r6},
	{%r95, %r96, %r97, %r98},
	{%r1282, %r1285}, %r2, 0x0;
	}
	
	// end inline asm
	// begin inline asm
	{
	mma.sp.sync.aligned.m16n8k32.row.col.f16.f16.f16.f16
	{%r1281, %r1284},
	{%r14, %r15, %r16, %r17},
	{%r99, %r100, %r101, %r102},
	{%r1281, %r1284}, %r13, 0x0;
	}
	
	// end inline asm
	// begin inline asm
	{
	mma.sp.sync.aligned.m16n8k32.row.col.f16.f16.f16.f16
	{%r1280, %r1283},
	{%r25, %r26, %r27, %r28},
	{%r103, %r104, %r105, %r106},
	{%r1280, %r1283}, %r24, 0x0;
	}
	
	// end inline asm
	add.s64 	%rd36, %rd36, -1;
	setp.ne.s64 	%p9, %rd36, 0;
	@%p9 bra 	$L__BB2_11;
$L__BB2_12:
	ld.param.u64 	%rd30, [_Z29sp_mmad_16832_throughput_testILj3EEvP6__halfS1_S1_S1_Pjm_param_0];
	// begin inline asm
	bar.sync 0;
	// end inline asm
	cvta.to.global.u64 	%rd27, %rd30;
	mul.wide.u32 	%rd28, %r1, 2;
	add.s64 	%rd29, %rd27, %rd28;
	st.global.u32 	[%rd29], %r1282;
	st.global.u32 	[%rd29+128], %r1285;
	st.global.u32 	[%rd29+256], %r1281;
	st.global.u32 	[%rd29+384], %r1284;
	st.global.u32 	[%rd29+512], %r1280;
	st.global.u32 	[%rd29+640], %r1283;
	ret;

}
	// .globl	_Z29sp_mmad_16832_throughput_testILj4EEvP6__halfS1_S1_S1_Pjm
.visible .entry _Z29sp_mmad_16832_throughput_testILj4EEvP6__halfS1_S1_S1_Pjm(
	.param .u64 .ptr .align 1 _Z29sp_mmad_16832_throughput_testILj4EEvP6__halfS1_S1_S1_Pjm_param_0,
	.param .u64 .ptr .align 1 _Z29sp_mmad_16832_throughput_testILj4EEvP6__halfS1_S1_S1_Pjm_param_1,
	.param .u64 .ptr .align 1 _Z29sp_mmad_16832_throughput_testILj4EEvP6__halfS1_S1_S1_Pjm_param_2,
	.param .u64 .ptr .align 1 _Z29sp_mmad_16832_throughput_testILj4EEvP6__halfS1_S1_S1_Pjm_param_3,
	.param .u64 .ptr .align 1 _Z29sp_mmad_16832_throughput_testILj4EEvP6__halfS1_S1_S1_Pjm_param_4,
	.param .u64 _Z29sp_mmad_16832_throughput_testILj4EEvP6__halfS1_S1_S1_Pjm_param_5
)
{
	.reg .pred 	%p<10>;
	.reg .b16 	%rs<33>;
	.reg .b32 	%r<1710>;
	.reg .b64 	%rd<33>;

	ld.param.u64 	%rd11, [_Z29sp_mmad_16832_throughput_testILj4EEvP6__halfS1_S1_S1_Pjm_param_1];
	ld.param.u64 	%rd12, [_Z29sp_mmad_16832_throughput_testILj4EEvP6__halfS1_S1_S1_Pjm_param_2];
	ld.param.u64 	%rd13, [_Z29sp_mmad_16832_throughput_testILj4EEvP6__halfS1_S1_S1_Pjm_param_3];
	ld.param.u64 	%rd14, [_Z29sp_mmad_16832_throughput_testILj4EEvP6__halfS1_S1_S1_Pjm_param_4];
	ld.param.u64 	%rd10, [_Z29sp_mmad_16832_throughput_testILj4EEvP6__halfS1_S1_S1_Pjm_param_5];
	mov.u32 	%r142, %tid.x;
	and.b32  	%r143, %r142, 31;
	shl.b32 	%r144, %r142, 1;
	and.b32  	%r145, %r144, 6;
	shl.b32 	%r146, %r142, 2;
	and.b32  	%r147, %r146, 112;
	or.b32  	%r148, %r145, %r147;
	shl.b32 	%r149, %r142, 4;
	and.b32  	%r150, %r149, 48;
	shr.u32 	%r151, %r143, 2;
	or.b32  	%r152, %r150, %r151;
	and.b32  	%r1, %r144, 62;
	shr.u32 	%r153, %r143, 1;
	cvta.to.global.u64 	%rd15, %rd14;
	cvta.to.global.u64 	%rd16, %rd11;
	cvta.to.global.u64 	%rd17, %rd12;
	cvta.to.global.u64 	%rd18, %rd13;
	mul.wide.u32 	%rd19, %r148, 2;
	add.s64 	%rd20, %rd16, %rd19;
	mul.wide.u32 	%rd21, %r152, 2;
	add.s64 	%rd22, %rd17, %rd21;
	mul.wide.u32 	%rd23, %r1, 2;
	add.s64 	%rd24, %rd18, %rd23;
	mul.wide.u32 	%rd25, %r153, 4;
	add.s64 	%rd26, %rd15, %rd25;
	ld.global.u32 	%r2, [%rd26];
	ld.global.u32 	%r3, [%rd20];
	ld.global.u32 	%r4, [%rd20+256];
	ld.global.u32 	%r5, [%rd20+16];
	ld.global.u32 	%r6, [%rd20+272];
	ld.global.u16 	%rs1, [%rd22];
	ld.global.u16 	%rs2, [%rd22+16];
	ld.global.u16 	%rs3, [%rd22+128];
	ld.global.u16 	%rs4, [%rd22+144];
	ld.global.u16 	%rs5, [%rd22+256];
	ld.global.u16 	%rs6, [%rd22+272];
	ld.global.u16 	%rs7, [%rd22+384];
	ld.global.u16 	%rs8, [%rd22+400];
	// begin inline asm
	mov.b32 %r126, {%rs1, %rs2};
	mov.b32 %r127, {%rs3, %rs4};
	mov.b32 %r128, {%rs5, %rs6};
	mov.b32 %r129, {%rs7, %rs8};
	
	// end inline asm
	ld.global.u32 	%r1705, [%rd24];
	ld.global.u32 	%r1709, [%rd24+128];
	ld.global.u32 	%r13, [%rd26+32];
	ld.global.u32 	%r14, [%rd20+512];
	ld.global.u32 	%r15, [%rd20+768];
	ld.global.u32 	%r16, [%rd20+528];
	ld.global.u32 	%r17, [%rd20+784];
	ld.global.u16 	%rs9, [%rd22+512];
	ld.global.u16 	%rs10, [%rd22+528];
	ld.global.u16 	%rs11, [%rd22+640];
	ld.global.u16 	%rs12, [%rd22+656];
	ld.global.u16 	%rs13, [%rd22+768];
	ld.global.u16 	%rs14, [%rd22+784];
	ld.global.u16 	%rs15, [%rd22+896];
	ld.global.u16 	%rs16, [%rd22+912];
	// begin inline asm
	mov.b32 %r130, {%rs9, %rs10};
	mov.b32 %r131, {%rs11, %rs12};
	mov.b32 %r132, {%rs13, %rs14};
	mov.b32 %r133, {%rs15, %rs16};
	
	// end inline asm
	ld.global.u32 	%r1704, [%rd24+256];
	ld.global.u32 	%r1708, [%rd24+384];
	ld.global.u32 	%r24, [%rd26+64];
	ld.global.u32 	%r25, [%rd20+1024];
	ld.global.u32 	%r26, [%rd20+1280];
	ld.global.u32 	%r27, [%rd20+1040];
	ld.global.u32 	%r28, [%rd20+1296];
	ld.global.u16 	%rs17, [%rd22+1024];
	ld.global.u16 	%rs18, [%rd22+1040];
	ld.global.u16 	%rs19, [%rd22+1152];
	ld.global.u16 	%rs20, [%rd22+1168];
	ld.global.u16 	%rs21, [%rd22+1280];
	ld.global.u16 	%rs22, [%rd22+1296];
	ld.global.u16 	%rs23, [%rd22+1408];
	ld.global.u16 	%rs24, [%rd22+1424];
	// begin inline asm
	mov.b32 %r134, {%rs17, %rs18};
	mov.b32 %r135, {%rs19, %rs20};
	mov.b32 %r136, {%rs21, %rs22};
	mov.b32 %r137, {%rs23, %rs24};
	
	// end inline asm
	ld.global.u32 	%r1703, [%rd24+512];
	ld.global.u32 	%r1707, [%rd24+640];
	ld.global.u32 	%r35, [%rd26+96];
	ld.global.u32 	%r36, [%rd20+1536];
	ld.global.u32 	%r37, [%rd20+1792];
	ld.global.u32 	%r38, [%rd20+1552];
	ld.global.u32 	%r39, [%rd20+1808];
	ld.global.u16 	%rs25, [%rd22+1536];
	ld.global.u16 	%rs26, [%rd22+1552];
	ld.global.u16 	%rs27, [%rd22+1664];
	ld.global.u16 	%rs28, [%rd22+1680];
	ld.global.u16 	%rs29, [%rd22+1792];
	ld.global.u16 	%rs30, [%rd22+1808];
	ld.global.u16 	%rs31, [%rd22+1920];
	ld.global.u16 	%rs32, [%rd22+1936];
	// begin inline asm
	mov.b32 %r138, {%rs25, %rs26};
	mov.b32 %r139, {%rs27, %rs28};
	mov.b32 %r140, {%rs29, %rs30};
	mov.b32 %r141, {%rs31, %rs32};
	
	// end inline asm
	ld.global.u32 	%r1702, [%rd24+768];
	ld.global.u32 	%r1706, [%rd24+896];
	// begin inline asm
	bar.sync 0;
	// end inline asm
	setp.eq.s64 	%p1, %rd10, 0;
	@%p1 bra 	$L__BB3_12;
	and.b64  	%rd1, %rd10, 15;
	setp.lt.u64 	%p2, %rd10, 16;
	@%p2 bra 	$L__BB3_4;
	and.b64  	%rd31, %rd10, -16;
$L__BB3_3:
	.pragma "nounroll";
	// begin inline asm
	{
	mma.sp.sync.aligned.m16n8k32.row.col.f16.f16.f16.f16
	{%r154, %r155},
	{%r3, %r4, %r5, %r6},
	{%r126, %r127, %r128, %r129},
	{%r1705, %r1709}, %r2, 0x0;
	}
	
	// end inline asm
	// begin inline asm
	{
	mma.sp.sync.aligned.m16n8k32.row.col.f16.f16.f16.f16
	{%r167, %r168},
	{%r14, %r15, %r16, %r17},
	{%r130, %r131, %r132, %r133},
	{%r1704, %r1708}, %r13, 0x0;
	}
	
	// end inline asm
	// begin inline asm
	{
	mma.sp.sync.aligned.m16n8k32.row.col.f16.f16.f16.f16
	{%r180, %r181},
	{%r25, %r26, %r27, %r28},
	{%r134, %r135, %r136, %r137},
	{%r1703, %r1707}, %r24, 0x0;
	}
	
	// end inline asm
	// begin inline asm
	{
	mma.sp.sync.aligned.m16n8k32.row.col.f16.f16.f16.f16
	{%r193, %r194},
	{%r36, %r37, %r38, %r39},
	{%r138, %r139, %r140, %r141},
	{%r1702, %r1706}, %r35, 0x0;
	}
	
	// end inline asm
	// begin inline asm
	{
	mma.sp.sync.aligned.m16n8k32.row.col.f16.f16.f16.f16
	{%r206, %r207},
	{%r3, %r4, %r5, %r6},
	{%r126, %r127, %r128, %r129},
	{%r154, %r155}, %r2, 0x0;
	}
	
	// end inline asm
	// begin inline asm
	{
	mma.sp.sync.aligned.m16n8k32.row.col.f16.f16.f16.f16
	{%r219, %r220},
	{%r14, %r15, %r16, %r17},
	{%r130, %r131, %r132, %r133},
	{%r167, %r168}, %r13, 0x0;
	}
	
	// end inline asm
	// begin inline asm
	{
	mma.sp.sync.aligned.m16n8k32.row.col.f16.f16.f16.f16
	{%r232, %r233},
	{%r25, %r26, %r27, %r28},
	{%r134, %r135, %r136, %r137},
	{%r180, %r181}, %r24, 0x0;
	}
	
	// end inline asm
	// begin inline asm
	{
	mma.sp.sync.aligned.m16n8k32.row.col.f16.f16.f16.f16
	{%r245, %r246},
	{%r36, %r37, %r38, %r39},
	{%r138, %r139, %r140, %r141},
	{%r193, %r194}, %r35, 0x0;
	}
	
	// end inline asm
	// begin inline asm
	{
	mma.sp.sync.aligned.m16n8k32.row.col.f16.f16.f16.f16
	{%r258, %r259},
	{%r3, %r4, %r5, %r6},
	{%r126, %r127, %r128, %r129},
	{%r206, %r207}, %r2, 0x0;
	}
	
	// end inline asm
	// begin inline asm
	{
	mma.sp.sync.aligned.m16n8k32.row.col.f16.f16.f16.f16
	{%r271, %r272},
	{%r14, %r15, %r16, %r17},
	{%r130, %r131, %r132, %r133},
	{%r219, %r220}, %r13, 0x0;
	}
	
	// end inline asm
	// begin inline asm
	{
	mma.sp.sync.aligned.m16n8k32.row.col.f16.f16.f16.f16
	{%r284, %r285},
	{%r25, %r26, %r27, %r28},
	{%r134, %r135, %r136, %r137},
	{%r232, %r233}, %r24, 0x0;
	}
	
	// end inline asm
	// begin inline asm
	{
	mma.sp.sync.aligned.m16n8k32.row.col.f16.f16.f16.f16
	{%r297, %r298},
	{%r36, %r37, %r38, %r39},
	{%r138, %r139, %r140, %r141},
	{%r245, %r246}, %r35, 0x0;
	}
	
	// end inline asm
	// begin inline asm
	{
	mma.sp.sync.aligned.m16n8k32.row.col.f16.f16.f16.f16
	{%r310, %r311},
	{%r3, %r4, %r5, %r6},
	{%r126, %r127, %r128, %r129},
	{%r258, %r259}, %r2, 0x0;
	}
	
	// end inline asm
	// begin inline asm
	{
	mma.sp.sync.aligned.m16n8k32.row.col.f16.f16.f16.f16
	{%r323, %r324},
	{%r14, %r15, %r16, %r17},
	{%r130, %r131, %r132, %r133},
	{%r271, %r272}, %r13, 0x0;
	}
	
	// end inline asm
	// begin inline asm
	{
	mma.sp.sync.aligned.m16n8k32.row.col.f16.f16.f16.f16
	{%r336, %r337},
	{%r25, %r26, %r27, %r28},
	{%r134, %r135, %r136, %r137},
	{%r284, %r285}, %r24, 0x0;
	}
	
	// end inline asm
	// begin inline asm
	{
	mma.sp.sync.aligned.m16n8k32.row.col.f16.f16.f16.f16
	{%r349, %r350},
	{%r36, %r37, %r38, %r39},
	{%r138, %r139, %r140, %r141},
	{%r297, %r298}, %r35, 0x0;
	}
	
	// end inline asm
	// begin inline asm
	{
	mma.sp.sync.aligned.m16n8k32.row.col.f16.f16.f16.f16
	{%r362, %r363},
	{%r3, %r4, %r5, %r6},
	{%r126, %r127, %r128, %r129},
	{%r310, %r311}, %r2, 0x0;
	}
	
	// end inline asm
	// begin inline asm
	{
	mma.sp.sync.aligned.m16n8k32.row.col.f16.f16.f16.f16
	{%r375, %r376},
	{%r14, %r15, %r16, %r17},
	{%r130, %r131, %r132, %r133},
	{%r323, %r324}, %r13, 0x0;
	}
	
	// end inline asm
	// begin inline asm
	{
	mma.sp.sync.aligned.m16n8k32.row.col.f16.f16.f16.f16
	{%r388, %r389},
	{%r25, %r26, %r27, %r28},
	{%r134, %r135, %r136, %r137},
	{%r336, %r337}, %r24, 0x0;
	}
	
	// end inline asm
	// begin inline asm
	{
	mma.sp.sync.aligned.m16n8k32.row.col.f16.f16.f16.f16
	{%r401, %r402},
	{%r36, %r37, %r38, %r39},
	{%r138, %r139, %r140, %r141},
	{%r349, %r350}, %r35, 0x0;
	}
	
	// end inline asm
	// begin inline asm
	{
	mma.sp.sync.aligned.m16n8k32.row.col.f16.f16.f16.f16
	{%r414, %r415},
	{%r3, %r4, %r5, %r6},
	{%r126, %r127, %r128, %r129},
	{%r362, %r363}, %r2, 0x0;
	}
	
	// end inline asm
	// begin inline asm
	{
	mma.sp.sync.aligned.m16n8k32.row.col.f16.f16.f16.f16
	{%r427, %r428},
	{%r14, %r15, %r16, %r17},
	{%r130, %r131, %r132, %r133},
	{%r375, %r376}, %r13, 0x0;
	}
	
	// end inline asm
	// begin inline asm
	{
	mma.sp.sync.aligned.m16n8k32.row.col.f16.f16.f16.f16
	{%r440, %r441},
	{%r25, %r26, %r27, %r28},
	{%r134, %r135, %r136, %r137},
	{%r388, %r389}, %r24, 0x0;
	}
	
	// end inline asm
	// begin inline asm
	{
	mma.sp.sync.aligned.m16n8k32.row.col.f16.f16.f16.f16
	{%r453, %r454},
	{%r36, %r37, %r38, %r39},
	{%r138, %r139, %r140, %r141},
	{%r401, %r402}, %r35, 0x0;
	}
	
	// end inline asm
	// begin inline asm
	{
	mma.sp.sync.aligned.m16n8k32.row.col.f16.f16.f16.f16
	{%r466, %r467},
	{%r3, %r4, %r5, %r6},
	{%r126, %r127, %r128, %r129},
	{%r414, %r415}, %r2, 0x0;
	}
	
	// end inline asm
	// begin inline asm
	{
	mma.sp.sync.aligned.m16n8k32.row.col.f16.f16.f16.f16
	{%r479, %r480},
	{%r14, %r15, %r16, %r17},
	{%r130, %r131, %r132, %r133},
	{%r427, %r428}, %r13, 0x0;
	}
	
	// end inline asm
	// begin inline asm
	{
	mma.sp.sync.aligned.m16n8k32.row.col.f16.f16.f16.f16
	{%r492, %r493},
	{%r25, %r26, %r27, %r28},
	{%r134, %r135, %r136, %r137},
	{%r440, %r441}, %r24, 0x0;
	}
	
	// end inline asm
	// begin inline asm
	{
	mma.sp.sync.aligned.m16n8k32.row.col.f16.f16.f16.f16
	{%r505, %r506},
	{%r36, %r37, %r38, %r39},
	{%r138, %r139, %r140, %r141},
	{%r453, %r454}, %r35, 0x0;
	}
	
	// end inline asm
	// begin inline asm
	{
	mma.sp.sync.aligned.m16n8k32.row.col.f16.f16.f16.f16
	{%r518, %r519},
	{%r3, %r4, %r5, %r6},
	{%r126, %r127, %r128, %r129},
	{%r466, %r467}, %r2, 0x0;
	}
	
	// end inline asm
	// begin inline asm
	{
	mma.sp.sync.aligned.m16n8k32.row.col.f16.f16.f16.f16
	{%r531, %r532},
	{%r14, %r15, %r16, %r17},
	{%r130, %r131, %r132, %r133},
	{%r479, %r480}, %r13, 0x0;
	}
	
	// end inline asm
	// begin inline asm
	{
	mma.sp.sync.aligned.m16n8k32.row.col.f16.f16.f16.f16
	{%r544, %r545},
	{%r25, %r26, %r27, %r28},
	{%r134, %r135, %r136, %r137},
	{%r492, %r493}, %r24, 0x0;
	}
	
	// end inline asm
	// begin inline asm
	{
	mma.sp.sync.aligned.m16n8k32.row.col.f16.f16.f16.f16
	{%r557, %r558},
	{%r36, %r37, %r38, %r39},
	{%r138, %r139, %r140, %r141},
	{%r505, %r506}, %r35, 0x0;
	}
	
	// end inline asm
	// begin inline asm
	{
	mma.sp.sync.aligned.m16n8k32.row.col.f16.f16.f16.f16
	{%r570, %r571},
	{%r3, %r4, %r5, %r6},
	{%r126, %r127, %r128, %r129},
	{%r518, %r519}, %r2, 0x0;
	}
	
	// end inline asm
	// begin inline asm
	{
	mma.sp.sync.aligned.m16n8k32.row.col.f16.f16.f16.f16
	{%r583, %r584},
	{%r14, %r15, %r16, %r17},
	{%r130, %r131, %r132, %r133},
	{%r531, %r532}, %r13, 0x0;
	}
	
	// end inline asm
	// begin inline asm
	{
	mma.sp.sync.aligned.m16n8k32.row.col.f16.f16.f16.f16
	{%r596, %r597},
	{%r25, %r26, %r27, %r28},
	{%r134, %r135, %r136, %r137},
	{%r544, %r545}, %r24, 0x0;
	}
	
	// end inline asm
	// begin inline asm
	{
	mma.sp.sync.aligned.m16n8k32.row.col.f16.f16.f16.f16
	{%r609, %r610},
	{%r36, %r37, %r38, %r39},
	{%r138, %r139, %r140, %r141},
	{%r557, %r558}, %r35, 0x0;
	}
	
	// end inline asm
	// begin inline asm
	{
	mma.sp.sync.aligned.m16n8k32.row.col.f16.f16.f16.f16
	{%r622, %r623},
	{%r3, %r4, %r5, %r6},
	{%r126, %r127, %r128, %r129},
	{%r570, %r571}, %r2, 0x0;
	}
	
	// end inline asm
	// begin inline asm
	{
	mma.sp.sync.aligned.m16n8k32.row.col.f16.f16.f16.f16
	{%r635, %r636},
	{%r14, %r15, %r16, %r17},
	{%r130, %r131, %r132, %r133},
	{%r583, %r584}, %r13, 0x0;
	}
	
	// end inline asm
	// begin inline asm
	{
	mma.sp.sync.aligned.m16n8k32.row.col.f16.f16.f16.f16
	{%r648, %r649},
	{%r25, %r26, %r27, %r28},
	{%r134, %r135, %r136, %r137},
	{%r596, %r597}, %r24, 0x0;
	}
	
	// end inline asm
	// begin inline asm
	{
	mma.sp.sync.aligned.m16n8k32.row.col.f16.f16.f16.f16
	{%r661, %r662},
	{%r36, %r37, %r38, %r39},
	{%r138, %r139, %r140, %r141},
	{%r609, %r610}, %r35, 0x0;
	}
	
	// end inline asm
	// begin inline asm
	{
	mma.sp.sync.aligned.m16n8k32.row.col.f16.f16.f16.f16
	{%r674, %r675},
	{%r3, %r4, %r5, %r6},
	{%r126, %r127, %r128, %r129},
	{%r622, %r623}, %r2, 0x0;
	}
	
	// end inline asm
	// begin inline asm
	{
	mma.sp.sync.aligned.m16n8k32.row.col.f16.f16.f16.f16
	{%r687, %r688},
	{%r14, %r15, %r16, %r17},
	{%r130, %r131, %r132, %r133},
	{%r635, %r636}, %r13, 0x0;
	}
	
	// end inline asm
	// begin inline asm
	{
	mma.sp.sync.aligned.m16n8k32.row.col.f16.f16.f16.f16
	{%r700, %r701},
	{%r25, %r26, %r27, %r28},
	{%r134, %r135, %r136, %r137},
	{%r648, %r649}, %r24, 0x0;
	}
	
	// end inline asm
	// begin inline asm
	{
	mma.sp.sync.aligned.m16n8k32.row.col.f16.f16.f16.f16
	{%r713, %r714},
	{%r36, %r37, %r38, %r39},
	{%r138, %r139, %r140, %r141},
	{%r661, %r662}, %r35, 0x0;
	}
	
	// end inline asm
	// begin inline asm
	{
	mma.sp.sync.aligned.m16n8k32.row.col.f16.f16.f16.f16
	{%r726, %r727},
	{%r3, %r4, %r5, %r6},
	{%r126, %r127, %r128, %r129},
	{%r674, %r675}, %r2, 0x0;
	}
	
	// end inline asm
	// begin inline asm
	{
	mma.sp.sync.aligned.m16n8k32.row.col.f16.f16.f16.f16
	{%r739, %r740},
	{%r14, %r15, %r16, %r17},
	{%r130, %r131, %r132, %r133},
	{%r687, %r688}, %r13, 0x0;
	}
	
	// end inline asm
	// begin inline asm
	{
	mma.sp.sync.aligned.m16n8k32.row.col.f16.f16.f16.f16
	{%r752, %r753},
	{%r25, %r26, %r27, %r28},
	{%r134, %r135, %r136, %r137},
	{%r700, %r701}, %r24, 0x0;
	}
	
	// end inline asm
	// begin inline asm
	{
	mma.sp.sync.aligned.m16n8k32.row.col.f16.f16.f16.f16
	{%r765, %r766},
	{%r36, %r37, %r38, %r39},
	{%r138, %r139, %r140, %r141},
	{%r713, %r714}, %r35, 0x0;
	}
	
	// end inline asm
	// begin inline asm
	{
	mma.sp.sync.aligned.m16n8k32.row.col.f16.f16.f16.f16
	{%r778, %r779},
	{%r3, %r4, %r5, %r6},
	{%r126, %r127, %r128, %r129},
	{%r726, %r727}, %r2, 0x0;
	}
	
	// end inline asm
	// begin inline asm
	{
	mma.sp.sync.aligned.m16n8k32.row.col.f16.f16.f16.f16
	{%r791, %r792},
	{%r14, %r15, %r16, %r17},
	{%r130, %r131, %r132, %r133},
	{%r739, %r740}, %r13, 0x0;
	}
	
	// end inline asm
	// begin inline asm
	{
	mma.sp.sync.aligned.m16n8k32.row.col.f16.f16.f16.f16
	{%r804, %r805},
	{%r25, %r26, %r27, %r28},
	{%r134, %r135, %r136, %r137},
	{%r752, %r753}, %r24, 0x0;
	}
	
	// end inline asm
	// begin inline asm
	{
	mma.sp.sync.aligned.m16n8k32.row.col.f16.f16.f16.f16
	{%r817, %r818},
	{%r36, %r37, %r38, %r39},
	{%r138, %r139, %r140, %r141},
	{%r765, %r766}, %r35, 0x0;
	}
	
	// end inline asm
	// begin inline asm
	{
	mma.sp.sync.aligned.m16n8k32.row.col.f16.f16.f16.f16
	{%r830, %r831},
	{%r3, %r4, %r5, %r6},
	{%r126, %r127, %r128, %r129},
	{%r778, %r779}, %r2, 0x0;
	}
	
	// end inline asm
	// begin inline asm
	{
	mma.sp.sync.aligned.m16n8k32.row.col.f16.f16.f16.f16
	{%r843, %r844},
	{%r14, %r15, %r16, %r17},
	{%r130, %r131, %r132, %r133},
	{%r791, %r792}, %r13, 0x0;
	}
	
	// end inline asm
	// begin inline asm
	{
	mma.sp.sync.aligned.m16n8k32.row.col.f16.f16.f16.f16
	{%r856, %r857},
	{%r25, %r26, %r27, %r28},
	{%r134, %r135, %r136, %r137},
	{%r804, %r805}, %r24, 0x0;
	}
	
	// end inline asm
	// begin inline asm
	{
	mma.sp.sync.aligned.m16n8k32.row.col.f16.f16.f16.f16
	{%r869, %r870},
	{%r36, %r37, %r38, %r39},
	{%r138, %r139, %r140, %r141},
	{%r817, %r818}, %r35, 0x0;
	}
	
	// end inline asm
	// begin inline asm
	{
	mma.sp.sync.aligned.m16n8k32.row.col.f16.f16.f16.f16
	{%r882, %r883},
	{%r3, %r4, %r5, %r6},
	{%r126, %r127, %r128, %r129},
	{%r830, %r831}, %r2, 0x0;
	}
	
	// end inline asm
	// begin inline asm
	{
	mma.sp.sync.aligned.m16n8k32.row.col.f16.f16.f16.f16
	{%r895, %r896},
	{%r14, %r15, %r16, %r17},
	{%r130, %r131, %r132, %r133},
	{%r843, %r844}, %r13, 0x0;
	}
	
	// end inline asm
	// begin inline asm
	{
	mma.sp.sync.aligned.m16n8k32.row.col.f16.f16.f16.f16
	{%r908, %r909},
	{%r25, %r26, %r27, %r28},
	{%r134, %r135, %r136, %r137},
	{%r856, %r857}, %r24, 0x0;
	}
	
	// end inline asm
	// begin inline asm
	{
	mma.sp.sync.aligned.m16n8k32.row.col.f16.f16.f16.f16
	{%r921, %r922},
	{%r36, %r37, %r38, %r39},
	{%r138, %r139, %r140, %r141},
	{%r869, %r870}, %r35, 0x0;
	}
	
	// end inline asm
	// begin inline asm
	{
	mma.sp.sync.aligned.m16n8k32.row.col.f16.f16.f16.f16
	{%r1705, %r1709},
	{%r3, %r4, %r5, %r6},
	{%r126, %r127, %r128, %r129},
	{%r882, %r883}, %r2, 0x0;
	}
	
	// end inline asm
	// begin inline asm
	{
	mma.sp.sync.aligned.m16n8k32.row.col.f16.f16.f16.f16
	{%r1704, %r1708},
	{%r14, %r15, %r16, %r17},
	{%r130, %r131, %r132, %r133},
	{%r895, %r896}, %r13, 0x0;
	}
	
	// end inline asm
	// begin inline asm
	{
	mma.sp.sync.aligned.m16n8k32.row.col.f16.f16.f16.f16
	{%r1703, %r1707},
	{%r25, %r26, %r27, %r28},
	{%r134, %r135, %r136, %r137},
	{%r908, %r909}, %r24, 0x0;
	}
	
	// end inline asm
	// begin inline asm
	{
	mma.sp.sync.aligned.m16n8k32.row.col.f16.f16.f16.f16
	{%r1702, %r1706},
	{%r36, %r37, %r38, %r39},
	{%r138, %r139, %r140, %r141},
	{%r921, %r922}, %r35, 0x0;
	}
	
	// end inline asm
	add.s64 	%rd31, %rd31, -16;
	setp.ne.s64 	%p3, %rd31, 0;
	@%p3 bra 	$L__BB3_3;
$L__BB3_4:
	setp.eq.s64 	%p4, %rd1, 0;
	@%p4 bra 	$L__BB3_12;
	and.b64  	%rd5, %rd10, 7;
	setp.lt.u64 	%p5, %rd1, 8;
	@%p5 bra 	$L__BB3_7;
	// begin inline asm
	{
	mma.sp.sync.aligned.m16n8k32.row.col.f16.f16.f16.f16
	{%r986, %r987},
	{%r3, %r4, %r5, %r6},
	{%r126, %r127, %r128, %r129},
	{%r1705, %r1709}, %r2, 0x0;
	}
	
	// end inline asm
	// begin inline asm
	{
	mma.sp.sync.aligned.m16n8k32.row.col.f16.f16.f16.f16
	{%r999, %r1000},
	{%r14, %r15, %r16, %r17},
	{%r130, %r131, %r132, %r133},
	{%r1704, %r1708}, %r13, 0x0;
	}
	
	// end inline asm
	// begin inline asm
	{
	mma.sp.sync.aligned.m16n8k32.row.col.f16.f16.f16.f16
	{%r1012, %r1013},
	{%r25, %r26, %r27, %r28},
	{%r134, %r135, %r136, %r137},
	{%r1703, %r1707}, %r24, 0x0;
	}
	
	// end inline asm
	// begin inline asm
	{
	mma.sp.sync.aligned.m16n8k32.row.col.f16.f16.f16.f16
	{%r1025, %r1026},
	{%r36, %r37, %r38, %r39},
	{%r138, %r139, %r140, %r141},
	{%r1702, %r1706}, %r35, 0x0;
	}
	
	// end inline asm
	// begin inline asm
	{
	mma.sp.sync.aligned.m16n8k32.row.col.f16.f16.f16.f16
	{%r1038, %r1039},
	{%r3, %r4, %r5, %r6},
	{%r126, %r127, %r128, %r129},
	{%r986, %r987}, %r2, 0x0;
	}
	
	// end inline asm
	// begin inline asm
	{
	mma.sp.sync.aligned.m16n8k32.row.col.f16.f16.f16.f16
	{%r1051, %r1052},
	{%r14, %r15, %r16, %r17},
	{%r130, %r131, %r132, %r133},
	{%r999, %r1000}, %r13, 0x0;
	}
	
	// end inline asm
	// begin inline asm
	{
	mma.sp.sync.aligned.m16n8k32.row.col.f16.f16.f16.f16
	{%r1064, %r1065},
	{%r25, %r26, %r27, %r28},
	{%r134, %r135, %r136, %r137},
	{%r1012, %r1013}, %r24, 0x0;
	}
	
	// end inline asm
	// begin inline asm
	{
	mma.sp.sync.aligned.m16n8k32.row.col.f16.f16.f16.f16
	{%r1077, %r1078},
	{%r36, %r37, %r38, %r39},
	{%r138, %r139, %r140, %r141},
	{%r1025, %r1026}, %r35, 0x0;
	}
	
	// end inline asm
	// begin inline asm
	{
	mma.sp.sync.aligned.m16n8k32.row.col.f16.f16.f16.f16
	{%r1090, %r1091},
	{%r3, %r4, %r5, %r6},
	{%r126, %r127, %r128, %r129},
	{%r1038, %r1039}, %r2, 0x0;
	}
	
	// end inline asm
	// begin inline asm
	{
	mma.sp.sync.aligned.m16n8k32.row.col.f16.f16.f16.f16
	{%r1103, %r1104},
	{%r14, %r15, %r16, %r17},
	{%r130, %r131, %r132, %r133},
	{%r1051, %r1052}, %r13, 0x0;
	}
	
	// end inline asm
	// begin inline asm
	{
	mma.sp.sync.aligned.m16n8k32.row.col.f16.f16.f16.f16
	{%r1116, %r1117},
	{%r25, %r26, %r27, %r28},
	{%r134, %r135, %r136, %r137},
	{%r1064, %r1065}, %r24, 0x0;
	}
	
	// end inline asm
	// begin inline asm
	{
	mma.sp.sync.aligned.m16n8k32.row.col.f16.f16.f16.f16
	{%r1129, %r1130},
	{%r36, %r37, %r38, %r39},
	{%r138, %r139, %r140, %r141},
	{%r1077, %r1078}, %r35, 0x0;
	}
	
	// end inline asm
	// begin inline asm
	{
	mma.sp.sync.aligned.m16n8k32.row.col.f16.f16.f16.f16
	{%r1142, %r1143},
	{%r3, %r4, %r5, %r6},
	{%r126, %r127, %r128, %r129},
	{%r1090, %r1091}, %r2, 0x0;
	}
	
	// end inline asm
	// begin inline asm
	{
	mma.sp.sync.aligned.m16n8k32.row.col.f16.f16.f16.f16
	{%r1155, %r1156},
	{%r14, %r15, %r16, %r17},
	{%r130, %r131, %r132, %r133},
	{%r1103, %r1104}, %r13, 0x0;
	}
	
	// end inline asm
	// begin inline asm
	{
	mma.sp.sync.aligned.m16n8k32.row.col.f16.f16.f16.f16
	{%r1168, %r1169},
	{%r25, %r26, %r27, %r28},
	{%r134, %r135, %r136, %r137},
	{%r1116, %r1117}, %r24, 0x0;
	}
	
	// end inline asm
	// begin inline asm
	{
	mma.sp.sync.aligned.m16n8k32.row.col.f16.f16.f16.f16
	{%r1181, %r1182},
	{%r36, %r37, %r38, %r39},
	{%r138, %r139, %r140, %r141},
	{%r1129, %r1130}, %r35, 0x0;
	}
	
	// end inline asm
	// begin inline asm
	{
	mma.sp.sync.aligned.m16n8k32.row.col.f16.f16.f16.f16
	{%r1194, %r1195},
	{%r3, %r4, %r5, %r6},
	{%r126, %r127, %r128, %r129},
	{%r1142, %r1143}, %r2, 0x0;
	}
	
	// end inline asm
	// begin inline asm
	{
	mma.sp.sync.aligned.m16n8k32.row.col.f16.f16.f16.f16
	{%r1207, %r1208},
	{%r14, %r15, %r16, %r17},
	{%r130, %r131, %r132, %r133},
	{%r1155, %r1156}, %r13, 0x0;
	}
	
	// end inline asm
	// begin inline asm
	{
	mma.sp.sync.aligned.m16n8k32.row.col.f16.f16.f16.f16
	{%r1220, %r1221},
	{%r25, %r26, %r27, %r28},
	{%r134, %r135, %r136, %r137},
	{%r1168, %r1169}, %r24, 0x0;
	}
	
	// end inline asm
	// begin inline asm
	{
	mma.sp.sync.aligned.m16n8k32.row.col.f16.f16.f16.f16
	{%r1233, %r1234},
	{%r36, %r37, %r38, %r39},
	{%r138, %r139, %r140, %r141},
	{%r1181, %r1182}, %r35, 0x0;
	}
	
	// end inline asm
	// begin inline asm
	{
	mma.sp.sync.aligned.m16n8k32.row.col.f16.f16.f16.f16
	{%r1246, %r1247},
	{%r3, %r4, %r5, %r6},
	{%r126, %r127, %r128, %r129},
	{%r1194, %r1195}, %r2, 0x0;
	}
	
	// end inline asm
	// begin inline asm
	{
	mma.sp.sync.aligned.m16n8k32.row.col.f16.f16.f16.f16
	{%r1259, %r1260},
	{%r14, %r15, %r16, %r17},
	{%r130, %r131, %r132, %r133},
	{%r1207, %r1208}, %r13, 0x0;
	}
	
	// end inline asm
	// begin inline asm
	{
	mma.sp.sync.aligned.m16n8k32.row.col.f16.f16.f16.f16
	{%r1272, %r1273},
	{%r25, %r26, %r27, %r28},
	{%r134, %r135, %r136, %r137},
	{%r1220, %r1221}, %r24, 0x0;
	}
	
	// end inline asm
	// begin inline asm
	{
	mma.sp.sync.aligned.m16n8k32.row.col.f16.f16.f16.f16
	{%r1285, %r1286},
	{%r36, %r37, %r38, %r39},
	{%r138, %r139, %r140, %r141},
	{%r1233, %r1234}, %r35, 0x0;
	}
	
	// end inline asm
	// begin inline asm
	{
	mma.sp.sync.aligned.m16n8k32.row.col.f16.f16.f16.f16
	{%r1298, %r1299},
	{%r3, %r4, %r5, %r6},
	{%r126, %r127, %r128, %r129},
	{%r1246, %r1247}, %r2, 0x0;
	}
	
	// end inline asm
	// begin inline asm
	{
	mma.sp.sync.aligned.m16n8k32.row.col.f16.f16.f16.f16
	{%r1311, %r1312},
	{%r14, %r15, %r16, %r17},
	{%r130, %r131, %r132, %r133},
	{%r1259, %r1260}, %r13, 0x0;
	}
	
	// end inline asm
	// begin inline asm
	{
	mma.sp.sync.aligned.m16n8k32.row.col.f16.f16.f16.f16
	{%r1324, %r1325},
	{%r25, %r26, %r27, %r28},
	{%r134, %r135, %r136, %r137},
	{%r1272, %r1273}, %r24, 0x0;
	}
	
	// end inline asm
	// begin inline asm
	{
	mma.sp.sync.aligned.m16n8k32.row.col.f16.f16.f16.f16
	{%r1337, %r1338},
	{%r36, %r37, %r38, %r39},
	{%r138, %r139, %r140, %r141},
	{%r1285, %r1286}, %r35, 0x0;
	}
	
	// end inline asm
	// begin inline asm
	{
	mma.sp.sync.aligned.m16n8k32.row.col.f16.f16.f16.f16
	{%r1705, %r1709},
	{%r3, %r4, %r5, %r6},
	{%r126, %r127, %r128, %r129},
	{%r1298, %r1299}, %r2, 0x0;
	}
	
	// end inline asm
	// begin inline asm
	{
	mma.sp.sync.aligned.m16n8k32.row.col.f16.f16.f16.f16
	{%r1704, %r1708},
	{%r14, %r15, %r16, %r17},
	{%r130, %r131, %r132, %r133},
	{%r1311, %r1312}, %r13, 0x0;
	}
	
	// end inline asm
	// begin inline asm
	{
	mma.sp.sync.aligned.m16n8k32.row.col.f16.f16.f16.f16
	{%r1703, %r1707},
	{%r25, %r26, %r27, %r28},
	{%r134, %r135, %r136, %r137},
	{%r1324, %r1325}, %r24, 0x0;
	}
	
	// end inline asm
	// begin inline asm
	{
	mma.sp.sync.aligned.m16n8k32.row.col.f16.f16.f16.f16
	{%r1702, %r1706},
	{%r36, %r37, %r38, %r39},
	{%r138, %r139, %r140, %r141},
	{%r1337, %r1338}, %r35, 0x0;
	}
	
	// end inline asm
$L__BB3_7:
	setp.eq.s64 	%p6, %rd5, 0;
	@%p6 bra 	$L__BB3_12;
	and.b64  	%rd32, %rd10, 3;
	setp.lt.u64 	%p7, %rd5, 4;
	@%p7 bra 	$L__BB3_10;
	// begin inline asm
	{
	mma.sp.sync.aligned.m16n8k32.row.col.f16.f16.f16.f16
	{%r1402, %r1403},
	{%r3, %r4, %r5, %r6},
	{%r126, %r127, %r128, %r129},
	{%r1705, %r1709}, %r2, 0x0;
	}
	
	// end inline asm
	// begin inline asm
	{
	mma.sp.sync.aligned.m16n8k32.row.col.f16.f16.f16.f16
	{%r1415, %r1416},
	{%r14, %r15, %r16, %r17},
	{%r130, %r131, %r132, %r133},
	{%r1704, %r1708}, %r13, 0x0;
	}
	
	// end inline asm
	// begin inline asm
	{
	mma.sp.sync.aligned.m16n8k32.row.col.f16.f16.f16.f16
	{%r1428, %r1429},
	{%r25, %r26, %r27, %r28},
	{%r134, %r135, %r136, %r137},
	{%r1703, %r1707}, %r24, 0x0;
	}
	
	// end inline asm
	// begin inline asm
	{
	mma.sp.sync.aligned.m16n8k32.row.col.f16.f16.f16.f16
	{%r1441, %r1442},
	{%r36, %r37, %r38, %r39},
	{%r138, %r139, %r140, %r141},
	{%r1702, %r1706}, %r35, 0x0;
	}
	
	// end inline asm
	// begin inline asm
	{
	mma.sp.sync.aligned.m16n8k32.row.col.f16.f16.f16.f16
	{%r1454, %r1455},
	{%r3, %r4, %r5, %r6},
	{%r126, %r127, %r128, %r129},
	{%r1402, %r1403}, %r2, 0x0;
	}
	
	// end inline asm
	// begin inline asm
	{
	mma.sp.sync.aligned.m16n8k32.row.col.f16.f16.f16.f16
	{%r1467, %r1468},
	{%r14, %r15, %r16, %r17},
	{%r130, %r131, %r132, %r133},
	{%r1415, %r1416}, %r13, 0x0;
	}
	
	// end inline asm
	// begin inline asm
	{
	mma.sp.sync.aligned.m16n8k32.row.col.f16.f16.f16.f16
	{%r1480, %r1481},
	{%r25, %r26, %r27, %r28},
	{%r134, %r135, %r136, %r137},
	{%r1428, %r1429}, %r24, 0x0;
	}
	
	// end inline asm
	// begin inline asm
	{
	mma.sp.sync.aligned.m16n8k32.row.col.f16.f16.f16.f16
	{%r1493, %r1494},
	{%r36, %r37, %r38, %r39},
	{%r138, %r139, %r140, %r141},
	{%r1441, %r1442}, %r35, 0x0;
	}
	
	// end inline asm
	// begin inline asm
	{
	mma.sp.sync.aligned.m16n8k32.row.col.f16.f16.f16.f16
	{%r1506, %r1507},
	{%r3, %r4, %r5, %r6},
	{%r126, %r127, %r128, %r129},
	{%r1454, %r1455}, %r2, 0x0;
	}
	
	// end inline asm
	// begin inline asm
	{
	mma.sp.sync.aligned.m16n8k32.row.col.f16.f16.f16.f16
	{%r1519, %r1520},
	{%r14, %r15, %r16, %r17},
	{%r130, %r131, %r132, %r133},
	{%r1467, %r1468}, %r13, 0x0;
	}
	
	// end inline asm
	// begin inline asm
	{
	mma.sp.sync.aligned.m16n8k32.row.col.f16.f16.f16.f16
	{%r1532, %r1533},
	{%r25, %r26, %r27, %r28},
	{%r134, %r135, %r136, %r137},
	{%r1480, %r1481}, %r24, 0x0;
	}
	
	// end inline asm
	// begin inline asm
	{
	mma.sp.sync.aligned.m16n8k32.row.col.f16.f16.f16.f16
	{%r1545, %r1546},
	{%r36, %r37, %r38, %r39},
	{%r138, %r139, %r140, %r141},
	{%r1493, %r1494}, %r35, 0x0;
	}
	
	// end inline asm
	// begin inline asm
	{
	mma.sp.sync.aligned.m16n8k32.row.col.f16.f16.f16.f16
	{%r1705, %r1709},
	{%r3, %r4, %r5, %r6},
	{%r126, %r127, %r128, %r129},
	{%r1506, %r1507}, %r2, 0x0;
	}
	
	// end inline asm
	// begin inline asm
	{
	mma.sp.sync.aligned.m16n8k32.row.col.f16.f16.f16.f16
	{%r1704, %r1708},
	{%r14, %r15, %r16, %r17},
	{%r130, %r131, %r132, %r133},
	{%r1519, %r1520}, %r13, 0x0;
	}
	
	// end inline asm
	// begin inline asm
	{
	mma.sp.sync.aligned.m16n8k32.row.col.f16.f16.f16.f16
	{%r1703, %r1707},
	{%r25, %r26, %r27, %r28},
	{%r134, %r135, %r136, %r137},
	{%r1532, %r1533}, %r24, 0x0;
	}
	
	// end inline asm
	// begin inline asm
	{
	mma.sp.sync.aligned.m16n8k32.row.col.f16.f16.f16.f16
	{%r1702, %r1706},
	{%r36, %r37, %r38, %r39},
	{%r138, %r139, %r140, %r141},
	{%r1545, %r1546}, %r35, 0x0;
	}
	
	// end inline asm
$L__BB3_10:
	setp.eq.s64 	%p8, %rd32, 0;
	@%p8 bra 	$L__BB3_12;
$L__BB3_11:
	.pragma "nounroll";
	// begin inline asm
	{
	mma.sp.sync.aligned.m16n8k32.row.col.f16.f16.f16.f16
	{%r1705, %r1709},
	{%r3, %r4, %r5, %r6},
	{%r126, %r127, %r128, %r129},
	{%r1705, %r1709}, %r2, 0x0;
	}
	
	// end inline asm
	// begin inline asm
	{
	mma.sp.sync.aligned.m16n8k32.row.col.f16.f16.f16.f16
	{%r1704, %r1708},
	{%r14, %r15, %r16, %r17},
	{%r130, %r131, %r132, %r133},
	{%r1704, %r1708}, %r13, 0x0;
	}
	
	// end inline asm
	// begin inline asm
	{
	mma.sp.sync.aligned.m16n8k32.row.col.f16.f16.f16.f16
	{%r1703, %r1707},
	{%r25, %r26, %r27, %r28},
	{%r134, %r135, %r136, %r137},
	{%r1703, %r1707}, %r24, 0x0;
	}
	
	// end inline asm
	// begin inline asm
	{
	mma.sp.sync.aligned.m16n8k32.row.col.f16.f16.f16.f16
	{%r1702, %r1706},
	{%r36, %r37, %r38, %r39},
	{%r138, %r139, %r140, %r141},
	{%r1702, %r1706}, %r35, 0x0;
	}
	
	// end inline asm
	add.s64 	%rd32, %rd32, -1;
	setp.ne.s64 	%p9, %rd32, 0;
	@%p9 bra 	$L__BB3_11;
$L__BB3_12:
	ld.param.u64 	%rd30, [_Z29sp_mmad_16832_throughput_testILj4EEvP6__halfS1_S1_S1_Pjm_param_0];
	// begin inline asm
	bar.sync 0;
	// end inline asm
	cvta.to.global.u64 	%rd27, %rd30;
	mul.wide.u32 	%rd28, %r1, 2;
	add.s64 	%rd29, %rd27, %rd28;
	st.global.u32 	[%rd29], %r1705;
	st.global.u32 	[%rd29+128], %r1709;
	st.global.u32 	[%rd29+256], %r1704;
	st.global.u32 	[%rd29+384], %r1708;
	st.global.u32 	[%rd29+512], %r1703;
	st.global.u32 	[%rd29+640], %r1707;
	st.global.u32 	[%rd29+768], %r1702;
	st.global.u32 	[%rd29+896], %r1706;
	ret;

}
	// .globl	_Z29sp_mmad_16832_throughput_testILj5EEvP6__halfS1_S1_S1_Pjm
.visible .entry _Z29sp_mmad_16832_throughput_testILj5EEvP6__halfS1_S1_S1_Pjm(
	.param .u64 .ptr .align 1 _Z29sp_mmad_16832_throughput_testILj5EEvP6__halfS1_S1_S1_Pjm_param_0,
	.param .u64 .ptr .align 1 _Z29sp_mmad_16832_throughput_testILj5EEvP6__halfS1_S1_S1_Pjm_param_1,
	.param .u64 .ptr .align 1 _Z29sp_mmad_16832_throughput_testILj5EEvP6__halfS1_S1_S1_Pjm_param_2,
	.param .u64 .ptr .align 1 _Z29sp_mmad_16832_throughput_testILj5EEvP6__halfS1_S1_S1_Pjm_param_3,
	.param .u64 .ptr .align 1 _Z29sp_mmad_16832_throughput_testILj5EEvP6__halfS1_S1_S1_Pjm_param_4,
	.param .u64 _Z29sp_mmad_16832_throughput_testILj5EEvP6__halfS1_S1_S1_Pjm_param_5
)
{
	.reg .pred 	%p<10>;
	.reg .b16 	%rs<41>;
	.reg .b32 	%r<2137>;
	.reg .b64 	%rd<39>;

	ld.param.u64 	%rd10, [_Z29sp_mmad_16832_throughput_testILj5EEvP6__halfS1_S1_S1_Pjm_param_1];
	ld.param.u64 	%rd11, [_Z29sp_mmad_16832_throughput_testILj5EEvP6__halfS1_S1_S1_Pjm_param_2];
	ld.param.u64 	%rd12, [_Z29sp_mmad_16832_throughput_testILj5EEvP6__halfS1_S1_S1_Pjm_param_3];
	ld.param.u64 	%rd13, [_Z29sp_mmad_16832_throughput_testILj5EEvP6__halfS1_S1_S1_Pjm_param_4];
	ld.param.u64 	%rd9, [_Z29sp_mmad_16832_throughput_testILj5EEvP6__halfS1_S1_S1_Pjm_param_5];
	mov.u32 	%r176, %tid.x;
	and.b32  	%r177, %r176, 31;
	shl.b32 	%r178, %r176, 1;
	and.b32  	%r179, %r178, 6;
	shl.b32 	%r180, %r176, 2;
	and.b32  	%r181, %r180, 112;
	or.b32  	%r182, %r179, %r181;
	shl.b32 	%r183, %r176, 4;
	and.b32  	%r184, %r183, 48;
	shr.u32 	%r185, %r177, 2;
	or.b32  	%r186, %r184, %r185;
	and.b32  	%r187, %r178, 62;
	shr.u32 	%r188, %r177, 1;
	cvta.to.global.u64 	%rd14, %rd13;
	cvta.to.global.u64 	%rd15, %rd10;
	cvta.to.global.u64 	%rd16, %rd11;
	cvta.to.global.u64 	%rd17, %rd12;
	mul.wide.u32 	%rd18, %r182, 2;
	add.s64 	%rd19, %rd15, %rd18;
	mul.wide.u32 	%rd20, %r186, 2;
	add.s64 	%rd21, %rd16, %rd20;
	mul.wide.u32 	%rd22, %r187, 2;
	add.s64 	%rd23, %rd17, %rd22;
	mul.wide.u32 	%rd24, %r188, 4;
	add.s64 	%rd25, %rd14, %rd24;
	ld.global.u32 	%r1, [%rd25];
	ld.global.u32 	%r2, [%rd19];
	ld.global.u32 	%r3, [%rd19+256];
	ld.global.u32 	%r4, [%rd19+16];
	ld.global.u32 	%r5, [%rd19+272];
	ld.global.u16 	%rs1, [%rd21];
	ld.global.u16 	%rs2, [%rd21+16];
	ld.global.u16 	%rs3, [%rd21+128];
	ld.global.u16 	%rs4, [%rd21+144];
	ld.global.u16 	%rs5, [%rd21+256];
	ld.global.u16 	%rs6, [%rd21+272];
	ld.global.u16 	%rs7, [%rd21+384];
	ld.global.u16 	%rs8, [%rd21+400];
	// begin inline asm
	mov.b32 %r156, {%rs1, %rs2};
	mov.b32 %r157, {%rs3, %rs4};
	mov.b32 %r158, {%rs5, %rs6};
	mov.b32 %r159, {%rs7, %rs8};
	
	// end inline asm
	ld.global.u32 	%r2131, [%rd23];
	ld.global.u32 	%r2136, [%rd23+128];
	ld.global.u32 	%r12, [%rd25+32];
	ld.global.u32 	%r13, [%rd19+512];
	ld.global.u32 	%r14, [%rd19+768];
	ld.global.u32 	%r15, [%rd19+528];
	ld.global.u32 	%r16, [%rd19+784];
	ld.global.u16 	%rs9, [%rd21+512];
	ld.global.u16 	%rs10, [%rd21+528];
	ld.global.u16 	%rs11, [%rd21+640];
	ld.global.u16 	%rs12, [%rd21+656];
	ld.global.u16 	%rs13, [%rd21+768];
	ld.global.u16 	%rs14, [%rd21+784];
	ld.global.u16 	%rs15, [%rd21+896];
	ld.global.u16 	%rs16, [%rd21+912];
	// begin inline asm
	mov.b32 %r160, {%rs9, %rs10};
	mov.b32 %r161, {%rs11, %rs12};
	mov.b32 %r162, {%rs13, %rs14};
	mov.b32 %r163, {%rs15, %rs16};
	
	// end inline asm
	ld.global.u32 	%r2130, [%rd23+256];
	ld.global.u32 	%r2135, [%rd23+384];
	ld.global.u32 	%r23, [%rd25+64];
	ld.global.u32 	%r24, [%rd19+1024];
	ld.global.u32 	%r25, [%rd19+1280];
	ld.global.u32 	%r26, [%rd19+1040];
	ld.global.u32 	%r27, [%rd19+1296];
	ld.global.u16 	%rs17, [%rd21+1024];
	ld.global.u16 	%rs18, [%rd21+1040];
	ld.global.u16 	%rs19, [%rd21+1152];
	ld.global.u16 	%rs20, [%rd21+1168];
	ld.global.u16 	%rs21, [%rd21+1280];
	ld.global.u16 	%rs22, [%rd21+1296];
	ld.global.u16 	%rs23, [%rd21+1408];
	ld.global.u16 	%rs24, [%rd21+1424];
	// begin inline asm
	mov.b32 %r164, {%rs17, %rs18};
	mov.b32 %r165, {%rs19, %rs20};
	mov.b32 %r166, {%rs21, %rs22};
	mov.b32 %r167, {%rs23, %rs24};
	
	// end inline asm
	ld.global.u32 	%r2129, [%rd23+512];
	ld.global.u32 	%r2134, [%rd23+640];
	ld.global.u32 	%r34, [%rd25+96];
	ld.global.u32 	%r35, [%rd19+1536];
	ld.global.u32 	%r36, [%rd19+1792];
	ld.global.u32 	%r37, [%rd19+1552];
	ld.global.u32 	%r38, [%rd19+1808];
	ld.global.u16 	%rs25, [%rd21+1536];
	ld.global.u16 	%rs26, [%rd21+1552];
	ld.global.u16 	%rs27, [%rd21+1664];
	ld.global.u16 	%rs28, [%rd21+1680];
	ld.global.u16 	%rs29, [%rd21+1792];
	ld.global.u16 	%rs30, [%rd21+1808];
	ld.global.u16 	%rs31, [%rd21+1920];
	ld.global.u16 	%rs32, [%rd21+1936];
	// begin inline asm
	mov.b32 %r168, {%rs25, %rs26};
	mov.b32 %r169, {%rs27, %rs28};
	mov.b32 %r170, {%rs29, %rs30};
	mov.b32 %r171, {%rs31, %rs32};
	
	// end inline asm
	ld.global.u32 	%r2128, [%rd23+768];
	ld.global.u32 	%r2133, [%rd23+896];
	ld.global.u32 	%r45, [%rd25+128];
	ld.global.u32 	%r46, [%rd19+2048];
	ld.global.u32 	%r47, [%rd19+2304];
	ld.global.u32 	%r48, [%rd19+2064];
	ld.global.u32 	%r49, [%rd19+2320];
	ld.global.u16 	%rs33, [%rd21+2048];
	ld.global.u16 	%rs34, [%rd21+2064];
	ld.global.u16 	%rs35, [%rd21+2176];
	ld.global.u16 	%rs36, [%rd21+2192];
	ld.global.u16 	%rs37, [%rd21+2304];
	ld.global.u16 	%rs38, [%rd21+2320];
	ld.global.u16 	%rs39, [%rd21+2432];
	ld.global.u16 	%rs40, [%rd21+2448];
	// begin inline asm
	mov.b32 %r172, {%rs33, %rs34};
	mov.b32 %r173, {%rs35, %rs36};
	mov.b32 %r174, {%rs37, %rs38};
	mov.b32 %r175, {%rs39, %rs40};
	
	// end inline asm
	ld.global.u32 	%r2127, [%rd23+1024];
	ld.global.u32 	%r2132, [%rd23+1152];
	// begin inline asm
	bar.sync 0;
	// end inline asm
	setp.eq.s64 	%p1, %rd9, 0;
	@%p1 bra 	$L__BB4_12;
	ld.param.u64 	%rd32, [_Z29sp_mmad_16832_throughput_testILj5EEvP6__halfS1_S1_S1_Pjm_param_5];
	setp.lt.u64 	%p2, %rd32, 16;
	@%p2 bra 	$L__BB4_4;
	ld.param.u64 	%rd33, [_Z29sp_mmad_16832_throughput_testILj5EEvP6__halfS1_S1_S1_Pjm_param_5];
	and.b64  	%rd37, %rd33, -16;
$L__BB4_3:
	.pragma "nounroll";
	// begin inline asm
	{
	mma.sp.sync.aligned.m16n8k32.row.col.f16.f16.f16.f16
	{%r189, %r190},
	{%r2, %r3, %r4, %r5},
	{%r156, %r157, %r158, %r159},
	{%r2131, %r2136}, %r1, 0x0;
	}
	
	// end inline asm
	// begin inline asm
	{
	mma.sp.sync.aligned.m16n8k32.row.col.f16.f16.f16.f16
	{%r202, %r203},
	{%r13, %r14, %r15, %r16},
	{%r160, %r161, %r162, %r163},
	{%r2130, %r2135}, %r12, 0x0;
	}
	
	// end inline asm
	// begin inline asm
	{
	mma.sp.sync.aligned.m16n8k32.row.col.f16.f16.f16.f16
	{%r215, %r216},
	{%r24, %r25, %r26, %r27},
	{%r164, %r165, %r166, %r167},
	{%r2129, %r2134}, %r23, 0x0;
	}
	
	// end inline asm
	// begin inline asm
	{
	mma.sp.sync.aligned.m16n8k32.row.col.f16.f16.f16.f16
	{%r228, %r229},
	{%r35, %r36, %r37, %r38},
	{%r168, %r169, %r170, %r171},
	{%r2128, %r2133}, %r34, 0x0;
	}
	
	// end inline asm
	// begin inline asm
	{
	mma.sp.sync.aligned.m16n8k32.row.col.f16.f16.f16.f16
	{%r241, %r242},
	{%r46, %r47, %r48, %r49},
	{%r172, %r173, %r174, %r175},
	{%r2127, %r2132}, %r45, 0x0;
	}
	
	// end inline asm
	// begin inline asm
	{
	mma.sp.sync.aligned.m16n8k32.row.col.f16.f16.f16.f16
	{%r254, %r255},
	{%r2, %r3, %r4, %r5},
	{%r156, %r157, %r158, %r159},
	{%r189, %r190}, %r1, 0x0;
	}
	
	// end inline asm
	// begin inline asm
	{
	mma.sp.sync.aligned.m16n8k32.row.col.f16.f16.f16.f16
	{%r267, %r268},
	{%r13, %r14, %r15, %r16},
	{%r160, %r161, %r162, %r163},
	{%r202, %r203}, %r12, 0x0;
	}
	
	// end inline asm
	// begin inline asm
	{
	mma.sp.sync.aligned.m16n8k32.row.col.f16.f16.f16.f16
	{%r280, %r281},
	{%r24, %r25, %r26, %r27},
	{%r164, %r165, %r166, %r167},
	{%r215, %r216}, %r23, 0x0;
	}
	
	// end inline asm
	// begin inline asm
	{
	mma.sp.sync.aligned.m16n8k32.row.col.f16.f16.f16.f16
	{%r293, %r294},
	{%r35, %r36, %r37, %r38},
	{%r168, %r169, %r170, %r171},
	{%r228, %r229}, %r34, 0x0;
	}
	
	// end inline asm
	// begin inline asm
	{
	mma.sp.sync.aligned.m16n8k32.row.col.f16.f16.f16.f16
	{%r306, %r307},
	{%r46, %r47, %r48, %r49},
	{%r172, %r173, %r174, %r175},
	{%r241, %r242}, %r45, 0x0;
	}
	
	// end inline asm
	// begin inline asm
	{
	mma.sp.sync.aligned.m16n8k32.row.col.f16.f16.f16.f16
	{%r319, %r320},
	{%r2, %r3, %r4, %r5},
	{%r156, %r157, %r158, %r159},
	{%r254, %r255}, %r1, 0x0;
	}
	
	// end inline asm
	// begin inline asm
	{
	mma.sp.sync.aligned.m16n8k32.row.col.f16.f16.f16.f16
	{%r332, %r333},
	{%r13, %r14, %r15, %r16},
	{%r160, %r161, %r162, %r163},
	{%r267, %r268}, %r12, 0x0;
	}
	
	// end inline asm
	// begin inline asm
	{
	mma.sp.sync.aligned.m16n8k32.row.col.f16.f16.f16.f16
	{%r345, %r346},
	{%r24, %r25, %r26, %r27},
	{%r164, %r165, %r166, %r167},
	{%r280, %r281}, %r23, 0x0;
	}
	
	// end inline asm
	// begin inline asm
	{
	mma.sp.sync.aligned.m16n8k32.row.col.f16.f16.f16.f16
	{%r358, %r359},
	{%r35, %r36, %r37, %r38},
	{%r168, %r169, %r170, %r171},
	{%r293, %r294}, %r34, 0x0;
	}
	
	// end inline asm
	// begin inline asm
	{
	mma.sp.sync.aligned.m16n8k32.row.col.f16.f16.f16.f16
	{%r371, %r372},
	{%r46, %r47, %r48, %r49},
	{%r172, %r173, %r174, %r175},
	{%r306, %r307}, %r45, 0x0;
	}
	
	// end inline asm
	// begin inline asm
	{
	mma.sp.sync.aligned.m16n8k32.row.col.f16.f16.f16.f16
	{%r384, %r385},
	{%r2, %r3, %r4, %r5},
	{%r156, %r157, %r158, %r159},
	{%r319, %r320}, %r1, 0x0;
	}
	
	// end inline asm
	// begin inline asm
	{
	mma.sp.sync.aligned.m16n8k32.row.col.f16.f16.f16.f16
	{%r397, %r398},
	{%r13, %r14, %r15, %r16},
	{%r160, %r161, %r162, %r163},
	{%r332, %r333}, %r12, 0x0;
	}
	
	// end inline asm
	// begin inline asm
	{
	mma.sp.sync.aligned.m16n8k32.row.col.f16.f16.f16.f16
	{%r410, %r411},
	{%r24, %r25, %r26, %r27},
	{%r164, %r165, %r166, %r167},
	{%r345, %r346}, %r23, 0x0;
	}
	
	// end inline asm
	// begin inline asm
	{
	mma.sp.sync.aligned.m16n8k32.row.col.f16.f16.f16.f16
	{%r423, %r424},
	{%r35, %r36, %r37, %r38},
	{%r168, %r169, %r170, %r171},
	{%r358, %r359}, %r34, 0x0;
	}
	
	// end inline asm
	// begin inline asm
	{
	mma.sp.sync.aligned.m16n8k32.row.col.f16.f16.f16.f16
	{%r436, %r437},
	{%r46, %r47, %r48, %r49},
	{%r172, %r173, %r174, %r175},
	{%r371, %r372}, %r45, 0x0;
	}
	
	// end inline asm
	// begin inline asm
	{
	mma.sp.sync.aligned.m16n8k32.row.col.f16.f16.f16.f16
	{%r449, %r450},
	{%r2, %r3, %r4, %r5},
	{%r156, %r157, %r158, %r159},
	{%r384, %r385}, %r1, 0x0;
	}
	
	// end inline asm
	// begin inline asm
	{
	mma.sp.sync.aligned.m16n8k32.row.col.f16.f16.f16.f16
	{%r462, %r463},
	{%r13, %r14, %r15, %r16},
	{%r160, %r161, %r162, %r163},
	{%r397, %r398}, %r12, 0x0;
	}
	
	// end inline asm
	// begin inline asm
	{
	mma.sp.sync.aligned.m16n8k32.row.col.f16.f16.f16.f16
	{%r475, %r476},
	{%r24, %r25, %r26, %r27},
	{%r164, %r165, %r166, %r167},
	{%r410, %r411}, %r23, 0x0;
	}
	
	// end inline asm
	// begin inline asm
	{
	mma.sp.sync.aligned.m16n8k32.row.col.f16.f16.f16.f16
	{%r488, %r489},
	{%r35, %r36, %r37, %r38},
	{%r168, %r169, %r170, %r171},
	{%r423, %r424}, %r34, 0x0;
	}
	
	// end inline asm
	// begin inline asm
	{
	mma.sp.sync.aligned.m16n8k32.row.col.f16.f16.f16.f16
	{%r501, %r502},
	{%r46, %r47, %r48, %r49},
	{%r172, %r173, %r174, %r175},
	{%r436, %r437}, %r45, 0x0;
	}
	
	// end inline asm
	// begin inline asm
	{
	mma.sp.sync.aligned.m16n8k32.row.col.f16.f16.f16.f16
	{%r514, %r515},
	{%r2, %r3, %r4, %r5},
	{%r156, %r157, %r158, %r159},
	{%r449, %r450}, %r1, 0x0;
	}
	
	// end inline asm
	// begin inline asm
	{
	mma.sp.sync.aligned.m16n8k32.row.col.f16.f16.f16.f16
	{%r527, %r528},
	{%r13, %r14, %r15, %r16},
	{%r160, %r161, %r162, %r163},
	{%r462, %r463}, %r12, 0x0;
	}
	
	// end inline asm
	// begin inline asm
	{
	mma.sp.sync.aligned.m16n8k32.row.col.f16.f16.f16.f16
	{%r540, %r541},
	{%r24, %r25, %r26, %r27},
	{%r164, %r165, %r166, %r167},
	{%r475, %r476}, %r23, 0x0;
	}
	
	// end inline asm
	// begin inline asm
	{
	mma.sp.sync.aligned.m16n8k32.row.col.f16.f16.f16.f16
	{%r553, %r554},
	{%r35, %r36, %r37, %r38},
	{%r168, %r169, %r170, %r171},
	{%r488, %r489}, %r34, 0x0;
	}
	
	// end inline asm
	// begin inline asm
	{
	mma.sp.sync.aligned.m16n8k32.row.col.f16.f16.f16.f16
	{%r566, %r567},
	{%r46, %r47, %r48, %r49},
	{%r172, %r173, %r174, %r175},
	{%r501, %r502}, %r45, 0x0;
	}
	
	// end inline asm
	// begin inline asm
	{
	mma.sp.sync.aligned.m16n8k32.row.col.f16.f16.f16.f16
	{%r579, %r580},
	{%r2, %r3, %r4, %r5},
	{%r156, %r157, %r158, %r159},
	{%r514, %r515}, %r1, 0x0;
	}
	
	// end inline asm
	// begin inline asm
	{
	mma.sp.sync.aligned.m16n8k32.row.col.f16.f16.f16.f16
	{%r592, %r593},
	{%r13, %r14, %r15, %r16},
	{%r160, %r161, %r162, %r163},
	{%r527, %r528}, %r12, 0x0;
	}
	
	// end inline asm
	// begin inline asm
	{
	mma.sp.sync.aligned.m16n8k32.row.col.f16.f16.f16.f16
	{%r605, %r606},
	{%r24, %r25, %r26, %r27},
	{%r164, %r165, %r166, %r167},
	{%r540, %r541}, %r23, 0x0;
	}
	
	// end inline asm
	// begin inline asm
	{
	mma.sp.sync.aligned.m16n8k32.row.col.f16.f16.f16.f16
	{%r618, %r619},
	{%r35, %r36, %r37, %r38},
	{%r168, %r169, %r170, %r171},
	{%r553, %r554}, %r34, 0x0;
	}
	
	// end inline asm
	// begin inline asm
	{
	mma.sp.sync.aligned.m16n8k32.row.col.f16.f16.f16.f16
	{%r631, %r632},
	{%r46, %r47, %r48, %r49},
	{%r172, %r173, %r174, %r175},
	{%r566, %r567}, %r45, 0x0;
	}
	
	// end inline asm
	// begin inline asm
	{
	mma.sp.sync.aligned.m16n8k32.row.col.f16.f16.f16.f16
	{%r644, %r645},
	{%r2, %r3, %r4, %r5},
	{%r156, %r157, %r158, %r159},
	{%r579, %r580}, %r1, 0x0;
	}
	
	// end inline asm
	// begin inline asm
	{
	mma.sp.sync.aligned.m16n8k32.row.col.f16.f16.f16.f16
	{%r657, %r658},
	{%r13, %r14, %r15, %r16},
	{%r160, %r161, %r162, %r163},
	{%r592, %r593}, %r12, 0x0;
	}
	
	// end inline asm
	// begin inline asm
	{
	mma.sp.sync.aligned.m16n8k32.row.col.f16.f16.f16.f16
	{%r670, %r671},
	{%r24, %r25, %r26, %r27},
	{%r164, %r165, %r166, %r167},
	{%r605, %r606}, %r23, 0x0;
	}
	
	// end inline asm
	// begin inline asm
	{
	mma.sp.sync.aligned.m16n8k32.row.col.f16.f16.f16.f16
	{%r683, %r684},
	{%r35, %r36, %r37, %r38},
	{%r168, %r169, %r170, %r171},
	{%r618, %r619}, %r34, 0x0;
	}
	
	// end inline asm
	// begin inline asm
	{
	mma.sp.sync.aligned.m16n8k32.row.col.f16.f16.f16.f16
	{%r696, %r697},
	{%r46, %r47, %r48, %r49},
	{%r172, %r173, %r174, %r175},
	{%r631, %r632}, %r45, 0x0;
	}
	
	// end inline asm
	// begin inline asm
	{
	mma.sp.sync.aligned.m16n8k32.row.col.f16.f16.f16.f16
	{%r709, %r710},
	{%r2, %r3, %r4, %r5},
	{%r156, %r157, %r158, %r159},
	{%r644, %r645}, %r1, 0x0;
	}
	
	// end inline asm
	// begin inline asm
	{
	mma.sp.sync.aligned.m16n8k32.row.col.f16.f16.f16.f16
	{%r722, %r723},
	{%r13, %r14, %r15, %r16},
	{%r160, %r161, %r162, %r163},
	{%r657, %r658}, %r12, 0x0;
	}
	
	// end inline asm
	// begin inline asm
	{
	mma.sp.sync.aligned.m16n8k32.row.col.f16.f16.f16.f16
	{%r735, %r736},
	{%r24, %r25, %r26, %r27},
	{%r164, %r165, %r166, %r167},
	{%r670, %r671}, %r23, 0x0;
	}
	
	// end inline asm
	// begin inline asm
	{
	mma.sp.sync.aligned.m16n8k32.row.col.f16.f16.f16.f16
	{%r748, %r749},
	{%r35, %r36, %r37, %r38},
	{%r168, %r169, %r170, %r171},
	{%r683, %r684}, %r34, 0x0;
	}
	
	// end inline asm
	// begin inline asm
	{
	mma.sp.sync.aligned.m16n8k32.row.col.f16.f16.f16.f16
	{%r761, %r762},
	{%r46, %r47, %r48, %r49},
	{%r172, %r173, %r174, %r175},
	{%r696, %r697}, %r45, 0x0;
	}
	
	// end inline asm
	// begin inline asm
	{
	mma.sp.sync.aligned.m16n8k32.row.col.f16.f16.f16.f16
	{%r774, %r775},
	{%r2, %r3, %r4, %r5},
	{%r156, %r157, %r158, %r159},
	{%r709, %r710}, %r1, 0x0;
	}
	
	// end inline asm
	// begin inline asm
	{
	mma.sp.sync.aligned.m16n8k32.row.col.f16.f16.f16.f16
	{%r787, %r788},
	{%r13, %r14, %r15, %r16},
	{%r160, %r161, %r162, %r163},
	{%r722, %r723}, %r12, 0x0;
	}
	
	// end inline asm
	// begin inline asm
	{
	mma.sp.sync.aligned.m16n8k32.row.col.f16.f16.f16.f16
	{%r800, %r801},
	{%r24, %r25, %r26, %r27},
	{%r164, %r165, %r166, %r167},
	{%r735, %r736}, %r23, 0x0;
	}
	
	// end inline asm
	// begin inline asm
	{
	mma.sp.sync.aligned.m16n8k32.row.col.f16.f16.f16.f16
	{%r813, %r814},
	{%r35, %r36, %r37, %r38},
	{%r168, %r169, %r170, %r171},
	{%r748, %r749}, %r34, 0x0;
	}
	
	// end inline asm
	// begin inline asm
	{
	mma.sp.sync.aligned.m16n8k32.row.col.f16.f16.f16.f16
	{%r826, %r827},
	{%r46, %r47, %r48, %r49},
	{%r172, %r173, %r174, %r175},
	{%r761, %r762}, %r45, 0x0;
	}
	
	// end inline asm
	// begin inline asm
	{
	mma.sp.sync.aligned.m16n8k32.row.col.f16.f16.f16.f16
	{%r839, %r840},
	{%r2, %r3, %r4, %r5},
	{%r156, %r157, %r158, %r159},
	{%r774, %r775}, %r1, 0x0;
	}
	
	// end inline asm
	// begin inline asm
	{
	mma.sp.sync.aligned.m16n8k32.row.col.f16.f16.f16.f16
	{%r852, %r853},
	{%r13, %r14, %r15, %r16},
	{%r160, %r161, %r162, %r163},
	{%r787, %r788}, %r12, 0x0;
	}
	
	// end inline asm
	// begin inline asm
	{
	mma.sp.sync.aligned.m16n8k32.row.col.f16.f16.f16.f16
	{%r865, %r866},
	{%r24, %r25, %r26, %r27},
	{%r164, %r165, %r166, %r167},
	{%r800, %r801}, %r23, 0x0;
	}
	
	// end inline asm
	// begin inline asm
	{
	mma.sp.sync.aligned.m16n8k32.row.col.f16.f16.f16.f16
	{%r878, %r879},
	{%r35, %r36, %r37, %r38},
	{%r168, %r169, %r170, %r171},
	{%r813, %r814}, %r34, 0x0;
	}
	
	// end inline asm
	// begin inline asm
	{
	mma.sp.sync.aligned.m16n8k32.row.col.f16.f16.f16.f16
	{%r891, %r892},
	{%r46, %r47, %r48, %r49},
	{%r172, %r173, %r174, %r175},
	{%r826, %r827}, %r45, 0x0;
	}
	
	// end inline asm
	// begin inline asm
	{
	mma.sp.sync.aligned.m16n8k32.row.col.f16.f16.f16.f16
	{%r904, %r905},
	{%r2, %r3, %r4, %r5},
	{%r156, %r157, %r158, %r159},
	{%r839, %r840}, %r1, 0x0;
	}
	
	// end inline asm
	// begin inline asm
	{
	mma.sp.sync.aligned.m16n8k32.row.col.f16.f16.f16.f16
	{%r917, %r918},
	{%r13, %r14, %r15, %r16},
	{%r160, %r161, %r162, %r163},
	{%r852, %r853}, %r12, 0x0;
	}
	
	// end inline asm
	// begin inline asm
	{
	mma.sp.sync.aligned.m16n8k32.row.col.f16.f16.f16.f16
	{%r930, %r931},
	{%r24, %r25, %r26, %r27},
	{%r164, %r165, %r166, %r167},
	{%r865, %r866}, %r23, 0x0;
	}
	
	// end inline asm
	// begin inline asm
	{
	mma.sp.sync.aligned.m16n8k32.row.col.f16.f16.f16.f16
	{%r943, %r944},
	{%r35, %r36, %r37, %r38},
	{%r168, %r169, %r170, %r171},
	{%r878, %r879}, %r34, 0x0;
	}
	
	// end inline asm
	// begin inline asm
	{
	mma.sp.sync.aligned.m16n8k32.row.col.f16.f16.f16.f16
	{%r956, %r957},
	{%r46, %r47, %r48, %r49},
	{%r172, %r173, %r174, %r175},
	{%r891, %r892}, %r45, 0x0;
	}
	
	// end inline asm
	// begin inline asm
	{
	mma.sp.sync.aligned.m16n8k32.row.col.f16.f16.f16.f16
	{%r969, %r970},
	{%r2, %r3, %r4, %r5},
	{%r156, %r157, %r158, %r159},
	{%r904, %r905}, %r1, 0x0;
	}
	
	// end inline asm
	// begin inline asm
	{
	mma.sp.sync.aligned.m16n8k32.row.col.f16.f16.f16.f16
	{%r982, %r983},
	{%r13, %r14, %r15, %r16},
	{%r160, %r161, %r162, %r163},
	{%r917, %r918}, %r12, 0x0;
	}
	
	// end inline asm
	// begin inline asm
	{
	mma.sp.sync.aligned.m16n8k32.row.col.f16.f16.f16.f16
	{%r995, %r996},
	{%r24, %r25, %r26, %r27},
	{%r164, %r165, %r166, %r167},
	{%r930, %r931}, %r23, 0x0;
	}
	
	// end inline asm
	// begin inline asm
	{
	mma.sp.sync.aligned.m16n8k32.row.col.f16.f16.f16.f16
	{%r1008, %r1009},
	{%r35, %r36, %r37, %r38},
	{%r168, %r169, %r170, %r171},
	{%r943, %r944}, %r34, 0x0;
	}
	
	// end inline asm
	// begin inline asm
	{
	mma.sp.sync.aligned.m16n8k32.row.col.f16.f16.f16.f16
	{%r1021, %r1022},
	{%r46, %r47, %r48, %r49},
	{%r172, %r173, %r174, %r175},
	{%r956, %r957}, %r45, 0x0;
	}
	
	// end inline asm
	// begin inline asm
	{
	mma.sp.sync.aligned.m16n8k32.row.col.f16.f16.f16.f16
	{%r1034, %r1035},
	{%r2, %r3, %r4, %r5},
	{%r156, %r157, %r158, %r159},
	{%r969, %r970}, %r1, 0x0;
	}
	
	// end inline asm
	// begin inline asm
	{
	mma.sp.sync.aligned.m16n8k32.row.col.f16.f16.f16.f16
	{%r1047, %r1048},
	{%r13, %r14, %r15, %r16},
	{%r160, %r161, %r162, %r163},
	{%r982, %r983}, %r12, 0x0;
	}
	
	// end inline asm
	// begin inline asm
	{
	mma.sp.sync.aligned.m16n8k32.row.col.f16.f16.f16.f16
	{%r1060, %r1061},
	{%r24, %r25, %r26, %r27},
	{%r164, %r165, %r166, %r167},
	{%r995, %r996}, %r23, 0x0;
	}
	
	// end inline asm
	// begin inline asm
	{
	mma.sp.sync.aligned.m16n8k32.row.col.f16.f16.f16.f16
	{%r1073, %r1074},
	{%r35, %r36, %r37, %r38},
	{%r168, %r169, %r170, %r171},
	{%r1008, %r1009}, %r34, 0x0;
	}
	
	// end inline asm
	// begin inline asm
	{
	mma.sp.sync.aligned.m16n8k32.row.col.f16.f16.f16.f16
	{%r1086, %r1087},
	{%r46, %r47, %r48, %r49},
	{%r172, %r173, %r174, %r175},
	{%r1021, %r1022}, %r45, 0x0;
	}
	
	// end inline asm
	// begin inline asm
	{
	mma.sp.sync.aligned.m16n8k32.row.col.f16.f16.f16.f16
	{%r1099, %r1100},
	{%r2, %r3, %r4, %r5},
	{%r156, %r157, %r158, %r159},
	{%r1034, %r1035}, %r1, 0x0;
	}
	
	// end inline asm
	// begin inline asm
	{
	mma.sp.sync.aligned.m16n8k32.row.col.f16.f16.f16.f16
	{%r1112, %r1113},
	{%r13, %r14, %r15, %r16},
	{%r160, %r161, %r162, %r163},
	{%r1047, %r1048}, %r12, 0x0;
	}
	
	// end inline asm
	// begin inline asm
	{
	mma.sp.sync.aligned.m16n8k32.row.col.f16.f16.f16.f16
	{%r1125, %r1126},
	{%r24, %r25, %r26, %r27},
	{%r164, %r165, %r166, %r167},
	{%r1060, %r1061}, %r23, 0x0;
	}
	
	// end inline asm
	// begin inline asm
	{
	mma.sp.sync.aligned.m16n8k32.row.col.f16.f16.f16.f16
	{%r1138, %r1139},
	{%r35, %r36, %r37, %r38},
	{%r168, %r169, %r170, %r171},
	{%r1073, %r1074}, %r34, 0x0;
	}
	
	// end inline asm
	// begin inline asm
	{
	mma.sp.sync.aligned.m16n8k32.row.col.f16.f16.f16.f16
	{%r1151, %r1152},
	{%r46, %r47, %r48, %r49},
	{%r172, %r173, %r174, %r175},
	{%r1086, %r1087}, %r45, 0x0;
	}
	
	// end inline asm
	// begin inline asm
	{
	mma.sp.sync.aligned.m16n8k32.row.col.f16.f16.f16.f16
	{%r2131, %r2136},
	{%r2, %r3, %r4, %r5},
	{%r156, %r157, %r158, %r159},
	{%r1099, %r1100}, %r1, 0x0;
	}
	
	// end inline asm
	// begin inline asm
	{
	mma.sp.sync.aligned.m16n8k32.row.col.f16.f16.f16.f16
	{%r2130, %r2135},
	{%r13, %r14, %r15, %r16},
	{%r160, %r161, %r162, %r163},
	{%r1112, %r1113}, %r12, 0x0;
	}
	
	// end inline asm
	// begin inline asm
	{
	mma.sp.sync.aligned.m16n8k32.row.col.f16.f16.f16.f16
	{%r2129, %r2134},
	{%r24, %r25, %r26, %r27},
	{%r164, %r165, %r166, %r167},
	{%r1125, %r1126}, %r23, 0x0;
	}
	
	// end inline asm
	// begin inline asm
	{
	mma.sp.sync.aligned.m16n8k32.row.col.f16.f16.f16.f16
	{%r2128, %r2133},
	{%r35, %r36, %r37, %r38},
	{%r168, %r169, %r170, %r171},
	{%r1138, %r1139}, %r34, 0x0;
	}
	
	// end inline asm
	// begin inline asm
	{
	mma.sp.sync.aligned.m16n8k32.row.col.f16.f16.f16.f16
	{%r2127, %r2132},
	{%r46, %r47, %r48, %r49},
	{%r172, %r173, %r174, %r175},
	{%r1151, %r1152}, %r45, 0x0;
	}
	
	// end inline asm
	add.s64 	%rd37, %rd37, -16;
	setp.ne.s64 	%p3, %rd37, 0;
	@%p3 bra 	$L__BB4_3;
$L__BB4_4:
	ld.param.u64 	%rd34, [_Z29sp_mmad_16832_throughput_testILj5EEvP6__halfS1_S1_S1_Pjm_param_5];
	and.b64  	%rd26, %rd34, 15;
	setp.eq.s64 	%p4, %rd26, 0;
	@%p4 bra 	$L__BB4_12;
	ld.param.u64 	%rd35, [_Z29sp_mmad_16832_throughput_testILj5EEvP6__halfS1_S1_S1_Pjm_param_5];
	and.b64  	%rd4, %rd35, 7;
	and.b64  	%rd27, %rd35, 15;
	setp.lt.u64 	%p5, %rd27, 8;
	@%p5 bra 	$L__BB4_7;
	// begin inline asm
	{
	mma.sp.sync.aligned.m16n8k32.row.col.f16.f16.f16.f16
	{%r1229, %r1230},
	{%r2, %r3, %r4, %r5},
	{%r156, %r157, %r158, %r159},
	{%r2131, %r2136}, %r1, 0x0;
	}
	
	// end inline asm
	// begin inline asm
	{
	mma.sp.sync.aligned.m16n8k32.row.col.f16.f16.f16.f16
	{%r1242, %r1243},
	{%r13, %r14, %r15, %r16},
	{%r160, %r161, %r162, %r163},
	{%r2130, %r2135}, %r12, 0x0;
	}
	
	// end inline asm
	// begin inline asm
	{
	mma.sp.sync.aligned.m16n8k32.row.col.f16.f16.f16.f16
	{%r1255, %r1256},
	{%r24, %r25, %r26, %r27},
	{%r164, %r165, %r166, %r167},
	{%r2129, %r2134}, %r23, 0x0;
	}
	
	// end inline asm
	// begin inline asm
	{
	mma.sp.sync.aligned.m16n8k32.row.col.f16.f16.f16.f16
	{%r1268, %r1269},
	{%r35, %r36, %r37, %r38},
	{%r168, %r169, %r170, %r171},
	{%r2128, %r2133}, %r34, 0x0;
	}
	
	// end inline asm
	// begin inline asm
	{
	mma.sp.sync.aligned.m16n8k32.row.col.f16.f16.f16.f16
	{%r1281, %r1282},
	{%r46, %r47, %r48, %r49},
	{%r172, %r173, %r174, %r175},
	{%r2127, %r2132}, %r45, 0x0;
	}
	
	// end inline asm
	// begin inline asm
	{
	mma.sp.sync.aligned.m16n8k32.row.col.f16.f16.f16.f16
	{%r1294, %r1295},
	{%r2, %r3, %r4, %r5},
	{%r156, %r157, %r158, %r159},
	{%r1229, %r1230}, %r1, 0x0;
	}
	
	// end inline asm
	// begin inline asm
	{
	mma.sp.sync.aligned.m16n8k32.row.col.f16.f16.f16.f16
	{%r1307, %r1308},
	{%r13, %r14, %r15, %r16},
	{%r160, %r161, %r162, %r163},
	{%r1242, %r1243}, %r12, 0x0;
	}
	
	// end inline asm
	// begin inline asm
	{
	mma.sp.sync.aligned.m16n8k32.row.col.f16.f16.f16.f16
	{%r1320, %r1321},
	{%r24, %r25, %r26, %r27},
	{%r164, %r165, %r166, %r167},
	{%r1255, %r1256}, %r23, 0x0;
	}
	
	// end inline asm
	// begin inline asm
	{
	mma.sp.sync.aligned.m16n8k32.row.col.f16.f16.f16.f16
	{%r1333, %r1334},
	{%r35, %r36, %r37, %r38},
	{%r168, %r169, %r170, %r171},
	{%r1268, %r1269}, %r34, 0x0;
	}
	
	// end inline asm
	// begin inline asm
	{
	mma.sp.sync.aligned.m16n8k32.row.col.f16.f16.f16.f16
	{%r1346, %r1347},
	{%r46, %r47, %r48, %r49},
	{%r172, %r173, %r174, %r175},
	{%r1281, %r1282}, %r45, 0x0;
	}
	
	// end inline asm
	// begin inline asm
	{
	mma.sp.sync.aligned.m16n8k32.row.col.f16.f16.f16.f16
	{%r1359, %r1360},
	{%r2, %r3, %r4, %r5},
	{%r156, %r157, %r158, %r159},
	{%r1294, %r1295}, %r1, 0x0;
	}
	
	// end inline asm
	// begin inline asm
	{
	mma.sp.sync.aligned.m16n8k32.row.col.f16.f16.f16.f16
	{%r1372, %r1373},
	{%r13, %r14, %r15, %r16},
	{%r160, %r161, %r162, %r163},
	{%r1307, %r1308}, %r12, 0x0;
	}
	
	// end inline asm
	// begin inline asm
	{
	mma.sp.sync.aligned.m16n8k32.row.col.f16.f16.f16.f16
	{%r1385, %r1386},
	{%r24, %r25, %r26, %r27},
	{%r164, %r165, %r166, %r167},
	{%r1320, %r1321}, %r23, 0x0;
	}
	
	// end inline asm
	// begin inline asm
	{
	mma.sp.sync.aligned.m16n8k32.row.col.f16.f16.f16.f16
	{%r1398, %r1399},
	{%r35, %r36, %r37, %r38},
	{%r168, %r169, %r170, %r171},
	{%r1333, %r1334}, %r34, 0x0;
	}
	
	// end inline asm
	// begin inline asm
	{
	mma.sp.sync.aligned.m16n8k32.row.col.f16.f16.f16.f16
	{%r1411, %r1412},
	{%r46, %r47, %r48, %r49},
	{%r172, %r173, %r174, %r175},
	{%r1346, %r1347}, %r45, 0x0;
	}
	
	// end inline asm
	// begin inline asm
	{
	mma.sp.sync.aligned.m16n8k32.row.col.f16.f16.f16.f16
	{%r1424, %r1425},
	{%r2, %r3, %r4, %r5},
	{%r156, %r157, %r158, %r159},
	{%r1359, %r1360}, %r1, 0x0;
	}
	
	// end inline asm
	// begin inline asm
	{
	mma.sp.sync.aligned.m16n8k32.row.col.f16.f16.f16.f16
	{%r1437, %r1438},
	{%r13, %r14, %r15, %r16},
	{%r160, %r161, %r162, %r163},
	{%r1372, %r1373}, %r12, 0x0;
	}
	
	// end inline asm
	// begin inline asm
	{
	mma.sp.sync.aligned.m16n8k32.row.col.f16.f16.f16.f16
	{%r1450, %r1451},
	{%r24, %r25, %r26, %r27},
	{%r164, %r165, %r166, %r167},
	{%r1385, %r1386}, %r23, 0x0;
	}
	
	// end inline asm
	// begin inline asm
	{
	mma.sp.sync.aligned.m16n8k32.row.col.f16.f16.f16.f16
	{%r1463, %r1464},
	{%r35, %r36, %r37, %r38},
	{%r168, %r169, %r170, %r171},
	{%r1398, %r1399}, %r34, 0x0;
	}
	
	// end inline asm
	// begin inline asm
	{
	mma.sp.sync.aligned.m16n8k32.row.col.f16.f16.f16.f16
	{%r1476, %r1477},
	{%r46, %r47, %r48, %r49},
	{%r172, %r173, %r174, %r175},
	{%r1411, %r1412}, %r45, 0x0;
	}
	
	// end inline asm
	// begin inline asm
	{
	mma.sp.sync.aligned.m16n8k32.row.col.f16.f16.f16.f16
	{%r1489, %r1490},
	{%r2, %r3, %r4, %r5},
	{%r156, %r157, %r158, %r159},
	{%r1424, %r1425}, %r1, 0x0;
	}
	
	// end inline asm
	// begin inline asm
	{
	mma.sp.sync.aligned.m16n8k32.row.col.f16.f16.f16.f16
	{%r1502, %r1503},
	{%r13, %r14, %r15, %r16},
	{%r160, %r161, %r162, %r163},
	{%r1437, %r1438}, %r12, 0x0;
	}
	
	// end inline asm
	// begin inline asm
	{
	mma.sp.sync.aligned.m16n8k32.row.col.f16.f16.f16.f16
	{%r1515, %r1516},
	{%r24, %r25, %r26, %r27},
	{%r164, %r165, %r166, %r167},
	{%r1450, %r1451}, %r23, 0x0;
	}
	
	// end inline asm
	// begin inline asm
	{
	mma.sp.sync.aligned.m16n8k32.row.col.f16.f16.f16.f16
	{%r1528, %r1529},
	{%r35, %r36, %r37, %r38},
	{%r168, %r169, %r170, %r171},
	{%r1463, %r1464}, %r34, 0x0;
	}
	
	// end inline asm
	// begin inline asm
	{
	mma.sp.sync.aligned.m16n8k32.row.col.f16.f16.f16.f16
	{%r1541, %r1542},
	{%r46, %r47, %r48, %r49},
	{%r172, %r173, %r174, %r175},
	{%r1476, %r1477}, %r45, 0x0;
	}
	
	// end inline asm
	// begin inline asm
	{
	mma.sp.sync.aligned.m16n8k32.row.col.f16.f16.f16.f16
	{%r1554, %r1555},
	{%r2, %r3, %r4, %r5},
	{%r156, %r157, %r158, %r159},
	{%r1489, %r1490}, %r1, 0x0;
	}
	
	// end inline asm
	// begin inline asm
	{
	mma.sp.sync.aligned.m16n8k32.row.col.f16.f16.f16.f16
	{%r1567, %r1568},
	{%r13, %r14, %r15, %r16},
	{%r160, %r161, %r162, %r163},
	{%r1502, %r1503}, %r12, 0x0;
	}
	
	// end inline asm
	// begin inline asm
	{
	mma.sp.sync.aligned.m16n8k32.row.col.f16.f16.f16.f16
	{%r1580, %r1581},
	{%r24, %r25, %r26, %r27},
	{%r164, %r165, %r166, %r167},
	{%r1515, %r1516}, %r23, 0x0;
	}
	
	// end inline asm
	// begin inline asm
	{
	mma.sp.sync.aligned.m16n8k32.row.col.f16.f16.f16.f16
	{%r1593, %r1594},
	{%r35, %r36, %r37, %r38},
	{%r168, %r169, %r170, %r171},
	{%r1528, %r1529}, %r34, 0x0;
	}
	
	// end inline asm
	// begin inline asm
	{
	mma.sp.sync.aligned.m16n8k32.row.col.f16.f16.f16.f16
	{%r1606, %r1607},
	{%r46, %r47, %r48, %r49},
	{%r172, %r173, %r174, %r175},
	{%r1541, %r1542}, %r45, 0x0;
	}
	
	// end inline asm
	// begin inline asm
	{
	mma.sp.sync.aligned.m16n8k32.row.col.f16.f16.f16.f16
	{%r1619, %r1620},
	{%r2, %r3, %r4, %r5},
	{%r156, %r157, %r158, %r159},
	{%r1554, %r1555}, %r1, 0x0;
	}
	
	// end inline asm
	// begin inline asm
	{
	mma.sp.sync.aligned.m16n8k32.row.col.f16.f16.f16.f16
	{%r1632, %r1633},
	{%r13, %r14, %r15, %r16},
	{%r160, %r161, %r162, %r163},
	{%r1567, %r1568}, %r12, 0x0;
	}
	
	// end inline asm
	// begin inline asm
	{
	mma.sp.sync.aligned.m16n8k32.row.col.f16.f16.f16.f16
	{%r1645, %r1646},
	{%r24, %r25, %r26, %r27},
	{%r164, %r165, %r166, %r167},
	{%r1580, %r1581}, %r23, 0x0;
	}
	
	// end inline asm
	// begin inline asm
	{
	mma.sp.sync.aligned.m16n8k32.row.col.f16.f16.f16.f16
	{%r1658, %r1659},
	{%r35, %r36, %r37, %r38},
	{%r168, %r169, %r170, %r171},
	{%r1593, %r1594}, %r34, 0x0;
	}
	
	// end inline asm
	// begin inline asm
	{
	mma.sp.sync.aligned.m16n8k32.row.col.f16.f16.f16.f16
	{%r1671, %r1672},
	{%r46, %r47, %r48, %r49},
	{%r172, %r173, %r174, %r175},
	{%r1606, %r1607}, %r45, 0x0;
	}
	
	// end inline asm
	// begin inline asm
	{
	mma.sp.sync.aligned.m16n8k32.row.col.f16.f16.f16.f16
	{%r2131, %r2136},
	{%r2, %r3, %r4, %r5},
	{%r156, %r157, %r158, %r159},
	{%r1619, %r1620}, %r1, 0x0;
	}
	
	// end inline asm
	// begin inline asm
	{
	mma.sp.sync.aligned.m16n8k32.row.col.f16.f16.f16.f16
	{%r2130, %r2135},
	{%r13, %r14, %r15, %r16},
	{%r160, %r161, %r162, %r163},
	{%r1632, %r1633}, %r12, 0x0;
	}
	
	// end inline asm
	// begin inline asm
	{
	mma.sp.sync.aligned.m16n8k32.row.col.f16.f16.f16.f16
	{%r2129, %r2134},
	{%r24, %r25, %r26, %r27},
	{%r164, %r165, %r166, %r167},
	{%r1645, %r1646}, %r23, 0x0;
	}
	
	// end inline asm
	// begin inline asm
	{
	mma.sp.sync.aligned.m16n8k32.row.col.f16.f16.f16.f16
	{%r2128, %r2133},
	{%r35, %r36, %r37, %r38},
	{%r168, %r169, %r170, %r171},
	{%r1658, %r1659}, %r34, 0x0;
	}
	
	// end inline asm
	// begin inline asm
	{
	mma.sp.sync.aligned.m16n8k32.row.col.f16.f16.f16.f16
	{%r2127, %r2132},
	{%r46, %r47, %r48, %r49},
	{%r172, %r173, %r174, %r175},
	{%r1671, %r1672}, %r45, 0x0;
	}
	
	// end inline asm
$L__BB4_7:
	setp.eq.s64 	%p6, %rd4, 0;
	@%p6 bra 	$L__BB4_12;
	ld.param.u64 	%rd36, [_Z29sp_mmad_16832_throughput_testILj5EEvP6__halfS1_S1_S1_Pjm_param_5];
	and.b64  	%rd38, %rd36, 3;
	setp.lt.u64 	%p7, %rd4, 4;
	@%p7 bra 	$L__BB4_10;
	// begin inline asm
	{
	mma.sp.sync.aligned.m16n8k32.row.col.f16.f16.f16.f16
	{%r1749, %r1750},
	{%r2, %r3, %r4, %r5},
	{%r156, %r157, %r158, %r159},
	{%r2131, %r2136}, %r1, 0x0;
	}
	
	// end inline asm
	// begin inline asm
	{
	mma.sp.sync.aligned.m16n8k32.row.col.f16.f16.f16.f16
	{%r1762, %r1763},
	{%r13, %r14, %r15, %r16},
	{%r160, %r161, %r162, %r163},
	{%r2130, %r2135}, %r12, 0x0;
	}
	
	// end inline asm
	// begin inline asm
	{
	mma.sp.sync.aligned.m16n8k32.row.col.f16.f16.f16.f16
	{%r1775, %r1776},
	{%r24, %r25, %r26, %r27},
	{%r164, %r165, %r166, %r167},
	{%r2129, %r2134}, %r23, 0x0;
	}
	
	// end inline asm
	// begin inline asm
	{
	mma.sp.sync.aligned.m16n8k32.row.col.f16.f16.f16.f16
	{%r1788, %r1789},
	{%r35, %r36, %r37, %r38},
	{%r168, %r169, %r170, %r171},
	{%r2128, %r2133}, %r34, 0x0;
	}
	
	// end inline asm
	// begin inline asm
	{
	mma.sp.sync.aligned.m16n8k32.row.col.f16.f16.f16.f16
	{%r1801, %r1802},
	{%r46, %r47, %r48, %r49},
	{%r172, %r173, %r174, %r175},
	{%r2127, %r2132}, %r45, 0x0;
	}
	
	// end inline asm
	// begin inline asm
	{
	mma.sp.sync.aligned.m16n8k32.row.col.f16.f16.f16.f16
	{%r1814, %r1815},
	{%r2, %r3, %r4, %r5},
	{%r156, %r157, %r158, %r159},
	{%r1749, %r1750}, %r1, 0x0;
	}
	
	// end inline asm
	// begin inline asm
	{
	mma.sp.sync.aligned.m16n8k32.row.col.f16.f16.f16.f16
	{%r1827, %r1828},
	{%r13, %r14, %r15, %r16},
	{%r160, %r161, %r162, %r163},
	{%r1762, %r1763}, %r12, 0x0;
	}
	
	// end inline asm
	// begin inline asm
	{
	mma.sp.sync.aligned.m16n8k32.row.col.f16.f16.f16.f16
	{%r1840, %r1841},
	{%r24, %r25, %r26, %r27},
	{%r164, %r165, %r166, %r167},
	{%r1775, %r1776}, %r23, 0x0;
	}
	
	// end inline asm
	// begin inline asm
	{
	mma.sp.sync.aligned.m16n8k32.row.col.f16.f16.f16.f16
	{%r1853, %r1854},
	{%r35, %r36, %r37, %r38},
	{%r168, %r169, %r170, %r171},
	{%r1788, %r1789}, %r34, 0x0;
	}
	
	// end inline asm
	// begin inline asm
	{
	mma.sp.sync.aligned.m16n8k32.row.col.f16.f16.f16.f16
	{%r1866, %r1867},
	{%r46, %r47, %r48, %r49},
	{%r172, %r173, %r174, %r175},
	{%r1801, %r1802}, %r45, 0x0;
	}
	
	// end inline asm
	// begin inline asm
	{
	mma.sp.sync.aligned.m16n8k32.row.col.f16.f16.f16.f16
	{%r1879, %r1880},
	{%r2, %r3, %r4, %r5},
	{%r156, %r157, %r158, %r159},
	{%r1814, %r1815}, %r1, 0x0;
	}
	
	// end inline asm
	// begin inline asm
	{
	mma.sp.sync.aligned.m16n8k32.row.col.f16.f16.f16.f16
	{%r1892, %r1893},
	{%r13, %r14, %r15, %r16},
	{%r160, %r161, %r162, %r163},
	{%r1827, %r1828}, %r12, 0x0;
	}
	
	// end inline asm
	// begin inline asm
	{
	mma.sp.sync.aligned.m16n8k32.row.col.f16.f16.f16.f16
	{%r1905, %r1906},
	{%r24, %r25, %r26, %r27},
	{%r164, %r165, %r166, %r167},
	{%r1840, %r1841}, %r23, 0x0;
	}
	
	// end inline asm
	// begin inline asm
	{
	mma.sp.sync.aligned.m16n8k32.row.col.f16.f16.f16.f16
	{%r1918, %r1919},
	{%r35, %r36, %r37, %r38},
	{%r168, %r169, %r170, %r171},
	{%r1853, %r1854}, %r34, 0x0;
	}
	
	// end inline asm
	// begin inline asm
	{
	mma.sp.sync.aligned.m16n8k32.row.col.f16.f16.f16.f16
	{%r1931, %r1932},
	{%r46, %r47, %r48, %r49},
	{%r172, %r173, %r174, %r175},
	{%r1866, %r1867}, %r45, 0x0;
	}
	
	// end inline asm
	// begin inline asm
	{
	mma.sp.sync.aligned.m16n8k32.row.col.f16.f16.f16.f16
	{%r2131, %r2136},
	{%r2, %r3, %r4, %r5},
	{%r156, %r157, %r158, %r159},
	{%r1879, %r1880}, %r1, 0x0;
	}
	
	// end inline asm
	// begin inline asm
	{
	mma.sp.sync.aligned.m16n8k32.row.col.f16.f16.f16.f16
	{%r2130, %r2135},
	{%r13, %r14, %r15, %r16},
	{%r160, %r161, %r162, %r163},
	{%r1892, %r1893}, %r12, 0x0;
	}
	
	// end inline asm
	// begin inline asm
	{
	mma.sp.sync.aligned.m16n8k32.row.col.f16.f16.f16.f16
	{%r2129, %r2134},
	{%r24, %r25, %r26, %r27},
	{%r164, %r165, %r166, %r167},
	{%r1905, %r1906}, %r23, 0x0;
	}
	
	// end inline asm
	// begin inline asm
	{
	mma.sp.sync.aligned.m16n8k32.row.col.f16.f16.f16.f16
	{%r2128, %r2133},
	{%r35, %r36, %r37, %r38},
	{%r168, %r169, %r170, %r171},
	{%r1918, %r1919}, %r34, 0x0;
	}
	
	// end inline asm
	// begin inline asm
	{
	mma.sp.sync.aligned.m16n8k32.row.col.f16.f16.f16.f16
	{%r2127, %r2132},
	{%r46, %r47, %r48, %r49},
	{%r172, %r173, %r174, %r175},
	{%r1931, %r1932}, %r45, 0x0;
	}
	
	// end inline asm
$L__BB4_10:
	setp.eq.s64 	%p8, %rd38, 0;
	@%p8 bra 	$L__BB4_12;
$L__BB4_11:
	.pragma "nounroll";
	// begin inline asm
	{
	mma.sp.sync.aligned.m16n8k32.row.col.f16.f16.f16.f16
	{%r2131, %r2136},
	{%r2, %r3, %r4, %r5},
	{%r156, %r157, %r158, %r159},
	{%r2131, %r2136}, %r1, 0x0;
	}
	
	// end inline asm
	// begin inline asm
	{
	mma.sp.sync.aligned.m16n8k32.row.col.f16.f16.f16.f16
	{%r2130, %r2135},
	{%r13, %r14, %r15, %r16},
	{%r160, %r161, %r162, %r163},
	{%r2130, %r2135}, %r12, 0x0;
	}
	
	// end inline asm
	// begin inline asm
	{
	mma.sp.sync.aligned.m16n8k32.row.col.f16.f16.f16.f16
	{%r2129, %r2134},
	{%r24, %r25, %r26, %r27},
	{%r164, %r165, %r166, %r167},
	{%r2129, %r2134}, %r23, 0x0;
	}
	
	// end inline asm
	// begin inline asm
	{
	mma.sp.sync.aligned.m16n8k32.row.col.f16.f16.f16.f16
	{%r2128, %r2133},
	{%r35, %r36, %r37, %r38},
	{%r168, %r169, %r170, %r171},
	{%r2128, %r2133}, %r34, 0x0;
	}
	
	// end inline asm
	// begin inline asm
	{
	mma.sp.sync.aligned.m16n8k32.row.col.f16.f16.f16.f16
	{%r2127, %r2132},
	{%r46, %r47, %r48, %r49},
	{%r172, %r173, %r174, %r175},
	{%r2127, %r2132}, %r45, 0x0;
	}
	
	// end inline asm
	add.s64 	%rd38, %rd38, -1;
	setp.ne.s64 	%p9, %rd38, 0;
	@%p9 bra 	$L__BB4_11;
$L__BB4_12:
	ld.param.u64 	%rd31, [_Z29sp_mmad_16832_throughput_testILj5EEvP6__halfS1_S1_S1_Pjm_param_0];
	mov.u32 	%r2074, %tid.x;
	shl.b32 	%r2075, %r2074, 1;
	and.b32  	%r2076, %r2075, 62;
	// begin inline asm
	bar.sync 0;
	// end inline asm
	cvta.to.global.u64 	%rd28, %rd31;
	mul.wide.u32 	%rd29, %r2076, 2;
	add.s64 	%rd30, %rd28, %rd29;
	st.global.u32 	[%rd30], %r2131;
	st.global.u32 	[%rd30+128], %r2136;
	st.global.u32 	[%rd30+256], %r2130;
	st.global.u32 	[%rd30+384], %r2135;
	st.global.u32 	[%rd30+512], %r2129;
	st.global.u32 	[%rd30+640], %r2134;
	st.global.u32 	[%rd30+768], %r2128;
	st.global.u32 	[%rd30+896], %r2133;
	st.global.u32 	[%rd30+1024], %r2127;
	st.global.u32 	[%rd30+1152], %r2132;
	ret;

}
	// .globl	_Z29sp_mmad_16832_throughput_testILj6EEvP6__halfS1_S1_S1_Pjm
.visible .entry _Z29sp_mmad_16832_throughput_testILj6EEvP6__halfS1_S1_S1_Pjm(
	.param .u64 .ptr .align 1 _Z29sp_mmad_16832_throughput_testILj6EEvP6__halfS1_S1_S1_Pjm_param_0,
	.param .u64 .ptr .align 1 _Z29sp_mmad_16832_throughput_testILj6EEvP6__halfS1_S1_S1_Pjm_param_1,
	.param .u64 .ptr .align 1 _Z29sp_mmad_16832_throughput_testILj6EEvP6__halfS1_S1_S1_Pjm_param_2,
	.param .u64 .ptr .align 1 _Z29sp_mmad_16832_throughput_testILj6EEvP6__halfS1_S1_S1_Pjm_param_3,
	.param .u64 .ptr .align 1 _Z29sp_mmad_16832_throughput_testILj6EEvP6__halfS1_S1_S1_Pjm_param_4,
	.param .u64 _Z29sp_mmad_16832_throughput_testILj6EEvP6__halfS1_S1_S1_Pjm_param_5
)
{
	.reg .pred 	%p<10>;
	.reg .b16 	%rs<49>;
	.reg .b32 	%r<2558>;
	.reg .b64 	%rd<37>;

	ld.param.u64 	%rd11, [_Z29sp_mmad_16832_throughput_testILj6EEvP6__halfS1_S1_S1_Pjm_param_1];
	ld.param.u64 	%rd12, [_Z29sp_mmad_16832_throughput_testILj6EEvP6__halfS1_S1_S1_Pjm_param_2];
	ld.param.u64 	%rd13, [_Z29sp_mmad_16832_throughput_testILj6EEvP6__halfS1_S1_S1_Pjm_param_3];
	ld.param.u64 	%rd14, [_Z29sp_mmad_16832_throughput_testILj6EEvP6__halfS1_S1_S1_Pjm_param_4];
	ld.param.u64 	%rd10, [_Z29sp_mmad_16832_throughput_testILj6EEvP6__halfS1_S1_S1_Pjm_param_5];
	mov.u32 	%r212, %tid.x;
	and.b32  	%r213, %r212, 31;
	shl.b32 	%r214, %r212, 1;
	and.b32  	%r215, %r214, 6;
	shl.b32 	%r216, %r212, 2;
	and.b32  	%r217, %r216, 112;
	or.b32  	%r218, %r215, %r217;
	shl.b32 	%r219, %r212, 4;
	and.b32  	%r220, %r219, 48;
	shr.u32 	%r221, %r213, 2;
	or.b32  	%r222, %r220, %r221;
	and.b32  	%r1, %r214, 62;
	shr.u32 	%r223, %r213, 1;
	cvta.to.global.u64 	%rd15, %rd14;
	cvta.to.global.u64 	%rd16, %rd11;
	cvta.to.global.u64 	%rd17, %rd12;
	cvta.to.global.u64 	%rd18, %rd13;
	mul.wide.u32 	%rd19, %r218, 2;
	add.s64 	%rd20, %rd16, %rd19;
	mul.wide.u32 	%rd21, %r222, 2;
	add.s64 	%rd22, %rd17, %rd21;
	mul.wide.u32 	%rd23, %r1, 2;
	add.s64 	%rd24, %rd18, %rd23;
	mul.wide.u32 	%rd25, %r223, 4;
	add.s64 	%rd26, %rd15, %rd25;
	ld.global.u32 	%r2, [%rd26];
	ld.global.u32 	%r3, [%rd20];
	ld.global.u32 	%r4, [%rd20+256];
	ld.global.u32 	%r5, [%rd20+16];
	ld.global.u32 	%r6, [%rd20+272];
	ld.global.u16 	%rs1, [%rd22];
	ld.global.u16 	%rs2, [%rd22+16];
	ld.global.u16 	%rs3, [%rd22+128];
	ld.global.u16 	%rs4, [%rd22+144];
	ld.global.u16 	%rs5, [%rd22+256];
	ld.global.u16 	%rs6, [%rd22+272];
	ld.global.u16 	%rs7, [%rd22+384];
	ld.global.u16 	%rs8, [%rd22+400];
	// begin inline asm
	mov.b32 %r188, {%rs1, %rs2};
	mov.b32 %r189, {%rs3, %rs4};
	mov.b32 %r190, {%rs5, %rs6};
	mov.b32 %r191, {%rs7, %rs8};
	
	// end inline asm
	ld.global.u32 	%r2551, [%rd24];
	ld.global.u32 	%r2557, [%rd24+128];
	ld.global.u32 	%r13, [%rd26+32];
	ld.global.u32 	%r14, [%rd20+512];
	ld.global.u32 	%r15, [%rd20+768];
	ld.global.u32 	%r16, [%rd20+528];
	ld.global.u32 	%r17, [%rd20+784];
	ld.global.u16 	%rs9, [%rd22+512];
	ld.global.u16 	%rs10, [%rd22+528];
	ld.global.u16 	%rs11, [%rd22+640];
	ld.global.u16 	%rs12, [%rd22+656];
	ld.global.u16 	%rs13, [%rd22+768];
	ld.global.u16 	%rs14, [%rd22+784];
	ld.global.u16 	%rs15, [%rd22+896];
	ld.global.u16 	%rs16, [%rd22+912];
	// begin inline asm
	mov.b32 %r192, {%rs9, %rs10};
	mov.b32 %r193, {%rs11, %rs12};
	mov.b32 %r194, {%rs13, %rs14};
	mov.b32 %r195, {%rs15, %rs16};
	
	// end inline asm
	ld.global.u32 	%r2550, [%rd24+256];
	ld.global.u32 	%r2556, [%rd24+384];
	ld.global.u32 	%r24, [%rd26+64];
	ld.global.u32 	%r25, [%rd20+1024];
	ld.global.u32 	%r26, [%rd20+1280];
	ld.global.u32 	%r27, [%rd20+1040];
	ld.global.u32 	%r28, [%rd20+1296];
	ld.global.u16 	%rs17, [%rd22+1024];
	ld.global.u16 	%rs18, [%rd22+1040];
	ld.global.u16 	%rs19, [%rd22+1152];
	ld.global.u16 	%rs20, [%rd22+1168];
	ld.global.u16 	%rs21, [%rd22+1280];
	ld.global.u16 	%rs22, [%rd22+1296];
	ld.global.u16 	%rs23, [%rd22+1408];
	ld.global.u16 	%rs24, [%rd22+1424];
	// begin inline asm
	mov.b32 %r196, {%rs17, %rs18};
	mov.b32 %r197, {%rs19, %rs20};
	mov.b32 %r198, {%rs21, %rs22};
	mov.b32 %r199, {%rs23, %rs24};
	
	// end inline asm
	ld.global.u32 	%r2549, [%rd24+512];
	ld.global.u32 	%r2555, [%rd24+640];
	ld.global.u32 	%r35, [%rd26+96];
	ld.global.u32 	%r36, [%rd20+1536];
	ld.global.u32 	%r37, [%rd20+1792];
	ld.global.u32 	%r38, [%rd20+1552];
	ld.global.u32 	%r39, [%rd20+1808];
	ld.global.u16 	%rs25, [%rd22+1536];
	ld.global.u16 	%rs26, [%rd22+1552];
	ld.global.u16 	%rs27, [%rd22+1664];
	ld.global.u16 	%rs28, [%rd22+1680];
	ld.global.u16 	%rs29, [%rd22+1792];
	ld.global.u16 	%rs30, [%rd22+1808];
	ld.global.u16 	%rs31, [%rd22+1920];
	ld.global.u16 	%rs32, [%rd22+1936];
	// begin inline asm
	mov.b32 %r200, {%rs25, %rs26};
	mov.b32 %r201, {%rs27, %rs28};
	mov.b32 %r202, {%rs29, %rs30};
	mov.b32 %r203, {%rs31, %rs32};
	
	// end inline asm
	ld.global.u32 	%r2548, [%rd24+768];
	ld.global.u32 	%r2554, [%rd24+896];
	ld.global.u32 	%r46, [%rd26+128];
	ld.global.u32 	%r47, [%rd20+2048];
	ld.global.u32 	%r48, [%rd20+2304];
	ld.global.u32 	%r49, [%rd20+2064];
	ld.global.u32 	%r50, [%rd20+2320];
	ld.global.u16 	%rs33, [%rd22+2048];
	ld.global.u16 	%rs34, [%rd22+2064];
	ld.global.u16 	%rs35, [%rd22+2176];
	ld.global.u16 	%rs36, [%rd22+2192];
	ld.global.u16 	%rs37, [%rd22+2304];
	ld.global.u16 	%rs38, [%rd22+2320];
	ld.global.u16 	%rs39, [%rd22+2432];
	ld.global.u16 	%rs40, [%rd22+2448];
	// begin inline asm
	mov.b32 %r204, {%rs33, %rs34};
	mov.b32 %r205, {%rs35, %rs36};
	mov.b32 %r206, {%rs37, %rs38};
	mov.b32 %r207, {%rs39, %rs40};
	
	// end inline asm
	ld.global.u32 	%r2547, [%rd24+1024];
	ld.global.u32 	%r2553, [%rd24+1152];
	ld.global.u32 	%r57, [%rd26+160];
	ld.global.u32 	%r58, [%rd20+2560];
	ld.global.u32 	%r59, [%rd20+2816];
	ld.global.u32 	%r60, [%rd20+2576];
	ld.global.u32 	%r61, [%rd20+2832];
	ld.global.u16 	%rs41, [%rd22+2560];
	ld.global.u16 	%rs42, [%rd22+2576];
	ld.global.u16 	%rs43, [%rd22+2688];
	ld.global.u16 	%rs44, [%rd22+2704];
	ld.global.u16 	%rs45, [%rd22+2816];
	ld.global.u16 	%rs46, [%rd22+2832];
	ld.global.u16 	%rs47, [%rd22+2944];
	ld.global.u16 	%rs48, [%rd22+2960];
	// begin inline asm
	mov.b32 %r208, {%rs41, %rs42};
	mov.b32 %r209, {%rs43, %rs44};
	mov.b32 %r210, {%rs45, %rs46};
	mov.b32 %r211, {%rs47, %rs48};
	
	// end inline asm
	ld.global.u32 	%r2546, [%rd24+1280];
	ld.global.u32 	%r2552, [%rd24+1408];
	// begin inline asm
	bar.sync 0;
	// end inline asm
	setp.eq.s64 	%p1, %rd10, 0;
	@%p1 bra 	$L__BB5_12;
	ld.param.u64 	%rd31, [_Z29sp_mmad_16832_throughput_testILj6EEvP6__halfS1_S1_S1_Pjm_param_5];
	and.b64  	%rd1, %rd31, 15;
	setp.lt.u64 	%p2, %rd31, 16;
	@%p2 bra 	$L__BB5_4;
	ld.param.u64 	%rd32, [_Z29sp_mmad_16832_throughput_testILj6EEvP6__halfS1_S1_S1_Pjm_param_5];
	and.b64  	%rd35, %rd32, -16;
$L__BB5_3:
	.pragma "nounroll";
	// begin inline asm
	{
	mma.sp.sync.aligned.m16n8k32.row.col.f16.f16.f16.f16
	{%r224, %r225},
	{%r3, %r4, %r5, %r6},
	{%r188, %r189, %r190, %r191},
	{%r2551, %r2557}, %r2, 0x0;
	}
	
	// end inline asm
	// begin inline asm
	{
	mma.sp.sync.aligned.m16n8k32.row.col.f16.f16.f16.f16
	{%r237, %r238},
	{%r14, %r15, %r16, %r17},
	{%r192, %r193, %r194, %r195},
	{%r2550, %r2556}, %r13, 0x0;
	}
	
	// end inline asm
	// begin inline asm
	{
	mma.sp.sync.aligned.m16n8k32.row.col.f16.f16.f16.f16
	{%r250, %r251},
	{%r25, %r26, %r27, %r28},
	{%r196, %r197, %r198, %r199},
	{%r2549, %r2555}, %r24, 0x0;
	}
	
	// end inline asm
	// begin inline asm
	{
	mma.sp.sync.aligned.m16n8k32.row.col.f16.f16.f16.f16
	{%r263, %r264},
	{%r36, %r37, %r38, %r39},
	{%r200, %r201, %r202, %r203},
	{%r2548, %r2554}, %r35, 0x0;
	}
	
	// end inline asm
	// begin inline asm
	{
	mma.sp.sync.aligned.m16n8k32.row.col.f16.f16.f16.f16
	{%r276, %r277},
	{%r47, %r48, %r49, %r50},
	{%r204, %r205, %r206, %r207},
	{%r2547, %r2553}, %r46, 0x0;
	}
	
	// end inline asm
	// begin inline asm
	{
	mma.sp.sync.aligned.m16n8k32.row.col.f16.f16.f16.f16
	{%r289, %r290},
	{%r58, %r59, %r60, %r61},
	{%r208, %r209, %r210, %r211},
	{%r2546, %r2552}, %r57, 0x0;
	}
	
	// end inline asm
	// begin inline asm
	{
	mma.sp.sync.aligned.m16n8k32.row.col.f16.f16.f16.f16
	{%r302, %r303},
	{%r3, %r4, %r5, %r6},
	{%r188, %r189, %r190, %r191},
	{%r224, %r225}, %r2, 0x0;
	}
	
	// end inline asm
	// begin inline asm
	{
	mma.sp.sync.aligned.m16n8k32.row.col.f16.f16.f16.f16
	{%r315, %r316},
	{%r14, %r15, %r16, %r17},
	{%r192, %r193, %r194, %r195},
	{%r237, %r238}, %r13, 0x0;
	}
	
	// end inline asm
	// begin inline asm
	{
	mma.sp.sync.aligned.m16n8k32.row.col.f16.f16.f16.f16
	{%r328, %r329},
	{%r25, %r26, %r27, %r28},
	{%r196, %r197, %r198, %r199},
	{%r250, %r251}, %r24, 0x0;
	}
	
	// end inline asm
	// begin inline asm
	{
	mma.sp.sync.aligned.m16n8k32.row.col.f16.f16.f16.f16
	{%r341, %r342},
	{%r36, %r37, %r38, %r39},
	{%r200, %r201, %r202, %r203},
	{%r263, %r264}, %r35, 0x0;
	}
	
	// end inline asm
	// begin inline asm
	{
	mma.sp.sync.aligned.m16n8k32.row.col.f16.f16.f16.f16
	{%r354, %r355},
	{%r47, %r48, %r49, %r50},
	{%r204, %r205, %r206, %r207},
	{%r276, %r277}, %r46, 0x0;
	}
	
	// end inline asm
	// begin inline asm
	{
	mma.sp.sync.aligned.m16n8k32.row.col.f16.f16.f16.f16
	{%r367, %r368},
	{%r58, %r59, %r60, %r61},
	{%r208, %r209, %r210, %r211},
	{%r289, %r290}, %r57, 0x0;
	}
	
	// end inline asm
	// begin inline asm
	{
	mma.sp.sync.aligned.m16n8k32.row.col.f16.f16.f16.f16
	{%r380, %r381},
	{%r3, %r4, %r5, %r6},
	{%r188, %r189, %r190, %r191},
	{%r302, %r303}, %r2, 0x0;
	}
	
	// end inline asm
	// begin inline asm
	{
	mma.sp.sync.aligned.m16n8k32.row.col.f16.f16.f16.f16
	{%r393, %r394},
	{%r14, %r15, %r16, %r17},
	{%r192, %r193, %r194, %r195},
	{%r315, %r316}, %r13, 0x0;
	}
	
	// end inline asm
	// begin inline asm
	{
	mma.sp.sync.aligned.m16n8k32.row.col.f16.f16.f16.f16
	{%r406, %r407},
	{%r25, %r26, %r27, %r28},
	{%r196, %r197, %r198, %r199},
	{%r328, %r329}, %r24, 0x0;
	}
	
	// end inline asm
	// begin inline asm
	{
	mma.sp.sync.aligned.m16n8k32.row.col.f16.f16.f16.f16
	{%r419, %r420},
	{%r36, %r37, %r38, %r39},
	{%r200, %r201, %r202, %r203},
	{%r341, %r342}, %r35, 0x0;
	}
	
	// end inline asm
	// begin inline asm
	{
	mma.sp.sync.aligned.m16n8k32.row.col.f16.f16.f16.f16
	{%r432, %r433},
	{%r47, %r48, %r49, %r50},
	{%r204, %r205, %r206, %r207},
	{%r354, %r355}, %r46, 0x0;
	}
	
	// end inline asm
	// begin inline asm
	{
	mma.sp.sync.aligned.m16n8k32.row.col.f16.f16.f16.f16
	{%r445, %r446},
	{%r58, %r59, %r60, %r61},
	{%r208, %r209, %r210, %r211},
	{%r367, %r368}, %r57, 0x0;
	}
	
	// end inline asm
	// begin inline asm
	{
	mma.sp.sync.aligned.m16n8k32.row.col.f16.f16.f16.f16
	{%r458, %r459},
	{%r3, %r4, %r5, %r6},
	{%r188, %r189, %r190, %r191},
	{%r380, %r381}, %r2, 0x0;
	}
	
	// end inline asm
	// begin inline asm
	{
	mma.sp.sync.aligned.m16n8k32.row.col.f16.f16.f16.f16
	{%r471, %r472},
	{%r14, %r15, %r16, %r17},
	{%r192, %r193, %r194, %r195},
	{%r393, %r394}, %r13, 0x0;
	}
	
	// end inline asm
	// begin inline asm
	{
	mma.sp.sync.aligned.m16n8k32.row.col.f16.f16.f16.f16
	{%r484, %r485},
	{%r25, %r26, %r27, %r28},
	{%r196, %r197, %r198, %r199},
	{%r406, %r407}, %r24, 0x0;
	}
	
	// end inline asm
	// begin inline asm
	{
	mma.sp.sync.aligned.m16n8k32.row.col.f16.f16.f16.f16
	{%r497, %r498},
	{%r36, %r37, %r38, %r39},
	{%r200, %r201, %r202, %r203},
	{%r419, %r420}, %r35, 0x0;
	}
	
	// end inline asm
	// begin inline asm
	{
	mma.sp.sync.aligned.m16n8k32.row.col.f16.f16.f16.f16
	{%r510, %r511},
	{%r47, %r48, %r49, %r50},
	{%r204, %r205, %r206, %r207},
	{%r432, %r433}, %r46, 0x0;
	}
	
	// end inline asm
	// begin inline asm
	{
	mma.sp.sync.aligned.m16n8k32.row.col.f16.f16.f16.f16
	{%r523, %r524},
	{%r58, %r59, %r60, %r61},
	{%r208, %r209, %r210, %r211},
	{%r445, %r446}, %r57, 0x0;
	}
	
	// end inline asm
	// begin inline asm
	{
	mma.sp.sync.aligned.m16n8k32.row.col.f16.f16.f16.f16
	{%r536, %r537},
	{%r3, %r4, %r5, %r6},
	{%r188, %r189, %r190, %r191},
	{%r458, %r459}, %r2, 0x0;
	}
	
	// end inline asm
	// begin inline asm
	{
	mma.sp.sync.aligned.m16n8k32.row.col.f16.f16.f16.f16
	{%r549, %r550},
	{%r14, %r15, %r16, %r17},
	{%r192, %r193, %r194, %r195},
	{%r471, %r472}, %r13, 0x0;
	}
	
	// end inline asm
	// begin inline asm
	{
	mma.sp.sync.aligned.m16n8k32.row.col.f16.f16.f16.f16
	{%r562, %r563},
	{%r25, %r26, %r27, %r28},
	{%r196, %r197, %r198, %r199},
	{%r484, %r485}, %r24, 0x0;
	}
	
	// end inline asm
	// begin inline asm
	{
	mma.sp.sync.aligned.m16n8k32.row.col.f16.f16.f16.f16
	{%r575, %r576},
	{%r36, %r37, %r38, %r39},
	{%r200, %r201, %r202, %r203},
	{%r497, %r498}, %r35, 0x0;
	}
	
	// end inline asm
	// begin inline asm
	{
	mma.sp.sync.aligned.m16n8k32.row.col.f16.f16.f16.f16
	{%r588, %r589},
	{%r47, %r48, %r49, %r50},
	{%r204, %r205, %r206, %r207},
	{%r510, %r511}, %r46, 0x0;
	}
	
	// end inline asm
	// begin inline asm
	{
	mma.sp.sync.aligned.m16n8k32.row.col.f16.f16.f16.f16
	{%r601, %r602},
	{%r58, %r59, %r60, %r61},
	{%r208, %r209, %r210, %r211},
	{%r523, %r524}, %r57, 0x0;
	}
	
	// end inline asm
	// begin inline asm
	{
	mma.sp.sync.aligned.m16n8k32.row.col.f16.f16.f16.f16
	{%r614, %r615},
	{%r3, %r4, %r5, %r6},
	{%r188, %r189, %r190, %r191},
	{%r536, %r537}, %r2, 0x0;
	}
	
	// end inline asm
	// begin inline asm
	{
	mma.sp.sync.aligned.m16n8k32.row.col.f16.f16.f16.f16
	{%r627, %r628},
	{%r14, %r15, %r16, %r17},
	{%r192, %r193, %r194, %r195},
	{%r549, %r550}, %r13, 0x0;
	}
	
	// end inline asm
	// begin inline asm
	{
	mma.sp.sync.aligned.m16n8k32.row.col.f16.f16.f16.f16
	{%r640, %r641},
	{%r25, %r26, %r27, %r28},
	{%r196, %r197, %r198, %r199},
	{%r562, %r563}, %r24, 0x0;
	}
	
	// end inline asm
	// begin inline asm
	{
	mma.sp.sync.aligned.m16n8k32.row.col.f16.f16.f16.f16
	{%r653, %r654},
	{%r36, %r37, %r38, %r39},
	{%r200, %r201, %r202, %r203},
	{%r575, %r576}, %r35, 0x0;
	}
	
	// end inline asm
	// begin inline asm
	{
	mma.sp.sync.aligned.m16n8k32.row.col.f16.f16.f16.f16
	{%r666, %r667},
	{%r47, %r48, %r49, %r50},
	{%r204, %r205, %r206, %r207},
	{%r588, %r589}, %r46, 0x0;
	}
	
	// end inline asm
	// begin inline asm
	{
	mma.sp.sync.aligned.m16n8k32.row.col.f16.f16.f16.f16
	{%r679, %r680},
	{%r58, %r59, %r60, %r61},
	{%r208, %r209, %r210, %r211},
	{%r601, %r602}, %r57, 0x0;
	}
	
	// end inline asm
	// begin inline asm
	{
	mma.sp.sync.aligned.m16n8k32.row.col.f16.f16.f16.f16
	{%r692, %r693},
	{%r3, %r4, %r5, %r6},
	{%r188, %r189, %r190, %r191},
	{%r614, %r615}, %r2, 0x0;
	}
	
	// end inline asm
	// begin inline asm
	{
	mma.sp.sync.aligned.m16n8k32.row.col.f16.f16.f16.f16
	{%r705, %r706},
	{%r14, %r15, %r16, %r17},
	{%r192, %r193, %r194, %r195},
	{%r627, %r628}, %r13, 0x0;
	}
	
	// end inline asm
	// begin inline asm
	{
	mma.sp.sync.aligned.m16n8k32.row.col.f16.f16.f16.f16
	{%r718, %r719},
	{%r25, %r26, %r27, %r28},
	{%r196, %r197, %r198, %r199},
	{%r640, %r641}, %r24, 0x0;
	}
	
	// end inline asm
	// begin inline asm
	{
	mma.sp.sync.aligned.m16n8k32.row.col.f16.f16.f16.f16
	{%r731, %r732},
	{%r36, %r37, %r38, %r39},
	{%r200, %r201, %r202, %r203},
	{%r653, %r654}, %r35, 0x0;
	}
	
	// end inline asm
	// begin inline asm
	{
	mma.sp.sync.aligned.m16n8k32.row.col.f16.f16.f16.f16
	{%r744, %r745},
	{%r47, %r48, %r49, %r50},
	{%r204, %r205, %r206, %r207},
	{%r666, %r667}, %r46, 0x0;
	}
	
	// end inline asm
	// begin inline asm
	{
	mma.sp.sync.aligned.m16n8k32.row.col.f16.f16.f16.f16
	{%r757, %r758},
	{%r58, %r59, %r60, %r61},
	{%r208, %r209, %r210, %r211},
	{%r679, %r680}, %r57, 0x0;
	}
	
	// end inline asm
	// begin inline asm
	{
	mma.sp.sync.aligned.m16n8k32.row.col.f16.f16.f16.f16
	{%r770, %r771},
	{%r3, %r4, %r5, %r6},
	{%r188, %r189, %r190, %r191},
	{%r692, %r693}, %r2, 0x0;
	}
	
	// end inline asm
	// begin inline asm
	{
	mma.sp.sync.aligned.m16n8k32.row.col.f16.f16.f16.f16
	{%r783, %r784},
	{%r14, %r15, %r16, %r17},
	{%r192, %r193, %r194, %r195},
	{%r705, %r706}, %r13, 0x0;
	}
	
	// end inline asm
	// begin inline asm
	{
	mma.sp.sync.aligned.m16n8k32.row.col.f16.f16.f16.f16
	{%r796, %r797},
	{%r25, %r26, %r27, %r28},
	{%r196, %r197, %r198, %r199},
	{%r718, %r719}, %r24, 0x0;
	}
	
	// end inline asm
	// begin inline asm
	{
	mma.sp.sync.aligned.m16n8k32.row.col.f16.f16.f16.f16
	{%r809, %r810},
	{%r36, %r37, %r38, %r39},
	{%r200, %r201, %r202, %r203},
	{%r731, %r732}, %r35, 0x0;
	}
	
	// end inline asm
	// begin inline asm
	{
	mma.sp.sync.aligned.m16n8k32.row.col.f16.f16.f16.f16
	{%r822, %r823},
	{%r47, %r48, %r49, %r50},
	{%r204, %r205, %r206, %r207},
	{%r744, %r745}, %r46, 0x0;
	}
	
	// end inline asm
	// begin inline asm
	{
	mma.sp.sync.aligned.m16n8k32.row.col.f16.f16.f16.f16
	{%r835, %r836},
	{%r58, %r59, %r60, %r61},
	{%r208, %r209, %r210, %r211},
	{%r757, %r758}, %r57, 0x0;
	}
	
	// end inline asm
	// begin inline asm
	{
	mma.sp.sync.aligned.m16n8k32.row.col.f16.f16.f16.f16
	{%r848, %r849},
	{%r3, %r4, %r5, %r6},
	{%r188, %r189, %r190, %r191},
	{%r770, %r771}, %r2, 0x0;
	}
	
	// end inline asm
	// begin inline asm
	{
	mma.sp.sync.aligned.m16n8k32.row.col.f16.f16.f16.f16
	{%r861, %r862},
	{%r14, %r15, %r16, %r17},
	{%r192, %r193, %r194, %r195},
	{%r783, %r784}, %r13, 0x0;
	}
	
	// end inline asm
	// begin inline asm
	{
	mma.sp.sync.aligned.m16n8k32.row.col.f16.f16.f16.f16
	{%r874, %r875},
	{%r25, %r26, %r27, %r28},
	{%r196, %r197, %r198, %r199},
	{%r796, %r797}, %r24, 0x0;
	}
	
	// end inline asm
	// begin inline asm
	{
	mma.sp.sync.aligned.m16n8k32.row.col.f16.f16.f16.f16
	{%r887, %r888},
	{%r36, %r37, %r38, %r39},
	{%r200, %r201, %r202, %r203},
	{%r809, %r810}, %r35, 0x0;
	}
	
	// end inline asm
	// begin inline asm
	{
	mma.sp.sync.aligned.m16n8k32.row.col.f16.f16.f16.f16
	{%r900, %r901},
	{%r47, %r48, %r49, %r50},
	{%r204, %r205, %r206, %r207},
	{%r822, %r823}, %r46, 0x0;
	}
	
	// end inline asm
	// begin inline asm
	{
	mma.sp.sync.aligned.m16n8k32.row.col.f16.f16.f16.f16
	{%r913, %r914},
	{%r58, %r59, %r60, %r61},
	{%r208, %r209, %r210, %r211},
	{%r835, %r836}, %r57, 0x0;
	}
	
	// end inline asm
	// begin inline asm
	{
	mma.sp.sync.aligned.m16n8k32.row.col.f16.f16.f16.f16
	{%r926, %r927},
	{%r3, %r4, %r5, %r6},
	{%r188, %r189, %r190, %r191},
	{%r848, %r849}, %r2, 0x0;
	}
	
	// end inline asm
	// begin inline asm
	{
	mma.sp.sync.aligned.m16n8k32.row.col.f16.f16.f16.f16
	{%r939, %r940},
	{%r14, %r15, %r16, %r17},
	{%r192, %r193, %r194, %r195},
	{%r861, %r862}, %r13, 0x0;
	}
	
	// end inline asm
	// begin inline asm
	{
	mma.sp.sync.aligned.m16n8k32.row.col.f16.f16.f16.f16
	{%r952, %r953},
	{%r25, %r26, %r27, %r28},
	{%r196, %r197, %r198, %r199},
	{%r874, %r875}, %r24, 0x0;
	}
	
	// end inline asm
	// begin inline asm
	{
	mma.sp.sync.aligned.m16n8k32.row.col.f16.f16.f16.f16
	{%r965, %r966},
	{%r36, %r37, %r38, %r39},
	{%r200, %r201, %r202, %r203},
	{%r887, %r888}, %r35, 0x0;
	}
	
	// end inline asm
	// begin inline asm
	{
	mma.sp.sync.aligned.m16n8k32.row.col.f16.f16.f16.f16
	{%r978, %r979},
	{%r47, %r48, %r49, %r50},
	{%r204, %r205, %r206, %r207},
	{%r900, %r901}, %r46, 0x0;
	}
	
	// end inline asm
	// begin inline asm
	{
	mma.sp.sync.aligned.m16n8k32.row.col.f16.f16.f16.f16
	{%r991, %r992},
	{%r58, %r59, %r60, %r61},
	{%r208, %r209, %r210, %r211},
	{%r913, %r914}, %r57, 0x0;
	}
	
	// end inline asm
	// begin inline asm
	{
	mma.sp.sync.aligned.m16n8k32.row.col.f16.f16.f16.f16
	{%r1004, %r1005},
	{%r3, %r4, %r5, %r6},
	{%r188, %r189, %r190, %r191},
	{%r926, %r927}, %r2, 0x0;
	}
	
	// end inline asm
	// begin inline asm
	{
	mma.sp.sync.aligned.m16n8k32.row.col.f16.f16.f16.f16
	{%r1017, %r1018},
	{%r14, %r15, %r16, %r17},
	{%r192, %r193, %r194, %r195},
	{%r939, %r940}, %r13, 0x0;
	}
	
	// end inline asm
	// begin inline asm
	{
	mma.sp.sync.aligned.m16n8k32.row.col.f16.f16.f16.f16
	{%r1030, %r1031},
	{%r25, %r26, %r27, %r28},
	{%r196, %r197, %r198, %r199},
	{%r952, %r953}, %r24, 0x0;
	}
	
	// end inline asm
	// begin inline asm
	{
	mma.sp.sync.aligned.m16n8k32.row.col.f16.f16.f16.f16
	{%r1043, %r1044},
	{%r36, %r37, %r38, %r39},
	{%r200, %r201, %r202, %r203},
	{%r965, %r966}, %r35, 0x0;
	}
	
	// end inline asm
	// begin inline asm
	{
	mma.sp.sync.aligned.m16n8k32.row.col.f16.f16.f16.f16
	{%r1056, %r1057},
	{%r47, %r48, %r49, %r50},
	{%r204, %r205, %r206, %r207},
	{%r978, %r979}, %r46, 0x0;
	}
	
	// end inline asm
	// begin inline asm
	{
	mma.sp.sync.aligned.m16n8k32.row.col.f16.f16.f16.f16
	{%r1069, %r1070},
	{%r58, %r59, %r60, %r61},
	{%r208, %r209, %r210, %r211},
	{%r991, %r992}, %r57, 0x0;
	}
	
	// end inline asm
	// begin inline asm
	{
	mma.sp.sync.aligned.m16n8k32.row.col.f16.f16.f16.f16
	{%r1082, %r1083},
	{%r3, %r4, %r5, %r6},
	{%r188, %r189, %r190, %r191},
	{%r1004, %r1005}, %r2, 0x0;
	}
	
	// end inline asm
	// begin inline asm
	{
	mma.sp.sync.aligned.m16n8k32.row.col.f16.f16.f16.f16
	{%r1095, %r1096},
	{%r14, %r15, %r16, %r17},
	{%r192, %r193, %r194, %r195},
	{%r1017, %r1018}, %r13, 0x0;
	}
	
	// end inline asm
	// begin inline asm
	{
	mma.sp.sync.aligned.m16n8k32.row.col.f16.f16.f16.f16
	{%r1108, %r1109},
	{%r25, %r26, %r27, %r28},
	{%r196, %r197, %r198, %r199},
	{%r1030, %r1031}, %r24, 0x0;
	}
	
	// end inline asm
	// begin inline asm
	{
	mma.sp.sync.aligned.m16n8k32.row.col.f16.f16.f16.f16
	{%r1121, %r1122},
	{%r36, %r37, %r38, %r39},
	{%r200, %r201, %r202, %r203},
	{%r1043, %r1044}, %r35, 0x0;
	}
	
	// end inline asm
	// begin inline asm
	{
	mma.sp.sync.aligned.m16n8k32.row.col.f16.f16.f16.f16
	{%r1134, %r1135},
	{%r47, %r48, %r49, %r50},
	{%r204, %r205, %r206, %r207},
	{%r1056, %r1057}, %r46, 0x0;
	}
	
	// end inline asm
	// begin inline asm
	{
	mma.sp.sync.aligned.m16n8k32.row.col.f16.f16.f16.f16
	{%r1147, %r1148},
	{%r58, %r59, %r60, %r61},
	{%r208, %r209, %r210, %r211},
	{%r1069, %r1070}, %r57, 0x0;
	}
	
	// end inline asm
	// begin inline asm
	{
	mma.sp.sync.aligned.m16n8k32.row.col.f16.f16.f16.f16
	{%r1160, %r1161},
	{%r3, %r4, %r5, %r6},
	{%r188, %r189, %r190, %r191},
	{%r1082, %r1083}, %r2, 0x0;
	}
	
	// end inline asm
	// begin inline asm
	{
	mma.sp.sync.aligned.m16n8k32.row.col.f16.f16.f16.f16
	{%r1173, %r1174},
	{%r14, %r15, %r16, %r17},
	{%r192, %r193, %r194, %r195},
	{%r1095, %r1096}, %r13, 0x0;
	}
	
	// end inline asm
	// begin inline asm
	{
	mma.sp.sync.aligned.m16n8k32.row.col.f16.f16.f16.f16
	{%r1186, %r1187},
	{%r25, %r26, %r27, %r28},
	{%r196, %r197, %r198, %r199},
	{%r1108, %r1109}, %r24, 0x0;
	}
	
	// end inline asm
	// begin inline asm
	{
	mma.sp.sync.aligned.m16n8k32.row.col.f16.f16.f16.f16
	{%r1199, %r1200},
	{%r36, %r37, %r38, %r39},
	{%r200, %r201, %r202, %r203},
	{%r1121, %r1122}, %r35, 0x0;
	}
	
	// end inline asm
	// begin inline asm
	{
	mma.sp.sync.aligned.m16n8k32.row.col.f16.f16.f16.f16
	{%r1212, %r1213},
	{%r47, %r48, %r49, %r50},
	{%r204, %r205, %r206, %r207},
	{%r1134, %r1135}, %r46, 0x0;
	}
	
	// end inline asm
	// begin inline asm
	{
	mma.sp.sync.aligned.m16n8k32.row.col.f16.f16.f16.f16
	{%r1225, %r1226},
	{%r58, %r59, %r60, %r61},
	{%r208, %r209, %r210, %r211},
	{%r1147, %r1148}, %r57, 0x0;
	}
	
	// end inline asm
	// begin inline asm
	{
	mma.sp.sync.aligned.m16n8k32.row.col.f16.f16.f16.f16
	{%r1238, %r1239},
	{%r3, %r4, %r5, %r6},
	{%r188, %r189, %r190, %r191},
	{%r1160, %r1161}, %r2, 0x0;
	}
	
	// end inline asm
	// begin inline asm
	{
	mma.sp.sync.aligned.m16n8k32.row.col.f16.f16.f16.f16
	{%r1251, %r1252},
	{%r14, %r15, %r16, %r17},
	{%r192, %r193, %r194, %r195},
	{%r1173, %r1174}, %r13, 0x0;
	}
	
	// end inline asm
	// begin inline asm
	{
	mma.sp.sync.aligned.m16n8k32.row.col.f16.f16.f16.f16
	{%r1264, %r1265},
	{%r25, %r26, %r27, %r28},
	{%r196, %r197, %r198, %r199},
	{%r1186, %r1187}, %r24, 0x0;
	}
	
	// end inline asm
	// begin inline asm
	{
	mma.sp.sync.aligned.m16n8k32.row.col.f16.f16.f16.f16
	{%r1277, %r1278},
	{%r36, %r37, %r38, %r39},
	{%r200, %r201, %r202, %r203},
	{%r1199, %r1200}, %r35, 0x0;
	}
	
	// end inline asm
	// begin inline asm
	{
	mma.sp.sync.aligned.m16n8k32.row.col.f16.f16.f16.f16
	{%r1290, %r1291},
	{%r47, %r48, %r49, %r50},
	{%r204, %r205, %r206, %r207},
	{%r1212, %r1213}, %r46, 0x0;
	}
	
	// end inline asm
	// begin inline asm
	{
	mma.sp.sync.aligned.m16n8k32.row.col.f16.f16.f16.f16
	{%r1303, %r1304},
	{%r58, %r59, %r60, %r61},
	{%r208, %r209, %r210, %r211},
	{%r1225, %r1226}, %r57, 0x0;
	}
	
	// end inline asm
	// begin inline asm
	{
	mma.sp.sync.aligned.m16n8k32.row.col.f16.f16.f16.f16
	{%r1316, %r1317},
	{%r3, %r4, %r5, %r6},
	{%r188, %r189, %r190, %r191},
	{%r1238, %r1239}, %r2, 0x0;
	}
	
	// end inline asm
	// begin inline asm
	{
	mma.sp.sync.aligned.m16n8k32.row.col.f16.f16.f16.f16
	{%r1329, %r1330},
	{%r14, %r15, %r16, %r17},
	{%r192, %r193, %r194, %r195},
	{%r1251, %r1252}, %r13, 0x0;
	}
	
	// end inline asm
	// begin inline asm
	{
	mma.sp.sync.aligned.m16n8k32.row.col.f16.f16.f16.f16
	{%r1342, %r1343},
	{%r25, %r26, %r27, %r28},
	{%r196, %r197, %r198, %r199},
	{%r1264, %r1265}, %r24, 0x0;
	}
	
	// end inline asm
	// begin inline asm
	{
	mma.sp.sync.aligned.m16n8k32.row.col.f16.f16.f16.f16
	{%r1355, %r1356},
	{%r36, %r37, %r38, %r39},
	{%r200, %r201, %r202, %r203},
	{%r1277, %r1278}, %r35, 0x0;
	}
	
	// end inline asm
	// begin inline asm
	{
	mma.sp.sync.aligned.m16n8k32.row.col.f16.f16.f16.f16
	{%r1368, %r1369},
	{%r47, %r48, %r49, %r50},
	{%r204, %r205, %r206, %r207},
	{%r1290, %r1291}, %r46, 0x0;
	}
	
	// end inline asm
	// begin inline asm
	{
	mma.sp.sync.aligned.m16n8k32.row.col.f16.f16.f16.f16
	{%r1381, %r1382},
	{%r58, %r59, %r60, %r61},
	{%r208, %r209, %r210, %r211},
	{%r1303, %r1304}, %r57, 0x0;
	}
	
	// end inline asm
	// begin inline asm
	{
	mma.sp.sync.aligned.m16n8k32.row.col.f16.f16.f16.f16
	{%r2551, %r2557},
	{%r3, %r4, %r5, %r6},
	{%r188, %r189, %r190, %r191},
	{%r1316, %r1317}, %r2, 0x0;
	}
	
	// end inline asm
	// begin inline asm
	{
	mma.sp.sync.aligned.m16n8k32.row.col.f16.f16.f16.f16
	{%r2550, %r2556},
	{%r14, %r15, %r16, %r17},
	{%r192, %r193, %r194, %r195},
	{%r1329, %r1330}, %r13, 0x0;
	}
	
	// end inline asm
	// begin inline asm
	{
	mma.sp.sync.aligned.m16n8k32.row.col.f16.f16.f16.f16
	{%r2549, %r2555},
	{%r25, %r26, %r27, %r28},
	{%r196, %r197, %r198, %r199},
	{%r1342, %r1343}, %r24, 0x0;
	}
	
	// end inline asm
	// begin inline asm
	{
	mma.sp.sync.aligned.m16n8k32.row.col.f16.f16.f16.f16
	{%r2548, %r2554},
	{%r36, %r37, %r38, %r39},
	{%r200, %r201, %r202, %r203},
	{%r1355, %r1356}, %r35, 0x0;
	}
	
	// end inline asm
	// begin inline asm
	{
	mma.sp.sync.aligned.m16n8k32.row.col.f16.f16.f16.f16
	{%r2547, %r2553},
	{%r47, %r48, %r49, %r50},
	{%r204, %r205, %r206, %r207},
	{%r1368, %r1369}, %r46, 0x0;
	}
	
	// end inline asm
	// begin inline asm
	{
	mma.sp.sync.aligned.m16n8k32.row.col.f16.f16.f16.f16
	{%r2546, %r2552},
	{%r58, %r59, %r60, %r61},
	{%r208, %r209, %r210, %r211},
	{%r1381, %r1382}, %r57, 0x0;
	}
	
	// end inline asm
	add.s64 	%rd35, %rd35, -16;
	setp.ne.s64 	%p3, %rd35, 0;
	@%p3 bra 	$L__BB5_3;
$L__BB5_4:
	setp.eq.s64 	%p4, %rd1, 0;
	@%p4 bra 	$L__BB5_12;
	ld.param.u64 	%rd33, [_Z29sp_mmad_16832_throughput_testILj6EEvP6__halfS1_S1_S1_Pjm_param_5];
	and.b64  	%rd5, %rd33, 7;
	setp.lt.u64 	%p5, %rd1, 8;
	@%p5 bra 	$L__BB5_7;
	// begin inline asm
	{
	mma.sp.sync.aligned.m16n8k32.row.col.f16.f16.f16.f16
	{%r1472, %r1473},
	{%r3, %r4, %r5, %r6},
	{%r188, %r189, %r190, %r191},
	{%r2551, %r2557}, %r2, 0x0;
	}
	
	// end inline asm
	// begin inline asm
	{
	mma.sp.sync.aligned.m16n8k32.row.col.f16.f16.f16.f16
	{%r1485, %r1486},
	{%r14, %r15, %r16, %r17},
	{%r192, %r193, %r194, %r195},
	{%r2550, %r2556}, %r13, 0x0;
	}
	
	// end inline asm
	// begin inline asm
	{
	mma.sp.sync.aligned.m16n8k32.row.col.f16.f16.f16.f16
	{%r1498, %r1499},
	{%r25, %r26, %r27, %r28},
	{%r196, %r197, %r198, %r199},
	{%r2549, %r2555}, %r24, 0x0;
	}
	
	// end inline asm
	// begin inline asm
	{
	mma.sp.sync.aligned.m16n8k32.row.col.f16.f16.f16.f16
	{%r1511, %r1512},
	{%r36, %r37, %r38, %r39},
	{%r200, %r201, %r202, %r203},
	{%r2548, %r2554}, %r35, 0x0;
	}
	
	// end inline asm
	// begin inline asm
	{
	mma.sp.sync.aligned.m16n8k32.row.col.f16.f16.f16.f16
	{%r1524, %r1525},
	{%r47, %r48, %r49, %r50},
	{%r204, %r205, %r206, %r207},
	{%r2547, %r2553}, %r46, 0x0;
	}
	
	// end inline asm
	// begin inline asm
	{
	mma.sp.sync.aligned.m16n8k32.row.col.f16.f16.f16.f16
	{%r1537, %r1538},
	{%r58, %r59, %r60, %r61},
	{%r208, %r209, %r210, %r211},
	{%r2546, %r2552}, %r57, 0x0;
	}
	
	// end inline asm
	// begin inline asm
	{
	mma.sp.sync.aligned.m16n8k32.row.col.f16.f16.f16.f16
	{%r1550, %r1551},
	{%r3, %r4, %r5, %r6},
	{%r188, %r189, %r190, %r191},
	{%r1472, %r1473}, %r2, 0x0;
	}
	
	// end inline asm
	// begin inline asm
	{
	mma.sp.sync.aligned.m16n8k32.row.col.f16.f16.f16.f16
	{%r1563, %r1564},
	{%r14, %r15, %r16, %r17},
	{%r192, %r193, %r194, %r195},
	{%r1485, %r1486}, %r13, 0x0;
	}
	
	// end inline asm
	// begin inline asm
	{
	mma.sp.sync.aligned.m16n8k32.row.col.f16.f16.f16.f16
	{%r1576, %r1577},
	{%r25, %r26, %r27, %r28},
	{%r196, %r197, %r198, %r199},
	{%r1498, %r1499}, %r24, 0x0;
	}
	
	// end inline asm
	// begin inline asm
	{
	mma.sp.sync.aligned.m16n8k32.row.col.f16.f16.f16.f16
	{%r1589, %r1590},
	{%r36, %r37, %r38, %r39},
	{%r200, %r201, %r202, %r203},
	{%r1511, %r1512}, %r35, 0x0;
	}
	
	// end inline asm
	// begin inline asm
	{
	mma.sp.sync.aligned.m16n8k32.row.col.f16.f16.f16.f16
	{%r1602, %r1603},
	{%r47, %r48, %r49, %r50},
	{%r204, %r205, %r206, %r207},
	{%r1524, %r1525}, %r46, 0x0;
	}
	
	// end inline asm
	// begin inline asm
	{
	mma.sp.sync.aligned.m16n8k32.row.col.f16.f16.f16.f16
	{%r1615, %r1616},
	{%r58, %r59, %r60, %r61},
	{%r208, %r209, %r210, %r211},
	{%r1537, %r1538}, %r57, 0x0;
	}
	
	// end inline asm
	// begin inline asm
	{
	mma.sp.sync.aligned.m16n8k32.row.col.f16.f16.f16.f16
	{%r1628, %r1629},
	{%r3, %r4, %r5, %r6},
	{%r188, %r189, %r190, %r191},
	{%r1550, %r1551}, %r2, 0x0;
	}
	
	// end inline asm
	// begin inline asm
	{
	mma.sp.sync.aligned.m16n8k32.row.col.f16.f16.f16.f16
	{%r1641, %r1642},
	{%r14, %r15, %r16, %r17},
	{%r192, %r193, %r194, %r195},
	{%r1563, %r1564}, %r13, 0x0;
	}
	
	// end inline asm
	// begin inline asm
	{
	mma.sp.sync.aligned.m16n8k32.row.col.f16.f16.f16.f16
	{%r1654, %r1655},
	{%r25, %r26, %r27, %r28},
	{%r196, %r197, %r198, %r199},
	{%r1576, %r1577}, %r24, 0x0;
	}
	
	// end inline asm
	// begin inline asm
	{
	mma.sp.sync.aligned.m16n8k32.row.col.f16.f16.f16.f16
	{%r1667, %r1668},
	{%r36, %r37, %r38, %r39},
	{%r200, %r201, %r202, %r203},
	{%r1589, %r1590}, %r35, 0x0;
	}
	
	// end inline asm
	// begin inline asm
	{
	mma.sp.sync.aligned.m16n8k32.row.col.f16.f16.f16.f16
	{%r1680, %r1681},
	{%r47, %r48, %r49, %r50},
	{%r204, %r205, %r206, %r207},
	{%r1602, %r1603}, %r46, 0x0;
	}
	
	// end inline asm
	// begin inline asm
	{
	mma.sp.sync.aligned.m16n8k32.row.col.f16.f16.f16.f16
	{%r1693, %r1694},
	{%r58, %r59, %r60, %r61},
	{%r208, %r209, %r210, %r211},
	{%r1615, %r1616}, %r57, 0x0;
	}
	
	// end inline asm
	// begin inline asm
	{
	mma.sp.sync.aligned.m16n8k32.row.col.f16.f16.f16.f16
	{%r1706, %r1707},
	{%r3, %r4, %r5, %r6},
	{%r188, %r189, %r190, %r191},
	{%r1628, %r1629}, %r2, 0x0;
	}
	
	// end inline asm
	// begin inline asm
	{
	mma.sp.sync.aligned.m16n8k32.row.col.f16.f16.f16.f16
	{%r1719, %r1720},
	{%r14, %r15, %r16, %r17},
	{%r192, %r193, %r194, %r195},
	{%r1641, %r1642}, %r13, 0x0;
	}
	
	// end inline asm
	// begin inline asm
	{
	mma.sp.sync.aligned.m16n8k32.row.col.f16.f16.f16.f16
	{%r1732, %r1733},
	{%r25, %r26, %r27, %r28},
	{%r196, %r197, %r198, %r199},
	{%r1654, %r1655}, %r24, 0x0;
	}
	
	// end inline asm
	// begin inline asm
	{
	mma.sp.sync.aligned.m16n8k32.row.col.f16.f16.f16.f16
	{%r1745, %r1746},
	{%r36, %r37, %r38, %r39},
	{%r200, %r201, %r202, %r203},
	{%r1667, %r1668}, %r35, 0x0;
	}
	
	// end inline asm
	// begin inline asm
	{
	mma.sp.sync.aligned.m16n8k32.row.col.f16.f16.f16.f16
	{%r1758, %r1759},
	{%r47, %r48, %r49, %r50},
	{%r204, %r205, %r206, %r207},
	{%r1680, %r1681}, %r46, 0x0;
	}
	
	// end inline asm
	// begin inline asm
	{
	mma.sp.sync.aligned.m16n8k32.row.col.f16.f16.f16.f16
	{%r1771, %r1772},
	{%r58, %r59, %r60, %r61},
	{%r208, %r209, %r210, %r211},
	{%r1693, %r1694}, %r57, 0x0;
	}
	
	// end inline asm
	// begin inline asm
	{
	mma.sp.sync.aligned.m16n8k32.row.col.f16.f16.f16.f16
	{%r1784, %r1785},
	{%r3, %r4, %r5, %r6},
	{%r188, %r189, %r190, %r191},
	{%r1706, %r1707}, %r2, 0x0;
	}
	
	// end inline asm
	// begin inline asm
	{
	mma.sp.sync.aligned.m16n8k32.row.col.f16.f16.f16.f16
	{%r1797, %r1798},
	{%r14, %r15, %r16, %r17},
	{%r192, %r193, %r194, %r195},
	{%r1719, %r1720}, %r13, 0x0;
	}
	
	// end inline asm
	// begin inline asm
	{
	mma.sp.sync.aligned.m16n8k32.row.col.f16.f16.f16.f16
	{%r1810, %r1811},
	{%r25, %r26, %r27, %r28},
	{%r196, %r197, %r198, %r199},
	{%r1732, %r1733}, %r24, 0x0;
	}
	
	// end inline asm
	// begin inline asm
	{
	mma.sp.sync.aligned.m16n8k32.row.col.f16.f16.f16.f16
	{%r1823, %r1824},
	{%r36, %r37, %r38, %r39},
	{%r200, %r201, %r202, %r203},
	{%r1745, %r1746}, %r35, 0x0;
	}
	
	// end inline asm
	// begin inline asm
	{
	mma.sp.sync.aligned.m16n8k32.row.col.f16.f16.f16.f16
	{%r1836, %r1837},
	{%r47, %r48, %r49, %r50},
	{%r204, %r205, %r206, %r207},
	{%r1758, %r1759}, %r46, 0x0;
	}
	
	// end inline asm
	// begin inline asm
	{
	mma.sp.sync.aligned.m16n8k32.row.col.f16.f16.f16.f16
	{%r1849, %r1850},
	{%r58, %r59, %r60, %r61},
	{%r208, %r209, %r210, %r211},
	{%r1771, %r1772}, %r57, 0x0;
	}
	
	// end inline asm
	// begin inline asm
	{
	mma.sp.sync.aligned.m16n8k32.row.col.f16.f16.f16.f16
	{%r1862, %r1863},
	{%r3, %r4, %r5, %r6},
	{%r188, %r189, %r190, %r191},
	{%r1784, %r1785}, %r2, 0x0;
	}
	
	// end inline asm
	// begin inline asm
	{
	mma.sp.sync.aligned.m16n8k32.row.col.f16.f16.f16.f16
	{%r1875, %r1876},
	{%r14, %r15, %r16, %r17},
	{%r192, %r193, %r194, %r195},
	{%r1797, %r1798}, %r13, 0x0;
	}
	
	// end inline asm
	// begin inline asm
	{
	mma.sp.sync.aligned.m16n8k32.row.col.f16.f16.f16.f16
	{%r1888, %r1889},
	{%r25, %r26, %r27, %r28},
	{%r196, %r197, %r198, %r199},
	{%r1810, %r1811}, %r24, 0x0;
	}
	
	// end inline asm
	// begin inline asm
	{
	mma.sp.sync.aligned.m16n8k32.row.col.f16.f16.f16.f16
	{%r1901, %r1902},
	{%r36, %r37, %r38, %r39},
	{%r200, %r201, %r202, %r203},
	{%r1823, %r1824}, %r35, 0x0;
	}
	
	// end inline asm
	// begin inline asm
	{
	mma.sp.sync.aligned.m16n8k32.row.col.f16.f16.f16.f16
	{%r1914, %r1915},
	{%r47, %r48, %r49, %r50},
	{%r204, %r205, %r206, %r207},
	{%r1836, %r1837}, %r46, 0x0;
	}
	
	// end inline asm
	// begin inline asm
	{
	mma.sp.sync.aligned.m16n8k32.row.col.f16.f16.f16.f16
	{%r1927, %r1928},
	{%r58, %r59, %r60, %r61},
	{%r208, %r209, %r210, %r211},
	{%r1849, %r1850}, %r57, 0x0;
	}
	
	// end inline asm
	// begin inline asm
	{
	mma.sp.sync.aligned.m16n8k32.row.col.f16.f16.f16.f16
	{%r1940, %r1941},
	{%r3, %r4, %r5, %r6},
	{%r188, %r189, %r190, %r191},
	{%r1862, %r1863}, %r2, 0x0;
	}
	
	// end inline asm
	// begin inline asm
	{
	mma.sp.sync.aligned.m16n8k32.row.col.f16.f16.f16.f16
	{%r1953, %r1954},
	{%r14, %r15, %r16, %r17},
	{%r192, %r193, %r194, %r195},
	{%r1875, %r1876}, %r13, 0x0;
	}
	
	// end inline asm
	// begin inline asm
	{
	mma.sp.sync.aligned.m16n8k32.row.col.f16.f16.f16.f16
	{%r1966, %r1967},
	{%r25, %r26, %r27, %r28},
	{%r196, %r197, %r198, %r199},
	{%r1888, %r1889}, %r24, 0x0;
	}
	
	// end inline asm
	// begin inline asm
	{
	mma.sp.sync.aligned.m16n8k32.row.col.f16.f16.f16.f16
	{%r1979, %r1980},
	{%r36, %r37, %r38, %r39},
	{%r200, %r201, %r202, %r203},
	{%r1901, %r1902}, %r35, 0x0;
	}
	
	// end inline asm
	// begin inline asm
	{
	mma.sp.sync.aligned.m16n8k32.row.col.f16.f16.f16.f16
	{%r1992, %r1993},
	{%r47, %r48, %r49, %r50},
	{%r204, %r205, %r206, %r207},
	{%r1914, %r1915}, %r46, 0x0;
	}
	
	// end inline asm
	// begin inline asm
	{
	mma.sp.sync.aligned.m16n8k32.row.col.f16.f16.f16.f16
	{%r2005, %r2006},
	{%r58, %r59, %r60, %r61},
	{%r208, %r209, %r210, %r211},
	{%r1927, %r1928}, %r57, 0x0;
	}
	
	// end inline asm
	// begin inline asm
	{
	mma.sp.sync.aligned.m16n8k32.row.col.f16.f16.f16.f16
	{%r2551, %r2557},
	{%r3, %r4, %r5, %r6},
	{%r188, %r189, %r190, %r191},
	{%r1940, %r1941}, %r2, 0x0;
	}
	
	// end inline asm
	// begin inline asm
	{
	mma.sp.sync.aligned.m16n8k32.row.col.f16.f16.f16.f16
	{%r2550, %r2556},
	{%r14, %r15, %r16, %r17},
	{%r192, %r193, %r194, %r195},
	{%r1953, %r1954}, %r13, 0x0;
	}
	
	// end inline asm
	// begin inline asm
	{
	mma.sp.sync.aligned.m16n8k32.row.col.f16.f16.f16.f16
	{%r2549, %r2555},
	{%r25, %r26, %r27, %r28},
	{%r196, %r197, %r198, %r199},
	{%r1966, %r1967}, %r24, 0x0;
	}
	
	// end inline asm
	// begin inline asm
	{
	mma.sp.sync.aligned.m16n8k32.row.col.f16.f16.f16.f16
	{%r2548, %r2554},
	{%r36, %r37, %r38, %r39},
	{%r200, %r201, %r202, %r203},
	{%r1979, %r1980}, %r35, 0x0;
	}
	
	// end inline asm
	// begin inline asm
	{
	mma.sp.sync.aligned.m16n8k32.row.col.f16.f16.f16.f16
	{%r2547, %r2553},
	{%r47, %r48, %r49, %r50},
	{%r204, %r205, %r206, %r207},
	{%r1992, %r1993}, %r46, 0x0;
	}
	
	// end inline asm
	// begin inline asm
	{
	mma.sp.sync.aligned.m16n8k32.row.col.f16.f16.f16.f16
	{%r2546, %r2552},
	{%r58, %r59, %r60, %r61},
	{%r208, %r209, %r210, %r211},
	{%r2005, %r2006}, %r57, 0x0;
	}
	
	// end inline asm
$L__BB5_7:
	setp.eq.s64 	%p6, %rd5, 0;
	@%p6 bra 	$L__BB5_12;
	ld.param.u64 	%rd34, [_Z29sp_mmad_16832_throughput_testILj6EEvP6__halfS1_S1_S1_Pjm_param_5];
	and.b64  	%rd36, %rd34, 3;
	setp.lt.u64 	%p7, %rd5, 4;
	@%p7 bra 	$L__BB5_10;
	// begin inline asm
	{
	mma.sp.sync.aligned.m16n8k32.row.col.f16.f16.f16.f16
	{%r2096, %r2097},
	{%r3, %r4, %r5, %r6},
	{%r188, %r189, %r190, %r191},
	{%r2551, %r2557}, %r2, 0x0;
	}
	
	// end inline asm
	// begin inline asm
	{
	mma.sp.sync.aligned.m16n8k32.row.col.f16.f16.f16.f16
	{%r2109, %r2110},
	{%r14, %r15, %r16, %r17},
	{%r192, %r193, %r194, %r195},
	{%r2550, %r2556}, %r13, 0x0;
	}
	
	// end inline asm
	// begin inline asm
	{
	mma.sp.sync.aligned.m16n8k32.row.col.f16.f16.f16.f16
	{%r2122, %r2123},
	{%r25, %r26, %r27, %r28},
	{%r196, %r197, %r198, %r199},
	{%r2549, %r2555}, %r24, 0x0;
	}
	
	// end inline asm
	// begin inline asm
	{
	mma.sp.sync.aligned.m16n8k32.row.col.f16.f16.f16.f16
	{%r2135, %r2136},
	{%r36, %r37, %r38, %r39},
	{%r200, %r201, %r202, %r203},
	{%r2548, %r2554}, %r35, 0x0;
	}
	
	// end inline asm
	// begin inline asm
	{
	mma.sp.sync.aligned.m16n8k32.row.col.f16.f16.f16.f16
	{%r2148, %r2149},
	{%r47, %r48, %r49, %r50},
	{%r204, %r205, %r206, %r207},
	{%r2547, %r2553}, %r46, 0x0;
	}
	
	// end inline asm
	// begin inline asm
	{
	mma.sp.sync.aligned.m16n8k32.row.col.f16.f16.f16.f16
	{%r2161, %r2162},
	{%r58, %r59, %r60, %r61},
	{%r208, %r209, %r210, %r211},
	{%r2546, %r2552}, %r57, 0x0;
	}
	
	// end inline asm
	// begin inline asm
	{
	mma.sp.sync.aligned.m16n8k32.row.col.f16.f16.f16.f16
	{%r2174, %r2175},
	{%r3, %r4, %r5, %r6},
	{%r188, %r189, %r190, %r191},
	{%r2096, %r2097}, %r2, 0x0;
	}
	
	// end inline asm
	// begin inline asm
	{
	mma.sp.sync.aligned.m16n8k32.row.col.f16.f16.f16.f16
	{%r2187, %r2188},
	{%r14, %r15, %r16, %r17},
	{%r192, %r193, %r194, %r195},
	{%r2109, %r2110}, %r13, 0x0;
	}
	
	// end inline asm
	// begin inline asm
	{
	mma.sp.sync.aligned.m16n8k32.row.col.f16.f16.f16.f16
	{%r2200, %r2201},
	{%r25, %r26, %r27, %r28},
	{%r196, %r197, %r198, %r199},
	{%r2122, %r2123}, %r24, 0x0;
	}
	
	// end inline asm
	// begin inline asm
	{
	mma.sp.sync.aligned.m16n8k32.row.col.f16.f16.f16.f16
	{%r2213, %r2214},
	{%r36, %r37, %r38, %r39},
	{%r200, %r201, %r202, %r203},
	{%r2135, %r2136}, %r35, 0x0;
	}
	
	// end inline asm
	// begin inline asm
	{
	mma.sp.sync.aligned.m16n8k32.row.col.f16.f16.f16.f16
	{%r2226, %r2227},
	{%r47, %r48, %r49, %r50},
	{%r204, %r205, %r206, %r207},
	{%r2148, %r2149}, %r46, 0x0;
	}
	
	// end inline asm
	// begin inline asm
	{
	mma.sp.sync.aligned.m16n8k32.row.col.f16.f16.f16.f16
	{%r2239, %r2240},
	{%r58, %r59, %r60, %r61},
	{%r208, %r209, %r210, %r211},
	{%r2161, %r2162}, %r57, 0x0;
	}
	
	// end inline asm
	// begin inline asm
	{
	mma.sp.sync.aligned.m16n8k32.row.col.f16.f16.f16.f16
	{%r2252, %r2253},
	{%r3, %r4, %r5, %r6},
	{%r188, %r189, %r190, %r191},
	{%r2174, %r2175}, %r2, 0x0;
	}
	
	// end inline asm
	// begin inline asm
	{
	mma.sp.sync.aligned.m16n8k32.row.col.f16.f16.f16.f16
	{%r2265, %r2266},
	{%r14, %r15, %r16, %r17},
	{%r192, %r193, %r194, %r195},
	{%r2187, %r2188}, %r13, 0x0;
	}
	
	// end inline asm
	// begin inline asm
	{
	mma.sp.sync.aligned.m16n8k32.row.col.f16.f16.f16.f16
	{%r2278, %r2279},
	{%r25, %r26, %r27, %r28},
	{%r196, %r197, %r198, %r199},
	{%r2200, %r2201}, %r24, 0x0;
	}
	
	// end inline asm
	// begin inline asm
	{
	mma.sp.sync.aligned.m16n8k32.row.col.f16.f16.f16.f16
	{%r2291, %r2292},
	{%r36, %r37, %r38, %r39},
	{%r200, %r201, %r202, %r203},
	{%r2213, %r2214}, %r35, 0x0;
	}
	
	// end inline asm
	// begin inline asm
	{
	mma.sp.sync.aligned.m16n8k32.row.col.f16.f16.f16.f16
	{%r2304, %r2305},
	{%r47, %r48, %r49, %r50},
	{%r204, %r205, %r206, %r207},
	{%r2226, %r2227}, %r46, 0x0;
	}
	
	// end inline asm
	// begin inline asm
	{
	mma.sp.sync.aligned.m16n8k32.row.col.f16.f16.f16.f16
	{%r2317, %r2318},
	{%r58, %r59, %r60, %r61},
	{%r208, %r209, %r210, %r211},
	{%r2239, %r2240}, %r57, 0x0;
	}
	
	// end inline asm
	// begin inline asm
	{
	mma.sp.sync.aligned.m16n8k32.row.col.f16.f16.f16.f16
	{%r2551, %r2557},
	{%r3, %r4, %r5, %r6},
	{%r188, %r189, %r190, %r191},
	{%r2252, %r2253}, %r2, 0x0;
	}
	
	// end inline asm
	// begin inline asm
	{
	mma.sp.sync.aligned.m16n8k32.row.col.f16.f16.f16.f16
	{%r2550, %r2556},
	{%r14, %r15, %r16, %r17},
	{%r192, %r193, %r194, %r195},
	{%r2265, %r2266}, %r13, 0x0;
	}
	
	// end inline asm
	// begin inline asm
	{
	mma.sp.sync.aligned.m16n8k32.row.col.f16.f16.f16.f16
	{%r2549, %r2555},
	{%r25, %r26, %r27, %r28},
	{%r196, %r197, %r198, %r199},
	{%r2278, %r2279}, %r24, 0x0;
	}
	
	// end inline asm
	// begin inline asm
	{
	mma.sp.sync.aligned.m16n8k32.row.col.f16.f16.f16.f16
	{%r2548, %r2554},
	{%r36, %r37, %r38, %r39},
	{%r200, %r201, %r202, %r203},
	{%r2291, %r2292}, %r35, 0x0;
	}
	
	// end inline asm
	// begin inline asm
	{
	mma.sp.sync.aligned.m16n8k32.row.col.f16.f16.f16.f16
	{%r2547, %r2553},
	{%r47, %r48, %r49, %r50},
	{%r204, %r205, %r206, %r207},
	{%r2304, %r2305}, %r46, 0x0;
	}
	
	// end inline asm
	// begin inline asm
	{
	mma.sp.sync.aligned.m16n8k32.row.col.f16.f16.f16.f16
	{%r2546, %r2552},
	{%r58, %r59, %r60, %r61},
	{%r208, %r209, %r210, %r211},
	{%r2317, %r2318}, %r57, 0x0;
	}
	
	// end inline asm
$L__BB5_10:
	setp.eq.s64 	%p8, %rd36, 0;
	@%p8 bra 	$L__BB5_12;
$L__BB5_11:
	.pragma "nounroll";
	// begin inline asm
	{
	mma.sp.sync.aligned.m16n8k32.row.col.f16.f16.f16.f16
	{%r2551, %r2557},
	{%r3, %r4, %r5, %r6},
	{%r188, %r189, %r190, %r191},
	{%r2551, %r2557}, %r2, 0x0;
	}
	
	// end inline asm
	// begin inline asm
	{
	mma.sp.sync.aligned.m16n8k32.row.col.f16.f16.f16.f16
	{%r2550, %r2556},
	{%r14, %r15, %r16, %r17},
	{%r192, %r193, %r194, %r195},
	{%r2550, %r2556}, %r13, 0x0;
	}
	
	// end inline asm
	// begin inline asm
	{
	mma.sp.sync.aligned.m16n8k32.row.col.f16.f16.f16.f16
	{%r2549, %r2555},
	{%r25, %r26, %r27, %r28},
	{%r196, %r197, %r198, %r199},
	{%r2549, %r2555}, %r24, 0x0;
	}
	
	// end inline asm
	// begin inline asm
	{
	mma.sp.sync.aligned.m16n8k32.row.col.f16.f16.f16.f16
	{%r2548, %r2554},
	{%r36, %r37, %r38, %r39},
	{%r200, %r201, %r202, %r203},
	{%r2548, %r2554}, %r35, 0x0;
	}
	
	// end inline asm
	// begin inline asm
	{
	mma.sp.sync.aligned.m16n8k32.row.col.f16.f16.f16.f16
	{%r2547, %r2553},
	{%r47, %r48, %r49, %r50},
	{%r204, %r205, %r206, %r207},
	{%r2547, %r2553}, %r46, 0x0;
	}
	
	// end inline asm
	// begin inline asm
	{
	mma.sp.sync.aligned.m16n8k32.row.col.f16.f16.f16.f16
	{%r2546, %r2552},
	{%r58, %r59, %r60, %r61},
	{%r208, %r209, %r210, %r211},
	{%r2546, %r2552}, %r57, 0x0;
	}
	
	// end inline asm
	add.s64 	%rd36, %rd36, -1;
	setp.ne.s64 	%p9, %rd36, 0;
	@%p9 bra 	$L__BB5_11;
$L__BB5_12:
	ld.param.u64 	%rd30, [_Z29sp_mmad_16832_throughput_testILj6EEvP6__halfS1_S1_S1_Pjm_param_0];
	// begin inline asm
	bar.sync 0;
	// end inline asm
	cvta.to.global.u64 	%rd27, %rd30;
	mul.wide.u32 	%rd28, %r1, 2;
	add.s64 	%rd29, %rd27, %rd28;
	st.global.u32 	[%rd29], %r2551;
	st.global.u32 	[%rd29+128], %r2557;
	st.global.u32 	[%rd29+256], %r2550;
	st.global.u32 	[%rd29+384], %r2556;
	st.global.u32 	[%rd29+512], %r2549;
	st.global.u32 	[%rd29+640], %r2555;
	st.global.u32 	[%rd29+768], %r2548;
	st.global.u32 	[%rd29+896], %r2554;
	st.global.u32 	[%rd29+1024], %r2547;
	st.global.u32 	[%rd29+1152], %r2553;
	st.global.u32 	[%rd29+1280], %r2546;
	st.global.u32 	[%rd29+1408], %r2552;
	ret;

}
	// .globl	_Z29sp_mmad_16832_throughput_testILj7EEvP6__halfS1_S1_S1_Pjm
.visible .entry _Z29sp_mmad_16832_throughput_testILj7EEvP6__halfS1_S1_S1_Pjm(
	.param .u64 .ptr .align 1 _Z29sp_mmad_16832_throughput_testILj7EEvP6__halfS1_S1_S1_Pjm_param_0,
	.param .u64 .ptr .align 1 _Z29sp_mmad_16832_throughput_testILj7EEvP6__halfS1_S1_S1_Pjm_param_1,
	.param .u64 .ptr .align 1 _Z29sp_mmad_16832_throughput_testILj7EEvP6__halfS1_S1_S1_Pjm_param_2,
	.param .u64 .ptr .align 1 _Z29sp_mmad_16832_throughput_testILj7EEvP6__halfS1_S1_S1_Pjm_param_3,
	.param .u64 .ptr .align 1 _Z29sp_mmad_16832_throughput_testILj7EEvP6__halfS1_S1_S1_Pjm_param_4,
	.param .u64 _Z29sp_mmad_16832_throughput_testILj7EEvP6__halfS1_S1_S1_Pjm_param_5
)
{
	.reg .pred 	%p<10>;
	.reg .b16 	%rs<57>;
	.reg .b32 	%r<2985>;
	.reg .b64 	%rd<44>;

	ld.param.u64 	%rd9, [_Z29sp_mmad_16832_throughput_testILj7EEvP6__halfS1_S1_S1_Pjm_param_1];
	ld.param.u64 	%rd10, [_Z29sp_mmad_16832_throughput_testILj7EEvP6__halfS1_S1_S1_Pjm_param_2];
	ld.param.u64 	%rd11, [_Z29sp_mmad_16832_throughput_testILj7EEvP6__halfS1_S1_S1_Pjm_param_3];
	ld.param.u64 	%rd12, [_Z29sp_mmad_16832_throughput_testILj7EEvP6__halfS1_S1_S1_Pjm_param_4];
	ld.param.u64 	%rd8, [_Z29sp_mmad_16832_throughput_testILj7EEvP6__halfS1_S1_S1_Pjm_param_5];
	mov.u32 	%r246, %tid.x;
	and.b32  	%r247, %r246, 31;
	shl.b32 	%r248, %r246, 1;
	and.b32  	%r249, %r248, 6;
	shl.b32 	%r250, %r246, 2;
	and.b32  	%r251, %r250, 112;
	or.b32  	%r252, %r249, %r251;
	shl.b32 	%r253, %r246, 4;
	and.b32  	%r254, %r253, 48;
	shr.u32 	%r255, %r247, 2;
	or.b32  	%r256, %r254, %r255;
	and.b32  	%r257, %r248, 62;
	shr.u32 	%r258, %r247, 1;
	cvta.to.global.u64 	%rd13, %rd12;
	cvta.to.global.u64 	%rd14, %rd9;
	cvta.to.global.u64 	%rd15, %rd10;
	cvta.to.global.u64 	%rd16, %rd11;
	mul.wide.u32 	%rd17, %r252, 2;
	add.s64 	%rd18, %rd14, %rd17;
	mul.wide.u32 	%rd19, %r256, 2;
	add.s64 	%rd20, %rd15, %rd19;
	mul.wide.u32 	%rd21, %r257, 2;
	add.s64 	%rd22, %rd16, %rd21;
	mul.wide.u32 	%rd23, %r258, 4;
	add.s64 	%rd24, %rd13, %rd23;
	ld.global.u32 	%r1, [%rd24];
	ld.global.u32 	%r2, [%rd18];
	ld.global.u32 	%r3, [%rd18+256];
	ld.global.u32 	%r4, [%rd18+16];
	ld.global.u32 	%r5, [%rd18+272];
	ld.global.u16 	%rs1, [%rd20];
	ld.global.u16 	%rs2, [%rd20+16];
	ld.global.u16 	%rs3, [%rd20+128];
	ld.global.u16 	%rs4, [%rd20+144];
	ld.global.u16 	%rs5, [%rd20+256];
	ld.global.u16 	%rs6, [%rd20+272];
	ld.global.u16 	%rs7, [%rd20+384];
	ld.global.u16 	%rs8, [%rd20+400];
	// begin inline asm
	mov.b32 %r218, {%rs1, %rs2};
	mov.b32 %r219, {%rs3, %rs4};
	mov.b32 %r220, {%rs5, %rs6};
	mov.b32 %r221, {%rs7, %rs8};
	
	// end inline asm
	ld.global.u32 	%r2977, [%rd22];
	ld.global.u32 	%r2984, [%rd22+128];
	ld.global.u32 	%r12, [%rd24+32];
	ld.global.u32 	%r13, [%rd18+512];
	ld.global.u32 	%r14, [%rd18+768];
	ld.global.u32 	%r15, [%rd18+528];
	ld.global.u32 	%r16, [%rd18+784];
	ld.global.u16 	%rs9, [%rd20+512];
	ld.global.u16 	%rs10, [%rd20+528];
	ld.global.u16 	%rs11, [%rd20+640];
	ld.global.u16 	%rs12, [%rd20+656];
	ld.global.u16 	%rs13, [%rd20+768];
	ld.global.u16 	%rs14, [%rd20+784];
	ld.global.u16 	%rs15, [%rd20+896];
	ld.global.u16 	%rs16, [%rd20+912];
	// begin inline asm
	mov.b32 %r222, {%rs9, %rs10};
	mov.b32 %r223, {%rs11, %rs12};
	mov.b32 %r224, {%rs13, %rs14};
	mov.b32 %r225, {%rs15, %rs16};
	
	// end inline asm
	ld.global.u32 	%r2976, [%rd22+256];
	ld.global.u32 	%r2983, [%rd22+384];
	ld.global.u32 	%r23, [%rd24+64];
	ld.global.u32 	%r24, [%rd18+1024];
	ld.global.u32 	%r25, [%rd18+1280];
	ld.global.u32 	%r26, [%rd18+1040];
	ld.global.u32 	%r27, [%rd18+1296];
	ld.global.u16 	%rs17, [%rd20+1024];
	ld.global.u16 	%rs18, [%rd20+1040];
	ld.global.u16 	%rs19, [%rd20+1152];
	ld.global.u16 	%rs20, [%rd20+1168];
	ld.global.u16 	%rs21, [%rd20+1280];
	ld.global.u16 	%rs22, [%rd20+1296];
	ld.global.u16 	%rs23, [%rd20+1408];
	ld.global.u16 	%rs24, [%rd20+1424];
	// begin inline asm
	mov.b32 %r226, {%rs17, %rs18};
	mov.b32 %r227, {%rs19, %rs20};
	mov.b32 %r228, {%rs21, %rs22};
	mov.b32 %r229, {%rs23, %rs24};
	
	// end inline asm
	ld.global.u32 	%r2975, [%rd22+512];
	ld.global.u32 	%r2982, [%rd22+640];
	ld.global.u32 	%r34, [%rd24+96];
	ld.global.u32 	%r35, [%rd18+1536];
	ld.global.u32 	%r36, [%rd18+1792];
	ld.global.u32 	%r37, [%rd18+1552];
	ld.global.u32 	%r38, [%rd18+1808];
	ld.global.u16 	%rs25, [%rd20+1536];
	ld.global.u16 	%rs26, [%rd20+1552];
	ld.global.u16 	%rs27, [%rd20+1664];
	ld.global.u16 	%rs28, [%rd20+1680];
	ld.global.u16 	%rs29, [%rd20+1792];
	ld.global.u16 	%rs30, [%rd20+1808];
	ld.global.u16 	%rs31, [%rd20+1920];
	ld.global.u16 	%rs32, [%rd20+1936];
	// begin inline asm
	mov.b32 %r230, {%rs25, %rs26};
	mov.b32 %r231, {%rs27, %rs28};
	mov.b32 %r232, {%rs29, %rs30};
	mov.b32 %r233, {%rs31, %rs32};
	
	// end inline asm
	ld.global.u32 	%r2974, [%rd22+768];
	ld.global.u32 	%r2981, [%rd22+896];
	ld.global.u32 	%r45, [%rd24+128];
	ld.global.u32 	%r46, [%rd18+2048];
	ld.global.u32 	%r47, [%rd18+2304];
	ld.global.u32 	%r48, [%rd18+2064];
	ld.global.u32 	%r49, [%rd18+2320];
	ld.global.u16 	%rs33, [%rd20+2048];
	ld.global.u16 	%rs34, [%rd20+2064];
	ld.global.u16 	%rs35, [%rd20+2176];
	ld.global.u16 	%rs36, [%rd20+2192];
	ld.global.u16 	%rs37, [%rd20+2304];
	ld.global.u16 	%rs38, [%rd20+2320];
	ld.global.u16 	%rs39, [%rd20+2432];
	ld.global.u16 	%rs40, [%rd20+2448];
	// begin inline asm
	mov.b32 %r234, {%rs33, %rs34};
	mov.b32 %r235, {%rs35, %rs36};
	mov.b32 %r236, {%rs37, %rs38};
	mov.b32 %r237, {%rs39, %rs40};
	
	// end inline asm
	ld.global.u32 	%r2973, [%rd22+1024];
	ld.global.u32 	%r2980, [%rd22+1152];
	ld.global.u32 	%r56, [%rd24+160];
	ld.global.u32 	%r57, [%rd18+2560];
	ld.global.u32 	%r58, [%rd18+2816];
	ld.global.u32 	%r59, [%rd18+2576];
	ld.global.u32 	%r60, [%rd18+2832];
	ld.global.u16 	%rs41, [%rd20+2560];
	ld.global.u16 	%rs42, [%rd20+2576];
	ld.global.u16 	%rs43, [%rd20+2688];
	ld.global.u16 	%rs44, [%rd20+2704];
	ld.global.u16 	%rs45, [%rd20+2816];
	ld.global.u16 	%rs46, [%rd20+2832];
	ld.global.u16 	%rs47, [%rd20+2944];
	ld.global.u16 	%rs48, [%rd20+2960];
	// begin inline asm
	mov.b32 %r238, {%rs41, %rs42};
	mov.b32 %r239, {%rs43, %rs44};
	mov.b32 %r240, {%rs45, %rs46};
	mov.b32 %r241, {%rs47, %rs48};
	
	// end inline asm
	ld.global.u32 	%r2972, [%rd22+1280];
	ld.global.u32 	%r2979, [%rd22+1408];
	ld.global.u32 	%r67, [%rd24+192];
	ld.global.u32 	%r68, [%rd18+3072];
	ld.global.u32 	%r69, [%rd18+3328];
	ld.global.u32 	%r70, [%rd18+3088];
	ld.global.u32 	%r71, [%rd18+3344];
	ld.global.u16 	%rs49, [%rd20+3072];
	ld.global.u16 	%rs50, [%rd20+3088];
	ld.global.u16 	%rs51, [%rd20+3200];
	ld.global.u16 	%rs52, [%rd20+3216];
	ld.global.u16 	%rs53, [%rd20+3328];
	ld.global.u16 	%rs54, [%rd20+3344];
	ld.global.u16 	%rs55, [%rd20+3456];
	ld.global.u16 	%rs56, [%rd20+3472];
	// begin inline asm
	mov.b32 %r242, {%rs49, %rs50};
	mov.b32 %r243, {%rs51, %rs52};
	mov.b32 %r244, {%rs53, %rs54};
	mov.b32 %r245, {%rs55, %rs56};
	
	// end inline asm
	ld.global.u32 	%r2971, [%rd22+1536];
	ld.global.u32 	%r2978, [%rd22+1664];
	// begin inline asm
	bar.sync 0;
	// end inline asm
	setp.eq.s64 	%p1, %rd8, 0;
	@%p1 bra 	$L__BB6_13;
	ld.param.u64 	%rd34, [_Z29sp_mmad_16832_throughput_testILj7EEvP6__halfS1_S1_S1_Pjm_param_5];
	setp.lt.u64 	%p2, %rd34, 16;
	@%p2 bra 	$L__BB6_4;
	ld.param.u64 	%rd35, [_Z29sp_mmad_16832_throughput_testILj7EEvP6__halfS1_S1_S1_Pjm_param_5];
	and.b64  	%rd42, %rd35, -16;
$L__BB6_3:
	.pragma "nounroll";
	// begin inline asm
	{
	mma.sp.sync.aligned.m16n8k32.row.col.f16.f16.f16.f16
	{%r259, %r260},
	{%r2, %r3, %r4, %r5},
	{%r218, %r219, %r220, %r221},
	{%r2977, %r2984}, %r1, 0x0;
	}
	
	// end inline asm
	// begin inline asm
	{
	mma.sp.sync.aligned.m16n8k32.row.col.f16.f16.f16.f16
	{%r272, %r273},
	{%r13, %r14, %r15, %r16},
	{%r222, %r223, %r224, %r225},
	{%r2976, %r2983}, %r12, 0x0;
	}
	
	// end inline asm
	// begin inline asm
	{
	mma.sp.sync.aligned.m16n8k32.row.col.f16.f16.f16.f16
	{%r285, %r286},
	{%r24, %r25, %r26, %r27},
	{%r226, %r227, %r228, %r229},
	{%r2975, %r2982}, %r23, 0x0;
	}
	
	// end inline asm
	// begin inline asm
	{
	mma.sp.sync.aligned.m16n8k32.row.col.f16.f16.f16.f16
	{%r298, %r299},
	{%r35, %r36, %r37, %r38},
	{%r230, %r231, %r232, %r233},
	{%r2974, %r2981}, %r34, 0x0;
	}
	
	// end inline asm
	// begin inline asm
	{
	mma.sp.sync.aligned.m16n8k32.row.col.f16.f16.f16.f16
	{%r311, %r312},
	{%r46, %r47, %r48, %r49},
	{%r234, %r235, %r236, %r237},
	{%r2973, %r2980}, %r45, 0x0;
	}
	
	// end inline asm
	// begin inline asm
	{
	mma.sp.sync.aligned.m16n8k32.row.col.f16.f16.f16.f16
	{%r324, %r325},
	{%r57, %r58, %r59, %r60},
	{%r238, %r239, %r240, %r241},
	{%r2972, %r2979}, %r56, 0x0;
	}
	
	// end inline asm
	// begin inline asm
	{
	mma.sp.sync.aligned.m16n8k32.row.col.f16.f16.f16.f16
	{%r337, %r338},
	{%r68, %r69, %r70, %r71},
	{%r242, %r243, %r244, %r245},
	{%r2971, %r2978}, %r67, 0x0;
	}
	
	// end inline asm
	// begin inline asm
	{
	mma.sp.sync.aligned.m16n8k32.row.col.f16.f16.f16.f16
	{%r350, %r351},
	{%r2, %r3, %r4, %r5},
	{%r218, %r219, %r220, %r221},
	{%r259, %r260}, %r1, 0x0;
	}
	
	// end inline asm
	// begin inline asm
	{
	mma.sp.sync.aligned.m16n8k32.row.col.f16.f16.f16.f16
	{%r363, %r364},
	{%r13, %r14, %r15, %r16},
	{%r222, %r223, %r224, %r225},
	{%r272, %r273}, %r12, 0x0;
	}
	
	// end inline asm
	// begin inline asm
	{
	mma.sp.sync.aligned.m16n8k32.row.col.f16.f16.f16.f16
	{%r376, %r377},
	{%r24, %r25, %r26, %r27},
	{%r226, %r227, %r228, %r229},
	{%r285, %r286}, %r23, 0x0;
	}
	
	// end inline asm
	// begin inline asm
	{
	mma.sp.sync.aligned.m16n8k32.row.col.f16.f16.f16.f16
	{%r389, %r390},
	{%r35, %r36, %r37, %r38},
	{%r230, %r231, %r232, %r233},
	{%r298, %r299}, %r34, 0x0;
	}
	
	// end inline asm
	// begin inline asm
	{
	mma.sp.sync.aligned.m16n8k32.row.col.f16.f16.f16.f16
	{%r402, %r403},
	{%r46, %r47, %r48, %r49},
	{%r234, %r235, %r236, %r237},
	{%r311, %r312}, %r45, 0x0;
	}
	
	// end inline asm
	// begin inline asm
	{
	mma.sp.sync.aligned.m16n8k32.row.col.f16.f16.f16.f16
	{%r415, %r416},
	{%r57, %r58, %r59, %r60},
	{%r238, %r239, %r240, %r241},
	{%r324, %r325}, %r56, 0x0;
	}
	
	// end inline asm
	// begin inline asm
	{
	mma.sp.sync.aligned.m16n8k32.row.col.f16.f16.f16.f16
	{%r428, %r429},
	{%r68, %r69, %r70, %r71},
	{%r242, %r243, %r244, %r245},
	{%r337, %r338}, %r67, 0x0;
	}
	
	// end inline asm
	// begin inline asm
	{
	mma.sp.sync.aligned.m16n8k32.row.col.f16.f16.f16.f16
	{%r441, %r442},
	{%r2, %r3, %r4, %r5},
	{%r218, %r219, %r220, %r221},
	{%r350, %r351}, %r1, 0x0;
	}
	
	// end inline asm
	// begin inline asm
	{
	mma.sp.sync.aligned.m16n8k32.row.col.f16.f16.f16.f16
	{%r454, %r455},
	{%r13, %r14, %r15, %r16},
	{%r222, %r223, %r224, %r225},
	{%r363, %r364}, %r12, 0x0;
	}
	
	// end inline asm
	// begin inline asm
	{
	mma.sp.sync.aligned.m16n8k32.row.col.f16.f16.f16.f16
	{%r467, %r468},
	{%r24, %r25, %r26, %r27},
	{%r226, %r227, %r228, %r229},
	{%r376, %r377}, %r23, 0x0;
	}
	
	// end inline asm
	// begin inline asm
	{
	mma.sp.sync.aligned.m16n8k32.row.col.f16.f16.f16.f16
	{%r480, %r481},
	{%r35, %r36, %r37, %r38},
	{%r230, %r231, %r232, %r233},
	{%r389, %r390}, %r34, 0x0;
	}
	
	// end inline asm
	// begin inline asm
	{
	mma.sp.sync.aligned.m16n8k32.row.col.f16.f16.f16.f16
	{%r493, %r494},
	{%r46, %r47, %r48, %r49},
	{%r234, %r235, %r236, %r237},
	{%r402, %r403}, %r45, 0x0;
	}
	
	// end inline asm
	// begin inline asm
	{
	mma.sp.sync.aligned.m16n8k32.row.col.f16.f16.f16.f16
	{%r506, %r507},
	{%r57, %r58, %r59, %r60},
	{%r238, %r239, %r240, %r241},
	{%r415, %r416}, %r56, 0x0;
	}
	
	// end inline asm
	// begin inline asm
	{
	mma.sp.sync.aligned.m16n8k32.row.col.f16.f16.f16.f16
	{%r519, %r520},
	{%r68, %r69, %r70, %r71},
	{%r242, %r243, %r244, %r245},
	{%r428, %r429}, %r67, 0x0;
	}
	
	// end inline asm
	// begin inline asm
	{
	mma.sp.sync.aligned.m16n8k32.row.col.f16.f16.f16.f16
	{%r532, %r533},
	{%r2, %r3, %r4, %r5},
	{%r218, %r219, %r220, %r221},
	{%r441, %r442}, %r1, 0x0;
	}
	
	// end inline asm
	// begin inline asm
	{
	mma.sp.sync.aligned.m16n8k32.row.col.f16.f16.f16.f16
	{%r545, %r546},
	{%r13, %r14, %r15, %r16},
	{%r222, %r223, %r224, %r225},
	{%r454, %r455}, %r12, 0x0;
	}
	
	// end inline asm
	// begin inline asm
	{
	mma.sp.sync.aligned.m16n8k32.row.col.f16.f16.f16.f16
	{%r558, %r559},
	{%r24, %r25, %r26, %r27},
	{%r226, %r227, %r228, %r229},
	{%r467, %r468}, %r23, 0x0;
	}
	
	// end inline asm
	// begin inline asm
	{
	mma.sp.sync.aligned.m16n8k32.row.col.f16.f16.f16.f16
	{%r571, %r572},
	{%r35, %r36, %r37, %r38},
	{%r230, %r231, %r232, %r233},
	{%r480, %r481}, %r34, 0x0;
	}
	
	// end inline asm
	// begin inline asm
	{
	mma.sp.sync.aligned.m16n8k32.row.col.f16.f16.f16.f16
	{%r584, %r585},
	{%r46, %r47, %r48, %r49},
	{%r234, %r235, %r236, %r237},
	{%r493, %r494}, %r45, 0x0;
	}
	
	// end inline asm
	// begin inline asm
	{
	mma.sp.sync.aligned.m16n8k32.row.col.f16.f16.f16.f16
	{%r597, %r598},
	{%r57, %r58, %r59, %r60},
	{%r238, %r239, %r240, %r241},
	{%r506, %r507}, %r56, 0x0;
	}
	
	// end inline asm
	// begin inline asm
	{
	mma.sp.sync.aligned.m16n8k32.row.col.f16.f16.f16.f16
	{%r610, %r611},
	{%r68, %r69, %r70, %r71},
	{%r242, %r243, %r244, %r245},
	{%r519, %r520}, %r67, 0x0;
	}
	
	// end inline asm
	// begin inline asm
	{
	mma.sp.sync.aligned.m16n8k32.row.col.f16.f16.f16.f16
	{%r623, %r624},
	{%r2, %r3, %r4, %r5},
	{%r218, %r219, %r220, %r221},
	{%r532, %r533}, %r1, 0x0;
	}
	
	// end inline asm
	// begin inline asm
	{
	mma.sp.sync.aligned.m16n8k32.row.col.f16.f16.f16.f16
	{%r636, %r637},
	{%r13, %r14, %r15, %r16},
	{%r222, %r223, %r224, %r225},
	{%r545, %r546}, %r12, 0x0;
	}
	
	// end inline asm
	// begin inline asm
	{
	mma.sp.sync.aligned.m16n8k32.row.col.f16.f16.f16.f16
	{%r649, %r650},
	{%r24, %r25, %r26, %r27},
	{%r226, %r227, %r228, %r229},
	{%r558, %r559}, %r23, 0x0;
	}
	
	// end inline asm
	// begin inline asm
	{
	mma.sp.sync.aligned.m16n8k32.row.col.f16.f16.f16.f16
	{%r662, %r663},
	{%r35, %r36, %r37, %r38},
	{%r230, %r231, %r232, %r233},
	{%r571, %r572}, %r34, 0x0;
	}
	
	// end inline asm
	// begin inline asm
	{
	mma.sp.sync.aligned.m16n8k32.row.col.f16.f16.f16.f16
	{%r675, %r676},
	{%r46, %r47, %r48, %r49},
	{%r234, %r235, %r236, %r237},
	{%r584, %r585}, %r45, 0x0;
	}
	
	// end inline asm
	// begin inline asm
	{
	mma.sp.sync.aligned.m16n8k32.row.col.f16.f16.f16.f16
	{%r688, %r689},
	{%r57, %r58, %r59, %r60},
	{%r238, %r239, %r240, %r241},
	{%r597, %r598}, %r56, 0x0;
	}
	
	// end inline asm
	// begin inline asm
	{
	mma.sp.sync.aligned.m16n8k32.row.col.f16.f16.f16.f16
	{%r701, %r702},
	{%r68, %r69, %r70, %r71},
	{%r242, %r243, %r244, %r245},
	{%r610, %r611}, %r67, 0x0;
	}
	
	// end inline asm
	// begin inline asm
	{
	mma.sp.sync.aligned.m16n8k32.row.col.f16.f16.f16.f16
	{%r714, %r715},
	{%r2, %r3, %r4, %r5},
	{%r218, %r219, %r220, %r221},
	{%r623, %r624}, %r1, 0x0;
	}
	
	// end inline asm
	// begin inline asm
	{
	mma.sp.sync.aligned.m16n8k32.row.col.f16.f16.f16.f16
	{%r727, %r728},
	{%r13, %r14, %r15, %r16},
	{%r222, %r223, %r224, %r225},
	{%r636, %r637}, %r12, 0x0;
	}
	
	// end inline asm
	// begin inline asm
	{
	mma.sp.sync.aligned.m16n8k32.row.col.f16.f16.f16.f16
	{%r740, %r741},
	{%r24, %r25, %r26, %r27},
	{%r226, %r227, %r228, %r229},
	{%r649, %r650}, %r23, 0x0;
	}
	
	// end inline asm
	// begin inline asm
	{
	mma.sp.sync.aligned.m16n8k32.row.col.f16.f16.f16.f16
	{%r753, %r754},
	{%r35, %r36, %r37, %r38},
	{%r230, %r231, %r232, %r233},
	{%r662, %r663}, %r34, 0x0;
	}
	
	// end inline asm
	// begin inline asm
	{
	mma.sp.sync.aligned.m16n8k32.row.col.f16.f16.f16.f16
	{%r766, %r767},
	{%r46, %r47, %r48, %r49},
	{%r234, %r235, %r236, %r237},
	{%r675, %r676}, %r45, 0x0;
	}
	
	// end inline asm
	// begin inline asm
	{
	mma.sp.sync.aligned.m16n8k32.row.col.f16.f16.f16.f16
	{%r779, %r780},
	{%r57, %r58, %r59, %r60},
	{%r238, %r239, %r240, %r241},
	{%r688, %r689}, %r56, 0x0;
	}
	
	// end inline asm
	// begin inline asm
	{
	mma.sp.sync.aligned.m16n8k32.row.col.f16.f16.f16.f16
	{%r792, %r793},
	{%r68, %r69, %r70, %r71},
	{%r242, %r243, %r244, %r245},
	{%r701, %r702}, %r67, 0x0;
	}
	
	// end inline asm
	// begin inline asm
	{
	mma.sp.sync.aligned.m16n8k32.row.col.f16.f16.f16.f16
	{%r805, %r806},
	{%r2, %r3, %r4, %r5},
	{%r218, %r219, %r220, %r221},
	{%r714, %r715}, %r1, 0x0;
	}
	
	// end inline asm
	// begin inline asm
	{
	mma.sp.sync.aligned.m16n8k32.row.col.f16.f16.f16.f16
	{%r818, %r819},
	{%r13, %r14, %r15, %r16},
	{%r222, %r223, %r224, %r225},
	{%r727, %r728}, %r12, 0x0;
	}
	
	// end inline asm
	// begin inline asm
	{
	mma.sp.sync.aligned.m16n8k32.row.col.f16.f16.f16.f16
	{%r831, %r832},
	{%r24, %r25, %r26, %r27},
	{%r226, %r227, %r228, %r229},
	{%r740, %r741}, %r23, 0x0;
	}
	
	// end inline asm
	// begin inline asm
	{
	mma.sp.sync.aligned.m16n8k32.row.col.f16.f16.f16.f16
	{%r844, %r845},
	{%r35, %r36, %r37, %r38},
	{%r230, %r231, %r232, %r233},
	{%r753, %r754}, %r34, 0x0;
	}
	
	// end inline asm
	// begin inline asm
	{
	mma.sp.sync.aligned.m16n8k32.row.col.f16.f16.f16.f16
	{%r857, %r858},
	{%r46, %r47, %r48, %r49},
	{%r234, %r235, %r236, %r237},
	{%r766, %r767}, %r45, 0x0;
	}
	
	// end inline asm
	// begin inline asm
	{
	mma.sp.sync.aligned.m16n8k32.row.col.f16.f16.f16.f16
	{%r870, %r871},
	{%r57, %r58, %r59, %r60},
	{%r238, %r239, %r240, %r241},
	{%r779, %r780}, %r56, 0x0;
	}
	
	// end inline asm
	// begin inline asm
	{
	mma.sp.sync.aligned.m16n8k32.row.col.f16.f16.f16.f16
	{%r883, %r884},
	{%r68, %r69, %r70, %r71},
	{%r242, %r243, %r244, %r245},
	{%r792, %r793}, %r67, 0x0;
	}
	
	// end inline asm
	// begin inline asm
	{
	mma.sp.sync.aligned.m16n8k32.row.col.f16.f16.f16.f16
	{%r896, %r897},
	{%r2, %r3, %r4, %r5},
	{%r218, %r219, %r220, %r221},
	{%r805, %r806}, %r1, 0x0;
	}
	
	// end inline asm
	// begin inline asm
	{
	mma.sp.sync.aligned.m16n8k32.row.col.f16.f16.f16.f16
	{%r909, %r910},
	{%r13, %r14, %r15, %r16},
	{%r222, %r223, %r224, %r225},
	{%r818, %r819}, %r12, 0x0;
	}
	
	// end inline asm
	// begin inline asm
	{
	mma.sp.sync.aligned.m16n8k32.row.col.f16.f16.f16.f16
	{%r922, %r923},
	{%r24, %r25, %r26, %r27},
	{%r226, %r227, %r228, %r229},
	{%r831, %r832}, %r23, 0x0;
	}
	
	// end inline asm
	// begin inline asm
	{
	mma.sp.sync.aligned.m16n8k32.row.col.f16.f16.f16.f16
	{%r935, %r936},
	{%r35, %r36, %r37, %r38},
	{%r230, %r231, %r232, %r233},
	{%r844, %r845}, %r34, 0x0;
	}
	
	// end inline asm
	// begin inline asm
	{
	mma.sp.sync.aligned.m16n8k32.row.col.f16.f16.f16.f16
	{%r948, %r949},
	{%r46, %r47, %r48, %r49},
	{%r234, %r235, %r236, %r237},
	{%r857, %r858}, %r45, 0x0;
	}
	
	// end inline asm
	// begin inline asm
	{
	mma.sp.sync.aligned.m16n8k32.row.col.f16.f16.f16.f16
	{%r961, %r962},
	{%r57, %r58, %r59, %r60},
	{%r238, %r239, %r240, %r241},
	{%r870, %r871}, %r56, 0x0;
	}
	
	// end inline asm
	// begin inline asm
	{
	mma.sp.sync.aligned.m16n8k32.row.col.f16.f16.f16.f16
	{%r974, %r975},
	{%r68, %r69, %r70, %r71},
	{%r242, %r243, %r244, %r245},
	{%r883, %r884}, %r67, 0x0;
	}
	
	// end inline asm
	// begin inline asm
	{
	mma.sp.sync.aligned.m16n8k32.row.col.f16.f16.f16.f16
	{%r987, %r988},
	{%r2, %r3, %r4, %r5},
	{%r218, %r219, %r220, %r221},
	{%r896, %r897}, %r1, 0x0;
	}
	
	// end inline asm
	// begin inline asm
	{
	mma.sp.sync.aligned.m16n8k32.row.col.f16.f16.f16.f16
	{%r1000, %r1001},
	{%r13, %r14, %r15, %r16},
	{%r222, %r223, %r224, %r225},
	{%r909, %r910}, %r12, 0x0;
	}
	
	// end inline asm
	// begin inline asm
	{
	mma.sp.sync.aligned.m16n8k32.row.col.f16.f16.f16.f16
	{%r1013, %r1014},
	{%r24, %r25, %r26, %r27},
	{%r226, %r227, %r228, %r229},
	{%r922, %r923}, %r23, 0x0;
	}
	
	// end inline asm
	// begin inline asm
	{
	mma.sp.sync.aligned.m16n8k32.row.col.f16.f16.f16.f16
	{%r1026, %r1027},
	{%r35, %r36, %r37, %r38},
	{%r230, %r231, %r232, %r233},
	{%r935, %r936}, %r34, 0x0;
	}
	
	// end inline asm
	// begin inline asm
	{
	mma.sp.sync.aligned.m16n8k32.row.col.f16.f16.f16.f16
	{%r1039, %r1040},
	{%r46, %r47, %r48, %r49},
	{%r234, %r235, %r236, %r237},
	{%r948, %r949}, %r45, 0x0;
	}
	
	// end inline asm
	// begin inline asm
	{
	mma.sp.sync.aligned.m16n8k32.row.col.f16.f16.f16.f16
	{%r1052, %r1053},
	{%r57, %r58, %r59, %r60},
	{%r238, %r239, %r240, %r241},
	{%r961, %r962}, %r56, 0x0;
	}
	
	// end inline asm
	// begin inline asm
	{
	mma.sp.sync.aligned.m16n8k32.row.col.f16.f16.f16.f16
	{%r1065, %r1066},
	{%r68, %r69, %r70, %r71},
	{%r242, %r243, %r244, %r245},
	{%r974, %r975}, %r67, 0x0;
	}
	
	// end inline asm
	// begin inline asm
	{
	mma.sp.sync.aligned.m16n8k32.row.col.f16.f16.f16.f16
	{%r1078, %r1079},
	{%r2, %r3, %r4, %r5},
	{%r218, %r219, %r220, %r221},
	{%r987, %r988}, %r1, 0x0;
	}
	
	// end inline asm
	// begin inline asm
	{
	mma.sp.sync.aligned.m16n8k32.row.col.f16.f16.f16.f16
	{%r1091, %r1092},
	{%r13, %r14, %r15, %r16},
	{%r222, %r223, %r224, %r225},
	{%r1000, %r1001}, %r12, 0x0;
	}
	
	// end inline asm
	// begin inline asm
	{
	mma.sp.sync.aligned.m16n8k32.row.col.f16.f16.f16.f16
	{%r1104, %r1105},
	{%r24, %r25, %r26, %r27},
	{%r226, %r227, %r228, %r229},
	{%r1013, %r1014}, %r23, 0x0;
	}
	
	// end inline asm
	// begin inline asm
	{
	mma.sp.sync.aligned.m16n8k32.row.col.f16.f16.f16.f16
	{%r1117, %r1118},
	{%r35, %r36, %r37, %r38},
	{%r230, %r231, %r232, %r233},
	{%r1026, %r1027}, %r34, 0x0;
	}
	
	// end inline asm
	// begin inline asm
	{
	mma.sp.sync.aligned.m16n8k32.row.col.f16.f16.f16.f16
	{%r1130, %r1131},
	{%r46, %r47, %r48, %r49},
	{%r234, %r235, %r236, %r237},
	{%r1039, %r1040}, %r45, 0x0;
	}
	
	// end inline asm
	// begin inline asm
	{
	mma.sp.sync.aligned.m16n8k32.row.col.f16.f16.f16.f16
	{%r1143, %r1144},
	{%r57, %r58, %r59, %r60},
	{%r238, %r239, %r240, %r241},
	{%r1052, %r1053}, %r56, 0x0;
	}
	
	// end inline asm
	// begin inline asm
	{
	mma.sp.sync.aligned.m16n8k32.row.col.f16.f16.f16.f16
	{%r1156, %r1157},
	{%r68, %r69, %r70, %r71},
	{%r242, %r243, %r244, %r245},
	{%r1065, %r1066}, %r67, 0x0;
	}
	
	// end inline asm
	// begin inline asm
	{
	mma.sp.sync.aligned.m16n8k32.row.col.f16.f16.f16.f16
	{%r1169, %r1170},
	{%r2, %r3, %r4, %r5},
	{%r218, %r219, %r220, %r221},
	{%r1078, %r1079}, %r1, 0x0;
	}
	
	// end inline asm
	// begin inline asm
	{
	mma.sp.sync.aligned.m16n8k32.row.col.f16.f16.f16.f16
	{%r1182, %r1183},
	{%r13, %r14, %r15, %r16},
	{%r222, %r223, %r224, %r225},
	{%r1091, %r1092}, %r12, 0x0;
	}
	
	// end inline asm
	// begin inline asm
	{
	mma.sp.sync.aligned.m16n8k32.row.col.f16.f16.f16.f16
	{%r1195, %r1196},
	{%r24, %r25, %r26, %r27},
	{%r226, %r227, %r228, %r229},
	{%r1104, %r1105}, %r23, 0x0;
	}
	
	// end inline asm
	// begin inline asm
	{
	mma.sp.sync.aligned.m16n8k32.row.col.f16.f16.f16.f16
	{%r1208, %r1209},
	{%r35, %r36, %r37, %r38},
	{%r230, %r231, %r232, %r233},
	{%r1117, %r1118}, %r34, 0x0;
	}
	
	// end inline asm
	// begin inline asm
	{
	mma.sp.sync.aligned.m16n8k32.row.col.f16.f16.f16.f16
	{%r1221, %r1222},
	{%r46, %r47, %r48, %r49},
	{%r234, %r235, %r236, %r237},
	{%r1130, %r1131}, %r45, 0x0;
	}
	
	// end inline asm
	// begin inline asm
	{
	mma.sp.sync.aligned.m16n8k32.row.col.f16.f16.f16.f16
	{%r1234, %r1235},
	{%r57, %r58, %r59, %r60},
	{%r238, %r239, %r240, %r241},
	{%r1143, %r1144}, %r56, 0x0;
	}
	
	// end inline asm
	// begin inline asm
	{
	mma.sp.sync.aligned.m16n8k32.row.col.f16.f16.f16.f16
	{%r1247, %r1248},
	{%r68, %r69, %r70, %r71},
	{%r242, %r243, %r244, %r245},
	{%r1156, %r1157}, %r67, 0x0;
	}
	
	// end inline asm
	// begin inline asm
	{
	mma.sp.sync.aligned.m16n8k32.row.col.f16.f16.f16.f16
	{%r1260, %r1261},
	{%r2, %r3, %r4, %r5},
	{%r218, %r219, %r220, %r221},
	{%r1169, %r1170}, %r1, 0x0;
	}
	
	// end inline asm
	// begin inline asm
	{
	mma.sp.sync.aligned.m16n8k32.row.col.f16.f16.f16.f16
	{%r1273, %r1274},
	{%r13, %r14, %r15, %r16},
	{%r222, %r223, %r224, %r225},
	{%r1182, %r1183}, %r12, 0x0;
	}
	
	// end inline asm
	// begin inline asm
	{
	mma.sp.sync.aligned.m16n8k32.row.col.f16.f16.f16.f16
	{%r1286, %r1287},
	{%r24, %r25, %r26, %r27},
	{%r226, %r227, %r228, %r229},
	{%r1195, %r1196}, %r23, 0x0;
	}
	
	// end inline asm
	// begin inline asm
	{
	mma.sp.sync.aligned.m16n8k32.row.col.f16.f16.f16.f16
	{%r1299, %r1300},
	{%r35, %r36, %r37, %r38},
	{%r230, %r231, %r232, %r233},
	{%r1208, %r1209}, %r34, 0x0;
	}
	
	// end inline asm
	// begin inline asm
	{
	mma.sp.sync.aligned.m16n8k32.row.col.f16.f16.f16.f16
	{%r1312, %r1313},
	{%r46, %r47, %r48, %r49},
	{%r234, %r235, %r236, %r237},
	{%r1221, %r1222}, %r45, 0x0;
	}
	
	// end inline asm
	// begin inline asm
	{
	mma.sp.sync.aligned.m16n8k32.row.col.f16.f16.f16.f16
	{%r1325, %r1326},
	{%r57, %r58, %r59, %r60},
	{%r238, %r239, %r240, %r241},
	{%r1234, %r1235}, %r56, 0x0;
	}
	
	// end inline asm
	// begin inline asm
	{
	mma.sp.sync.aligned.m16n8k32.row.col.f16.f16.f16.f16
	{%r1338, %r1339},
	{%r68, %r69, %r70, %r71},
	{%r242, %r243, %r244, %r245},
	{%r1247, %r1248}, %r67, 0x0;
	}
	
	// end inline asm
	// begin inline asm
	{
	mma.sp.sync.aligned.m16n8k32.row.col.f16.f16.f16.f16
	{%r1351, %r1352},
	{%r2, %r3, %r4, %r5},
	{%r218, %r219, %r220, %r221},
	{%r1260, %r1261}, %r1, 0x0;
	}
	
	// end inline asm
	// begin inline asm
	{
	mma.sp.sync.aligned.m16n8k32.row.col.f16.f16.f16.f16
	{%r1364, %r1365},
	{%r13, %r14, %r15, %r16},
	{%r222, %r223, %r224, %r225},
	{%r1273, %r1274}, %r12, 0x0;
	}
	
	// end inline asm
	// begin inline asm
	{
	mma.sp.sync.aligned.m16n8k32.row.col.f16.f16.f16.f16
	{%r1377, %r1378},
	{%r24, %r25, %r26, %r27},
	{%r226, %r227, %r228, %r229},
	{%r1286, %r1287}, %r23, 0x0;
	}
	
	// end inline asm
	// begin inline asm
	{
	mma.sp.sync.aligned.m16n8k32.row.col.f16.f16.f16.f16
	{%r1390, %r1391},
	{%r35, %r36, %r37, %r38},
	{%r230, %r231, %r232, %r233},
	{%r1299, %r1300}, %r34, 0x0;
	}
	
	// end inline asm
	// begin inline asm
	{
	mma.sp.sync.aligned.m16n8k32.row.col.f16.f16.f16.f16
	{%r1403, %r1404},
	{%r46, %r47, %r48, %r49},
	{%r234, %r235, %r236, %r237},
	{%r1312, %r1313}, %r45, 0x0;
	}
	
	// end inline asm
	// begin inline asm
	{
	mma.sp.sync.aligned.m16n8k32.row.col.f16.f16.f16.f16
	{%r1416, %r1417},
	{%r57, %r58, %r59, %r60},
	{%r238, %r239, %r240, %r241},
	{%r1325, %r1326}, %r56, 0x0;
	}
	
	// end inline asm
	// begin inline asm
	{
	mma.sp.sync.aligned.m16n8k32.row.col.f16.f16.f16.f16
	{%r1429, %r1430},
	{%r68, %r69, %r70, %r71},
	{%r242, %r243, %r244, %r245},
	{%r1338, %r1339}, %r67, 0x0;
	}
	
	// end inline asm
	// begin inline asm
	{
	mma.sp.sync.aligned.m16n8k32.row.col.f16.f16.f16.f16
	{%r1442, %r1443},
	{%r2, %r3, %r4, %r5},
	{%r218, %r219, %r220, %r221},
	{%r1351, %r1352}, %r1, 0x0;
	}
	
	// end inline asm
	// begin inline asm
	{
	mma.sp.sync.aligned.m16n8k32.row.col.f16.f16.f16.f16
	{%r1455, %r1456},
	{%r13, %r14, %r15, %r16},
	{%r222, %r223, %r224, %r225},
	{%r1364, %r1365}, %r12, 0x0;
	}
	
	// end inline asm
	// begin inline asm
	{
	mma.sp.sync.aligned.m16n8k32.row.col.f16.f16.f16.f16
	{%r1468, %r1469},
	{%r24, %r25, %r26, %r27},
	{%r226, %r227, %r228, %r229},
	{%r1377, %r1378}, %r23, 0x0;
	}
	
	// end inline asm
	// begin inline asm
	{
	mma.sp.sync.aligned.m16n8k32.row.col.f16.f16.f16.f16
	{%r1481, %r1482},
	{%r35, %r36, %r37, %r38},
	{%r230, %r231, %r232, %r233},
	{%r1390, %r1391}, %r34, 0x0;
	}
	
	// end inline asm
	// begin inline asm
	{
	mma.sp.sync.aligned.m16n8k32.row.col.f16.f16.f16.f16
	{%r1494, %r1495},
	{%r46, %r47, %r48, %r49},
	{%r234, %r235, %r236, %r237},
	{%r1403, %r1404}, %r45, 0x0;
	}
	
	// end inline asm
	// begin inline asm
	{
	mma.sp.sync.aligned.m16n8k32.row.col.f16.f16.f16.f16
	{%r1507, %r1508},
	{%r57, %r58, %r59, %r60},
	{%r238, %r239, %r240, %r241},
	{%r1416, %r1417}, %r56, 0x0;
	}
	
	// end inline asm
	// begin inline asm
	{
	mma.sp.sync.aligned.m16n8k32.row.col.f16.f16.f16.f16
	{%r1520, %r1521},
	{%r68, %r69, %r70, %r71},
	{%r242, %r243, %r244, %r245},
	{%r1429, %r1430}, %r67, 0x0;
	}
	
	// end inline asm
	// begin inline asm
	{
	mma.sp.sync.aligned.m16n8k32.row.col.f16.f16.f16.f16
	{%r1533, %r1534},
	{%r2, %r3, %r4, %r5},
	{%r218, %r219, %r220, %r221},
	{%r1442, %r1443}, %r1, 0x0;
	}
	
	// end inline asm
	// begin inline asm
	{
	mma.sp.sync.aligned.m16n8k32.row.col.f16.f16.f16.f16
	{%r1546, %r1547},
	{%r13, %r14, %r15, %r16},
	{%r222, %r223, %r224, %r225},
	{%r1455, %r1456}, %r12, 0x0;
	}
	
	// end inline asm
	// begin inline asm
	{
	mma.sp.sync.aligned.m16n8k32.row.col.f16.f16.f16.f16
	{%r1559, %r1560},
	{%r24, %r25, %r26, %r27},
	{%r226, %r227, %r228, %r229},
	{%r1468, %r1469}, %r23, 0x0;
	}
	
	// end inline asm
	// begin inline asm
	{
	mma.sp.sync.aligned.m16n8k32.row.col.f16.f16.f16.f16
	{%r1572, %r1573},
	{%r35, %r36, %r37, %r38},
	{%r230, %r231, %r232, %r233},
	{%r1481, %r1482}, %r34, 0x0;
	}
	
	// end inline asm
	// begin inline asm
	{
	mma.sp.sync.aligned.m16n8k32.row.col.f16.f16.f16.f16
	{%r1585, %r1586},
	{%r46, %r47, %r48, %r49},
	{%r234, %r235, %r236, %r237},
	{%r1494, %r1495}, %r45, 0x0;
	}
	
	// end inline asm
	// begin inline asm
	{
	mma.sp.sync.aligned.m16n8k32.row.col.f16.f16.f16.f16
	{%r1598, %r1599},
	{%r57, %r58, %r59, %r60},
	{%r238, %r239, %r240, %r241},
	{%r1507, %r1508}, %r56, 0x0;
	}
	
	// end inline asm
	// begin inline asm
	{
	mma.sp.sync.aligned.m16n8k32.row.col.f16.f16.f16.f16
	{%r1611, %r1612},
	{%r68, %r69, %r70, %r71},
	{%r242, %r243, %r244, %r245},
	{%r1520, %r1521}, %r67, 0x0;
	}
	
	// end inline asm
	// begin inline asm
	{
	mma.sp.sync.aligned.m16n8k32.row.col.f16.f16.f16.f16
	{%r2977, %r2984},
	{%r2, %r3, %r4, %r5},
	{%r218, %r219, %r220, %r221},
	{%r1533, %r1534}, %r1, 0x0;
	}
	
	// end inline asm
	// begin inline asm
	{
	mma.sp.sync.aligned.m16n8k32.row.col.f16.f16.f16.f16
	{%r2976, %r2983},
	{%r13, %r14, %r15, %r16},
	{%r222, %r223, %r224, %r225},
	{%r1546, %r1547}, %r12, 0x0;
	}
	
	// end inline asm
	// begin inline asm
	{
	mma.sp.sync.aligned.m16n8k32.row.col.f16.f16.f16.f16
	{%r2975, %r2982},
	{%r24, %r25, %r26, %r27},
	{%r226, %r227, %r228, %r229},
	{%r1559, %r1560}, %r23, 0x0;
	}
	
	// end inline asm
	// begin inline asm
	{
	mma.sp.sync.aligned.m16n8k32.row.col.f16.f16.f16.f16
	{%r2974, %r2981},
	{%r35, %r36, %r37, %r38},
	{%r230, %r231, %r232, %r233},
	{%r1572, %r1573}, %r34, 0x0;
	}
	
	// end inline asm
	// begin inline asm
	{
	mma.sp.sync.aligned.m16n8k32.row.col.f16.f16.f16.f16
	{%r2973, %r2980},
	{%r46, %r47, %r48, %r49},
	{%r234, %r235, %r236, %r237},
	{%r1585, %r1586}, %r45, 0x0;
	}
	
	// end inline asm
	// begin inline asm
	{
	mma.sp.sync.aligned.m16n8k32.row.col.f16.f16.f16.f16
	{%r2972, %r2979},
	{%r57, %r58, %r59, %r60},
	{%r238, %r239, %r240, %r241},
	{%r1598, %r1599}, %r56, 0x0;
	}
	
	// end inline asm
	// begin inline asm
	{
	mma.sp.sync.aligned.m16n8k32.row.col.f16.f16.f16.f16
	{%r2971, %r2978},
	{%r68, %r69, %r70, %r71},
	{%r242, %r243, %r244, %r245},
	{%r1611, %r1612}, %r67, 0x0;
	}
	
	// end inline asm
	add.s64 	%rd42, %rd42, -16;
	setp.ne.s64 	%p3, %rd42, 0;
	@%p3 bra 	$L__BB6_3;
$L__BB6_4:
	ld.param.u64 	%rd36, [_Z29sp_mmad_16832_throughput_testILj7EEvP6__halfS1_S1_S1_Pjm_param_5];
	and.b64  	%rd25, %rd36, 15;
	setp.eq.s64 	%p4, %rd25, 0;
	@%p4 bra 	$L__BB6_13;
	ld.param.u64 	%rd37, [_Z29sp_mmad_16832_throughput_testILj7EEvP6__halfS1_S1_S1_Pjm_param_5];
	and.b64  	%rd26, %rd37, 15;
	setp.lt.u64 	%p5, %rd26, 8;
	@%p5 bra 	$L__BB6_7;
	// begin inline asm
	{
	mma.sp.sync.aligned.m16n8k32.row.col.f16.f16.f16.f16
	{%r1715, %r1716},
	{%r2, %r3, %r4, %r5},
	{%r218, %r219, %r220, %r221},
	{%r2977, %r2984}, %r1, 0x0;
	}
	
	// end inline asm
	// begin inline asm
	{
	mma.sp.sync.aligned.m16n8k32.row.col.f16.f16.f16.f16
	{%r1728, %r1729},
	{%r13, %r14, %r15, %r16},
	{%r222, %r223, %r224, %r225},
	{%r2976, %r2983}, %r12, 0x0;
	}
	
	// end inline asm
	// begin inline asm
	{
	mma.sp.sync.aligned.m16n8k32.row.col.f16.f16.f16.f16
	{%r1741, %r1742},
	{%r24, %r25, %r26, %r27},
	{%r226, %r227, %r228, %r229},
	{%r2975, %r2982}, %r23, 0x0;
	}
	
	// end inline asm
	// begin inline asm
	{
	mma.sp.sync.aligned.m16n8k32.row.col.f16.f16.f16.f16
	{%r1754, %r1755},
	{%r35, %r36, %r37, %r38},
	{%r230, %r231, %r232, %r233},
	{%r2974, %r2981}, %r34, 0x0;
	}
	
	// end inline asm
	// begin inline asm
	{
	mma.sp.sync.aligned.m16n8k32.row.col.f16.f16.f16.f16
	{%r1767, %r1768},
	{%r46, %r47, %r48, %r49},
	{%r234, %r235, %r236, %r237},
	{%r2973, %r2980}, %r45, 0x0;
	}
	
	// end inline asm
	// begin inline asm
	{
	mma.sp.sync.aligned.m16n8k32.row.col.f16.f16.f16.f16
	{%r1780, %r1781},
	{%r57, %r58, %r59, %r60},
	{%r238, %r239, %r240, %r241},
	{%r2972, %r2979}, %r56, 0x0;
	}
	
	// end inline asm
	// begin inline asm
	{
	mma.sp.sync.aligned.m16n8k32.row.col.f16.f16.f16.f16
	{%r1793, %r1794},
	{%r68, %r69, %r70, %r71},
	{%r242, %r243, %r244, %r245},
	{%r2971, %r2978}, %r67, 0x0;
	}
	
	// end inline asm
	// begin inline asm
	{
	mma.sp.sync.aligned.m16n8k32.row.col.f16.f16.f16.f16
	{%r1806, %r1807},
	{%r2, %r3, %r4, %r5},
	{%r218, %r219, %r220, %r221},
	{%r1715, %r1716}, %r1, 0x0;
	}
	
	// end inline asm
	// begin inline asm
	{
	mma.sp.sync.aligned.m16n8k32.row.col.f16.f16.f16.f16
	{%r1819, %r1820},
	{%r13, %r14, %r15, %r16},
	{%r222, %r223, %r224, %r225},
	{%r1728, %r1729}, %r12, 0x0;
	}
	
	// end inline asm
	// begin inline asm
	{
	mma.sp.sync.aligned.m16n8k32.row.col.f16.f16.f16.f16
	{%r1832, %r1833},
	{%r24, %r25, %r26, %r27},
	{%r226, %r227, %r228, %r229},
	{%r1741, %r1742}, %r23, 0x0;
	}
	
	// end inline asm
	// begin inline asm
	{
	mma.sp.sync.aligned.m16n8k32.row.col.f16.f16.f16.f16
	{%r1845, %r1846},
	{%r35, %r36, %r37, %r38},
	{%r230, %r231, %r232, %r233},
	{%r1754, %r1755}, %r34, 0x0;
	}
	
	// end inline asm
	// begin inline asm
	{
	mma.sp.sync.aligned.m16n8k32.row.col.f16.f16.f16.f16
	{%r1858, %r1859},
	{%r46, %r47, %r48, %r49},
	{%r234, %r235, %r236, %r237},
	{%r1767, %r1768}, %r45, 0x0;
	}
	
	// end inline asm
	// begin inline asm
	{
	mma.sp.sync.aligned.m16n8k32.row.col.f16.f16.f16.f16
	{%r1871, %r1872},
	{%r57, %r58, %r59, %r60},
	{%r238, %r239, %r240, %r241},
	{%r1780, %r1781}, %r56, 0x0;
	}
	
	// end inline asm
	// begin inline asm
	{
	mma.sp.sync.aligned.m16n8k32.row.col.f16.f16.f16.f16
	{%r1884, %r1885},
	{%r68, %r69, %r70, %r71},
	{%r242, %r243, %r244, %r245},
	{%r1793, %r1794}, %r67, 0x0;
	}
	
	// end inline asm
	// begin inline asm
	{
	mma.sp.sync.aligned.m16n8k32.row.col.f16.f16.f16.f16
	{%r1897, %r1898},
	{%r2, %r3, %r4, %r5},
	{%r218, %r219, %r220, %r221},
	{%r1806, %r1807}, %r1, 0x0;
	}
	
	// end inline asm
	// begin inline asm
	{
	mma.sp.sync.aligned.m16n8k32.row.col.f16.f16.f16.f16
	{%r1910, %r1911},
	{%r13, %r14, %r15, %r16},
	{%r222, %r223, %r224, %r225},
	{%r1819, %r1820}, %r12, 0x0;
	}
	
	// end inline asm
	// begin inline asm
	{
	mma.sp.sync.aligned.m16n8k32.row.col.f16.f16.f16.f16
	{%r1923, %r1924},
	{%r24, %r25, %r26, %r27},
	{%r226, %r227, %r228, %r229},
	{%r1832, %r1833}, %r23, 0x0;
	}
	
	// end inline asm
	// begin inline asm
	{
	mma.sp.sync.aligned.m16n8k32.row.col.f16.f16.f16.f16
	{%r1936, %r1937},
	{%r35, %r36, %r37, %r38},
	{%r230, %r231, %r232, %r233},
	{%r1845, %r1846}, %r34, 0x0;
	}
	
	// end inline asm
	// begin inline asm
	{
	mma.sp.sync.aligned.m16n8k32.row.col.f16.f16.f16.f16
	{%r1949, %r1950},
	{%r46, %r47, %r48, %r49},
	{%r234, %r235, %r236, %r237},
	{%r1858, %r1859}, %r45, 0x0;
	}
	
	// end inline asm
	// begin inline asm
	{
	mma.sp.sync.aligned.m16n8k32.row.col.f16.f16.f16.f16
	{%r1962, %r1963},
	{%r57, %r58, %r59, %r60},
	{%r238, %r239, %r240, %r241},
	{%r1871, %r1872}, %r56, 0x0;
	}
	
	// end inline asm
	// begin inline asm
	{
	mma.sp.sync.aligned.m16n8k32.row.col.f16.f16.f16.f16
	{%r1975, %r1976},
	{%r68, %r69, %r70, %r71},
	{%r242, %r243, %r244, %r245},
	{%r1884, %r1885}, %r67, 0x0;
	}
	
	// end inline asm
	// begin inline asm
	{
	mma.sp.sync.aligned.m16n8k32.row.col.f16.f16.f16.f16
	{%r1988, %r1989},
	{%r2, %r3, %r4, %r5},
	{%r218, %r219, %r220, %r221},
	{%r1897, %r1898}, %r1, 0x0;
	}
	
	// end inline asm
	// begin inline asm
	{
	mma.sp.sync.aligned.m16n8k32.row.col.f16.f16.f16.f16
	{%r2001, %r2002},
	{%r13, %r14, %r15, %r16},
	{%r222, %r223, %r224, %r225},
	{%r1910, %r1911}, %r12, 0x0;
	}
	
	// end inline asm
	// begin inline asm
	{
	mma.sp.sync.aligned.m16n8k32.row.col.f16.f16.f16.f16
	{%r2014, %r2015},
	{%r24, %r25, %r26, %r27},
	{%r226, %r227, %r228, %r229},
	{%r1923, %r1924}, %r23, 0x0;
	}
	
	// end inline asm
	// begin inline asm
	{
	mma.sp.sync.aligned.m16n8k32.row.col.f16.f16.f16.f16
	{%r2027, %r2028},
	{%r35, %r36, %r37, %r38},
	{%r230, %r231, %r232, %r233},
	{%r1936, %r1937}, %r34, 0x0;
	}
	
	// end inline asm
	// begin inline asm
	{
	mma.sp.sync.aligned.m16n8k32.row.col.f16.f16.f16.f16
	{%r2040, %r2041},
	{%r46, %r47, %r48, %r49},
	{%r234, %r235, %r236, %r237},
	{%r1949, %r1950}, %r45, 0x0;
	}
	
	// end inline asm
	// begin inline asm
	{
	mma.sp.sync.aligned.m16n8k32.row.col.f16.f16.f16.f16
	{%r2053, %r2054},
	{%r57, %r58, %r59, %r60},
	{%r238, %r239, %r240, %r241},
	{%r1962, %r1963}, %r56, 0x0;
	}
	
	// end inline asm
	// begin inline asm
	{
	mma.sp.sync.aligned.m16n8k32.row.col.f16.f16.f16.f16
	{%r2066, %r2067},
	{%r68, %r69, %r70, %r71},
	{%r242, %r243, %r244, %r245},
	{%r1975, %r1976}, %r67, 0x0;
	}
	
	// end inline asm
	// begin inline asm
	{
	mma.sp.sync.aligned.m16n8k32.row.col.f16.f16.f16.f16
	{%r2079, %r2080},
	{%r2, %r3, %r4, %r5},
	{%r218, %r219, %r220, %r221},
	{%r1988, %r1989}, %r1, 0x0;
	}
	
	// end inline asm
	// begin inline asm
	{
	mma.sp.sync.aligned.m16n8k32.row.col.f16.f16.f16.f16
	{%r2092, %r2093},
	{%r13, %r14, %r15, %r16},
	{%r222, %r223, %r224, %r225},
	{%r2001, %r2002}, %r12, 0x0;
	}
	
	// end inline asm
	// begin inline asm
	{
	mma.sp.sync.aligned.m16n8k32.row.col.f16.f16.f16.f16
	{%r2105, %r2106},
	{%r24, %r25, %r26, %r27},
	{%r226, %r227, %r228, %r229},
	{%r2014, %r2015}, %r23, 0x0;
	}
	
	// end inline asm
	// begin inline asm
	{
	mma.sp.sync.aligned.m16n8k32.row.col.f16.f16.f16.f16
	{%r2118, %r2119},
	{%r35, %r36, %r37, %r38},
	{%r230, %r231, %r232, %r233},
	{%r2027, %r2028}, %r34, 0x0;
	}
	
	// end inline asm
	// begin inline asm
	{
	mma.sp.sync.aligned.m16n8k32.row.col.f16.f16.f16.f16
	{%r2131, %r2132},
	{%r46, %r47, %r48, %r49},
	{%r234, %r235, %r236, %r237},
	{%r2040, %r2041}, %r45, 0x0;
	}
	
	// end inline asm
	// begin inline asm
	{
	mma.sp.sync.aligned.m16n8k32.row.col.f16.f16.f16.f16
	{%r2144, %r2145},
	{%r57, %r58, %r59, %r60},
	{%r238, %r239, %r240, %r241},
	{%r2053, %r2054}, %r56, 0x0;
	}
	
	// end inline asm
	// begin inline asm
	{
	mma.sp.sync.aligned.m16n8k32.row.col.f16.f16.f16.f16
	{%r2157, %r2158},
	{%r68, %r69, %r70, %r71},
	{%r242, %r243, %r244, %r245},
	{%r2066, %r2067}, %r67, 0x0;
	}
	
	// end inline asm
	// begin inline asm
	{
	mma.sp.sync.aligned.m16n8k32.row.col.f16.f16.f16.f16
	{%r2170, %r2171},
	{%r2, %r3, %r4, %r5},
	{%r218, %r219, %r220, %r221},
	{%r2079, %r2080}, %r1, 0x0;
	}
	
	// end inline asm
	// begin inline asm
	{
	mma.sp.sync.aligned.m16n8k32.row.col.f16.f16.f16.f16
	{%r2183, %r2184},
	{%r13, %r14, %r15, %r16},
	{%r222, %r223, %r224, %r225},
	{%r2092, %r2093}, %r12, 0x0;
	}
	
	// end inline asm
	// begin inline asm
	{
	mma.sp.sync.aligned.m16n8k32.row.col.f16.f16.f16.f16
	{%r2196, %r2197},
	{%r24, %r25, %r26, %r27},
	{%r226, %r227, %r228, %r229},
	{%r2105, %r2106}, %r23, 0x0;
	}
	
	// end inline asm
	// begin inline asm
	{
	mma.sp.sync.aligned.m16n8k32.row.col.f16.f16.f16.f16
	{%r2209, %r2210},
	{%r35, %r36, %r37, %r38},
	{%r230, %r231, %r232, %r233},
	{%r2118, %r2119}, %r34, 0x0;
	}
	
	// end inline asm
	// begin inline asm
	{
	mma.sp.sync.aligned.m16n8k32.row.col.f16.f16.f16.f16
	{%r2222, %r2223},
	{%r46, %r47, %r48, %r49},
	{%r234, %r235, %r236, %r237},
	{%r2131, %r2132}, %r45, 0x0;
	}
	
	// end inline asm
	// begin inline asm
	{
	mma.sp.sync.aligned.m16n8k32.row.col.f16.f16.f16.f16
	{%r2235, %r2236},
	{%r57, %r58, %r59, %r60},
	{%r238, %r239, %r240, %r241},
	{%r2144, %r2145}, %r56, 0x0;
	}
	
	// end inline asm
	// begin inline asm
	{
	mma.sp.sync.aligned.m16n8k32.row.col.f16.f16.f16.f16
	{%r2248, %r2249},
	{%r68, %r69, %r70, %r71},
	{%r242, %r243, %r244, %r245},
	{%r2157, %r2158}, %r67, 0x0;
	}
	
	// end inline asm
	// begin inline asm
	{
	mma.sp.sync.aligned.m16n8k32.row.col.f16.f16.f16.f16
	{%r2261, %r2262},
	{%r2, %r3, %r4, %r5},
	{%r218, %r219, %r220, %r221},
	{%r2170, %r2171}, %r1, 0x0;
	}
	
	// end inline asm
	// begin inline asm
	{
	mma.sp.sync.aligned.m16n8k32.row.col.f16.f16.f16.f16
	{%r2274, %r2275},
	{%r13, %r14, %r15, %r16},
	{%r222, %r223, %r224, %r225},
	{%r2183, %r2184}, %r12, 0x0;
	}
	
	// end inline asm
	// begin inline asm
	{
	mma.sp.sync.aligned.m16n8k32.row.col.f16.f16.f16.f16
	{%r2287, %r2288},
	{%r24, %r25, %r26, %r27},
	{%r226, %r227, %r228, %r229},
	{%r2196, %r2197}, %r23, 0x0;
	}
	
	// end inline asm
	// begin inline asm
	{
	mma.sp.sync.aligned.m16n8k32.row.col.f16.f16.f16.f16
	{%r2300, %r2301},
	{%r35, %r36, %r37, %r38},
	{%r230, %r231, %r232, %r233},
	{%r2209, %r2210}, %r34, 0x0;
	}
	
	// end inline asm
	// begin inline asm
	{
	mma.sp.sync.aligned.m16n8k32.row.col.f16.f16.f16.f16
	{%r2313, %r2314},
	{%r46, %r47, %r48, %r49},
	{%r234, %r235, %r236, %r237},
	{%r2222, %r2223}, %r45, 0x0;
	}
	
	// end inline asm
	// begin inline asm
	{
	mma.sp.sync.aligned.m16n8k32.row.col.f16.f16.f16.f16
	{%r2326, %r2327},
	{%r57, %r58, %r59, %r60},
	{%r238, %r239, %r240, %r241},
	{%r2235, %r2236}, %r56, 0x0;
	}
	
	// end inline asm
	// begin inline asm
	{
	mma.sp.sync.aligned.m16n8k32.row.col.f16.f16.f16.f16
	{%r2339, %r2340},
	{%r68, %r69, %r70, %r71},
	{%r242, %r243, %r244, %r245},
	{%r2248, %r2249}, %r67, 0x0;
	}
	
	// end inline asm
	// begin inline asm
	{
	mma.sp.sync.aligned.m16n8k32.row.col.f16.f16.f16.f16
	{%r2977, %r2984},
	{%r2, %r3, %r4, %r5},
	{%r218, %r219, %r220, %r221},
	{%r2261, %r2262}, %r1, 0x0;
	}
	
	// end inline asm
	// begin inline asm
	{
	mma.sp.sync.aligned.m16n8k32.row.col.f16.f16.f16.f16
	{%r2976, %r2983},
	{%r13, %r14, %r15, %r16},
	{%r222, %r223, %r224, %r225},
	{%r2274, %r2275}, %r12, 0x0;
	}
	
	// end inline asm
	// begin inline asm
	{
	mma.sp.sync.aligned.m16n8k32.row.col.f16.f16.f16.f16
	{%r2975, %r2982},
	{%r24, %r25, %r26, %r27},
	{%r226, %r227, %r228, %r229},
	{%r2287, %r2288}, %r23, 0x0;
	}
	
	// end inline asm
	// begin inline asm
	{
	mma.sp.sync.aligned.m16n8k32.row.col.f16.f16.f16.f16
	{%r2974, %r2981},
	{%r35, %r36, %r37, %r38},
	{%r230, %r231, %r232, %r233},
	{%r2300, %r2301}, %r34, 0x0;
	}
	
	// end inline asm
	// begin inline asm
	{
	mma.sp.sync.aligned.m16n8k32.row.col.f16.f16.f16.f16
	{%r2973, %r2980},
	{%r46, %r47, %r48, %r49},
	{%r234, %r235, %r236, %r237},
	{%r2313, %r2314}, %r45, 0x0;
	}
	
	// end inline asm
	// begin inline asm
	{
	mma.sp.sync.aligned.m16n8k32.row.col.f16.f16.f16.f16
	{%r2972, %r2979},
	{%r57, %r58, %r59, %r60},
	{%r238, %r239, %r240, %r241},
	{%r2326, %r2327}, %r56, 0x0;
	}
	
	// end inline asm
	// begin inline asm
	{
	mma.sp.sync.aligned.m16n8k32.row.col.f16.f16.f16.f16
	{%r2971, %r2978},
	{%r68, %r69, %r70, %r71},
	{%r242, %r243, %r244, %r245},
	{%r2339, %r2340}, %r67, 0x0;
	}
	
	// end inline asm
$L__BB6_7:
	ld.param.u64 	%rd38, [_Z29sp_mmad_16832_throughput_testILj7EEvP6__halfS1_S1_S1_Pjm_param_5];
	and.b64  	%rd27, %rd38, 7;
	setp.eq.s64 	%p6, %rd27, 0;
	@%p6 bra 	$L__BB6_13;
	ld.param.u64 	%rd39, [_Z29sp_mmad_16832_throughput_testILj7EEvP6__halfS1_S1_S1_Pjm_param_5];
	and.b64  	%rd28, %rd39, 7;
	setp.lt.u64 	%p7, %rd28, 4;
	@%p7 bra 	$L__BB6_10;
	// begin inline asm
	{
	mma.sp.sync.aligned.m16n8k32.row.col.f16.f16.f16.f16
	{%r2443, %r2444},
	{%r2, %r3, %r4, %r5},
	{%r218, %r219, %r220, %r221},
	{%r2977, %r2984}, %r1, 0x0;
	}
	
	// end inline asm
	// begin inline asm
	{
	mma.sp.sync.aligned.m16n8k32.row.col.f16.f16.f16.f16
	{%r2456, %r2457},
	{%r13, %r14, %r15, %r16},
	{%r222, %r223, %r224, %r225},
	{%r2976, %r2983}, %r12, 0x0;
	}
	
	// end inline asm
	// begin inline asm
	{
	mma.sp.sync.aligned.m16n8k32.row.col.f16.f16.f16.f16
	{%r2469, %r2470},
	{%r24, %r25, %r26, %r27},
	{%r226, %r227, %r228, %r229},
	{%r2975, %r2982}, %r23, 0x0;
	}
	
	// end inline asm
	// begin inline asm
	{
	mma.sp.sync.aligned.m16n8k32.row.col.f16.f16.f16.f16
	{%r2482, %r2483},
	{%r35, %r36, %r37, %r38},
	{%r230, %r231, %r232, %r233},
	{%r2974, %r2981}, %r34, 0x0;
	}
	
	// end inline asm
	// begin inline asm
	{
	mma.sp.sync.aligned.m16n8k32.row.col.f16.f16.f16.f16
	{%r2495, %r2496},
	{%r46, %r47, %r48, %r49},
	{%r234, %r235, %r236, %r237},
	{%r2973, %r2980}, %r45, 0x0;
	}
	
	// end inline asm
	// begin inline asm
	{
	mma.sp.sync.aligned.m16n8k32.row.col.f16.f16.f16.f16
	{%r2508, %r2509},
	{%r57, %r58, %r59, %r60},
	{%r238, %r239, %r240, %r241},
	{%r2972, %r2979}, %r56, 0x0;
	}
	
	// end inline asm
	// begin inline asm
	{
	mma.sp.sync.aligned.m16n8k32.row.col.f16.f16.f16.f16
	{%r2521, %r2522},
	{%r68, %r69, %r70, %r71},
	{%r242, %r243, %r244, %r245},
	{%r2971, %r2978}, %r67, 0x0;
	}
	
	// end inline asm
	// begin inline asm
	{
	mma.sp.sync.aligned.m16n8k32.row.col.f16.f16.f16.f16
	{%r2534, %r2535},
	{%r2, %r3, %r4, %r5},
	{%r218, %r219, %r220, %r221},
	{%r2443, %r2444}, %r1, 0x0;
	}
	
	// end inline asm
	// begin inline asm
	{
	mma.sp.sync.aligned.m16n8k32.row.col.f16.f16.f16.f16
	{%r2547, %r2548},
	{%r13, %r14, %r15, %r16},
	{%r222, %r223, %r224, %r225},
	{%r2456, %r2457}, %r12, 0x0;
	}
	
	// end inline asm
	// begin inline asm
	{
	mma.sp.sync.aligned.m16n8k32.row.col.f16.f16.f16.f16
	{%r2560, %r2561},
	{%r24, %r25, %r26, %r27},
	{%r226, %r227, %r228, %r229},
	{%r2469, %r2470}, %r23, 0x0;
	}
	
	// end inline asm
	// begin inline asm
	{
	mma.sp.sync.aligned.m16n8k32.row.col.f16.f16.f16.f16
	{%r2573, %r2574},
	{%r35, %r36, %r37, %r38},
	{%r230, %r231, %r232, %r233},
	{%r2482, %r2483}, %r34, 0x0;
	}
	
	// end inline asm
	// begin inline asm
	{
	mma.sp.sync.aligned.m16n8k32.row.col.f16.f16.f16.f16
	{%r2586, %r2587},
	{%r46, %r47, %r48, %r49},
	{%r234, %r235, %r236, %r237},
	{%r2495, %r2496}, %r45, 0x0;
	}
	
	// end inline asm
	// begin inline asm
	{
	mma.sp.sync.aligned.m16n8k32.row.col.f16.f16.f16.f16
	{%r2599, %r2600},
	{%r57, %r58, %r59, %r60},
	{%r238, %r239, %r240, %r241},
	{%r2508, %r2509}, %r56, 0x0;
	}
	
	// end inline asm
	// begin inline asm
	{
	mma.sp.sync.aligned.m16n8k32.row.col.f16.f16.f16.f16
	{%r2612, %r2613},
	{%r68, %r69, %r70, %r71},
	{%r242, %r243, %r244, %r245},
	{%r2521, %r2522}, %r67, 0x0;
	}
	
	// end inline asm
	// begin inline asm
	{
	mma.sp.sync.aligned.m16n8k32.row.col.f16.f16.f16.f16
	{%r2625, %r2626},
	{%r2, %r3, %r4, %r5},
	{%r218, %r219, %r220, %r221},
	{%r2534, %r2535}, %r1, 0x0;
	}
	
	// end inline asm
	// begin inline asm
	{
	mma.sp.sync.aligned.m16n8k32.row.col.f16.f16.f16.f16
	{%r2638, %r2639},
	{%r13, %r14, %r15, %r16},
	{%r222, %r223, %r224, %r225},
	{%r2547, %r2548}, %r12, 0x0;
	}
	
	// end inline asm
	// begin inline asm
	{
	mma.sp.sync.aligned.m16n8k32.row.col.f16.f16.f16.f16
	{%r2651, %r2652},
	{%r24, %r25, %r26, %r27},
	{%r226, %r227, %r228, %r229},
	{%r2560, %r2561}, %r23, 0x0;
	}
	
	// end inline asm
	// begin inline asm
	{
	mma.sp.sync.aligned.m16n8k32.row.col.f16.f16.f16.f16
	{%r2664, %r2665},
	{%r35, %r36, %r37, %r38},
	{%r230, %r231, %r232, %r233},
	{%r2573, %r2574}, %r34, 0x0;
	}
	
	// end inline asm
	// begin inline asm
	{
	mma.sp.sync.aligned.m16n8k32.row.col.f16.f16.f16.f16
	{%r2677, %r2678},
	{%r46, %r47, %r48, %r49},
	{%r234, %r235, %r236, %r237},
	{%r2586, %r2587}, %r45, 0x0;
	}
	
	// end inline asm
	// begin inline asm
	{
	mma.sp.sync.aligned.m16n8k32.row.col.f16.f16.f16.f16
	{%r2690, %r2691},
	{%r57, %r58, %r59, %r60},
	{%r238, %r239, %r240, %r241},
	{%r2599, %r2600}, %r56, 0x0;
	}
	
	// end inline asm
	// begin inline asm
	{
	mma.sp.sync.aligned.m16n8k32.row.col.f16.f16.f16.f16
	{%r2703, %r2704},
	{%r68, %r69, %r70, %r71},
	{%r242, %r243, %r244, %r245},
	{%r2612, %r2613}, %r67, 0x0;
	}
	
	// end inline asm
	// begin inline asm
	{
	mma.sp.sync.aligned.m16n8k32.row.col.f16.f16.f16.f16
	{%r2977, %r2984},
	{%r2, %r3, %r4, %r5},
	{%r218, %r219, %r220, %r221},
	{%r2625, %r2626}, %r1, 0x0;
	}
	
	// end inline asm
	// begin inline asm
	{
	mma.sp.sync.aligned.m16n8k32.row.col.f16.f16.f16.f16
	{%r2976, %r2983},
	{%r13, %r14, %r15, %r16},
	{%r222, %r223, %r224, %r225},
	{%r2638, %r2639}, %r12, 0x0;
	}
	
	// end inline asm
	// begin inline asm
	{
	mma.sp.sync.aligned.m16n8k32.row.col.f16.f16.f16.f16
	{%r2975, %r2982},
	{%r24, %r25, %r26, %r27},
	{%r226, %r227, %r228, %r229},
	{%r2651, %r2652}, %r23, 0x0;
	}
	
	// end inline asm
	// begin inline asm
	{
	mma.sp.sync.aligned.m16n8k32.row.col.f16.f16.f16.f16
	{%r2974, %r2981},
	{%r35, %r36, %r37, %r38},
	{%r230, %r231, %r232, %r233},
	{%r2664, %r2665}, %r34, 0x0;
	}
	
	// end inline asm
	// begin inline asm
	{
	mma.sp.sync.aligned.m16n8k32.row.col.f16.f16.f16.f16
	{%r2973, %r2980},
	{%r46, %r47, %r48, %r49},
	{%r234, %r235, %r236, %r237},
	{%r2677, %r2678}, %r45, 0x0;
	}
	
	// end inline asm
	// begin inline asm
	{
	mma.sp.sync.aligned.m16n8k32.row.col.f16.f16.f16.f16
	{%r2972, %r2979},
	{%r57, %r58, %r59, %r60},
	{%r238, %r239, %r240, %r241},
	{%r2690, %r2691}, %r56, 0x0;
	}
	
	// end inline asm
	// begin inline asm
	{
	mma.sp.sync.aligned.m16n8k32.row.col.f16.f16.f16.f16
	{%r2971, %r2978},
	{%r68, %r69, %r70, %r71},
	{%r242, %r243, %r244, %r245},
	{%r2703, %r2704}, %r67, 0x0;
	}
	
	// end inline asm
$L__BB6_10:
	ld.param.u64 	%rd40, [_Z29sp_mmad_16832_throughput_testILj7EEvP6__halfS1_S1_S1_Pjm_param_5];
	and.b64  	%rd29, %rd40, 3;
	setp.eq.s64 	%p8, %rd29, 0;
	@%p8 bra 	$L__BB6_13;
	ld.param.u64 	%rd41, [_Z29sp_mmad_16832_throughput_testILj7EEvP6__halfS1_S1_S1_Pjm_param_5];
	and.b64  	%rd43, %rd41, 3;
$L__BB6_12:
	.pragma "nounroll";
	// begin inline asm
	{
	mma.sp.sync.aligned.m16n8k32.row.col.f16.f16.f16.f16
	{%r2977, %r2984},
	{%r2, %r3, %r4, %r5},
	{%r218, %r219, %r220, %r221},
	{%r2977, %r2984}, %r1, 0x0;
	}
	
	// end inline asm
	// begin inline asm
	{
	mma.sp.sync.aligned.m16n8k32.row.col.f16.f16.f16.f16
	{%r2976, %r2983},
	{%r13, %r14, %r15, %r16},
	{%r222, %r223, %r224, %r225},
	{%r2976, %r2983}, %r12, 0x0;
	}
	
	// end inline asm
	// begin inline asm
	{
	mma.sp.sync.aligned.m16n8k32.row.col.f16.f16.f16.f16
	{%r2975, %r2982},
	{%r24, %r25, %r26, %r27},
	{%r226, %r227, %r228, %r229},
	{%r2975, %r2982}, %r23, 0x0;
	}
	
	// end inline asm
	// begin inline asm
	{
	mma.sp.sync.aligned.m16n8k32.row.col.f16.f16.f16.f16
	{%r2974, %r2981},
	{%r35, %r36, %r37, %r38},
	{%r230, %r231, %r232, %r233},
	{%r2974, %r2981}, %r34, 0x0;
	}
	
	// end inline asm
	// begin inline asm
	{
	mma.sp.sync.aligned.m16n8k32.row.col.f16.f16.f16.f16
	{%r2973, %r2980},
	{%r46, %r47, %r48, %r49},
	{%r234, %r235, %r236, %r237},
	{%r2973, %r2980}, %r45, 0x0;
	}
	
	// end inline asm
	// begin inline asm
	{
	mma.sp.sync.aligned.m16n8k32.row.col.f16.f16.f16.f16
	{%r2972, %r2979},
	{%r57, %r58, %r59, %r60},
	{%r238, %r239, %r240, %r241},
	{%r2972, %r2979}, %r56, 0x0;
	}
	
	// end inline asm
	// begin inline asm
	{
	mma.sp.sync.aligned.m16n8k32.row.col.f16.f16.f16.f16
	{%r2971, %r2978},
	{%r68, %r69, %r70, %r71},
	{%r242, %r243, %r244, %r245},
	{%r2971, %r2978}, %r67, 0x0;
	}
	
	// end inline asm
	add.s64 	%rd43, %rd43, -1;
	setp.ne.s64 	%p9, %rd43, 0;
	@%p9 bra 	$L__BB6_12;
$L__BB6_13:
	ld.param.u64 	%rd33, [_Z29sp_mmad_16832_throughput_testILj7EEvP6__halfS1_S1_S1_Pjm_param_0];
	mov.u32 	%r2898, %tid.x;
	shl.b32 	%r2899, %r2898, 1;
	and.b32  	%r2900, %r2899, 62;
	// begin inline asm
	bar.sync 0;
	// end inline asm
	cvta.to.global.u64 	%rd30, %rd33;
	mul.wide.u32 	%rd31, %r2900, 2;
	add.s64 	%rd32, %rd30, %rd31;
	st.global.u32 	[%rd32], %r2977;
	st.global.u32 	[%rd32+128], %r2984;
	st.global.u32 	[%rd32+256], %r2976;
	st.global.u32 	[%rd32+384], %r2983;
	st.global.u32 	[%rd32+512], %r2975;
	st.global.u32 	[%rd32+640], %r2982;
	st.global.u32 	[%rd32+768], %r2974;
	st.global.u32 	[%rd32+896], %r2981;
	st.global.u32 	[%rd32+1024], %r2973;
	st.global.u32 	[%rd32+1152], %r2980;
	st.global.u32 	[%rd32+1280], %r2972;
	st.global.u32 	[%rd32+1408], %r2979;
	st.global.u32 	[%rd32+1536], %r2971;
	st.global.u32 	[%rd32+1664], %r2978;
	ret;

}
	// .globl	_Z29sp_mmad_16832_throughput_testILj8EEvP6__halfS1_S1_S1_Pjm
.visible .entry _Z29sp_mmad_16832_throughput_testILj8EEvP6__halfS1_S1_S1_Pjm(
	.param .u64 .ptr .align 1 _Z29sp_mmad_16832_throughput_testILj8EEvP6__halfS1_S1_S1_Pjm_param_0,
	.param .u64 .ptr .align 1 _Z29sp_mmad_16832_throughput_testILj8EEvP6__halfS1_S1_S1_Pjm_param_1,
	.param .u64 .ptr .align 1 _Z29sp_mmad_16832_throughput_testILj8EEvP6__halfS1_S1_S1_Pjm_param_2,
	.param .u64 .ptr .align 1 _Z29sp_mmad_16832_throughput_testILj8EEvP6__halfS1_S1_S1_Pjm_param_3,
	.param .u64 .ptr .align 1 _Z29sp_mmad_16832_throughput_testILj8EEvP6__halfS1_S1_S1_Pjm_param_4,
	.param .u64 _Z29sp_mmad_16832_throughput_testILj8EEvP6__halfS1_S1_S1_Pjm_param_5
)
{
	.reg .pred 	%p<10>;
	.reg .b16 	%rs<65>;
	.reg .b32 	%r<3409>;
	.reg .b64 	%rd<44>;

	ld.param.u64 	%rd9, [_Z29sp_mmad_16832_throughput_testILj8EEvP6__halfS1_S1_S1_Pjm_param_1];
	ld.param.u64 	%rd10, [_Z29sp_mmad_16832_throughput_testILj8EEvP6__halfS1_S1_S1_Pjm_param_2];
	ld.param.u64 	%rd11, [_Z29sp_mmad_16832_throughput_testILj8EEvP6__halfS1_S1_S1_Pjm_param_3];
	ld.param.u64 	%rd12, [_Z29sp_mmad_16832_throughput_testILj8EEvP6__halfS1_S1_S1_Pjm_param_4];
	ld.param.u64 	%rd8, [_Z29sp_mmad_16832_throughput_testILj8EEvP6__halfS1_S1_S1_Pjm_param_5];
	mov.u32 	%r281, %tid.x;
	and.b32  	%r282, %r281, 31;
	shl.b32 	%r283, %r281, 1;
	and.b32  	%r284, %r283, 6;
	shl.b32 	%r285, %r281, 2;
	and.b32  	%r286, %r285, 112;
	or.b32  	%r287, %r284, %r286;
	shl.b32 	%r288, %r281, 4;
	and.b32  	%r289, %r288, 48;
	shr.u32 	%r290, %r282, 2;
	or.b32  	%r291, %r289, %r290;
	and.b32  	%r292, %r283, 62;
	shr.u32 	%r293, %r282, 1;
	cvta.to.global.u64 	%rd13, %rd12;
	cvta.to.global.u64 	%rd14, %rd9;
	cvta.to.global.u64 	%rd15, %rd10;
	cvta.to.global.u64 	%rd16, %rd11;
	mul.wide.u32 	%rd17, %r287, 2;
	add.s64 	%rd18, %rd14, %rd17;
	mul.wide.u32 	%rd19, %r291, 2;
	add.s64 	%rd20, %rd15, %rd19;
	mul.wide.u32 	%rd21, %r292, 2;
	add.s64 	%rd22, %rd16, %rd21;
	mul.wide.u32 	%rd23, %r293, 4;
	add.s64 	%rd24, %rd13, %rd23;
	ld.global.u32 	%r1, [%rd24];
	ld.global.u32 	%r2, [%rd18];
	ld.global.u32 	%r3, [%rd18+256];
	ld.global.u32 	%r4, [%rd18+16];
	ld.global.u32 	%r5, [%rd18+272];
	ld.global.u16 	%rs1, [%rd20];
	ld.global.u16 	%rs2, [%rd20+16];
	ld.global.u16 	%rs3, [%rd20+128];
	ld.global.u16 	%rs4, [%rd20+144];
	ld.global.u16 	%rs5, [%rd20+256];
	ld.global.u16 	%rs6, [%rd20+272];
	ld.global.u16 	%rs7, [%rd20+384];
	ld.global.u16 	%rs8, [%rd20+400];
	// begin inline asm
	mov.b32 %r249, {%rs1, %rs2};
	mov.b32 %r250, {%rs3, %rs4};
	mov.b32 %r251, {%rs5, %rs6};
	mov.b32 %r252, {%rs7, %rs8};
	
	// end inline asm
	ld.global.u32 	%r3400, [%rd22];
	ld.global.u32 	%r3408, [%rd22+128];
	ld.global.u32 	%r12, [%rd24+32];
	ld.global.u32 	%r13, [%rd18+512];
	ld.global.u32 	%r14, [%rd18+768];
	ld.global.u32 	%r15, [%rd18+528];
	ld.global.u32 	%r16, [%rd18+784];
	ld.global.u16 	%rs9, [%rd20+512];
	ld.global.u16 	%rs10, [%rd20+528];
	ld.global.u16 	%rs11, [%rd20+640];
	ld.global.u16 	%rs12, [%rd20+656];
	ld.global.u16 	%rs13, [%rd20+768];
	ld.global.u16 	%rs14, [%rd20+784];
	ld.global.u16 	%rs15, [%rd20+896];
	ld.global.u16 	%rs16, [%rd20+912];
	// begin inline asm
	mov.b32 %r253, {%rs9, %rs10};
	mov.b32 %r254, {%rs11, %rs12};
	mov.b32 %r255, {%rs13, %rs14};
	mov.b32 %r256, {%rs15, %rs16};
	
	// end inline asm
	ld.global.u32 	%r3399, [%rd22+256];
	ld.global.u32 	%r3407, [%rd22+384];
	ld.global.u32 	%r23, [%rd24+64];
	ld.global.u32 	%r24, [%rd18+1024];
	ld.global.u32 	%r25, [%rd18+1280];
	ld.global.u32 	%r26, [%rd18+1040];
	ld.global.u32 	%r27, [%rd18+1296];
	ld.global.u16 	%rs17, [%rd20+1024];
	ld.global.u16 	%rs18, [%rd20+1040];
	ld.global.u16 	%rs19, [%rd20+1152];
	ld.global.u16 	%rs20, [%rd20+1168];
	ld.global.u16 	%rs21, [%rd20+1280];
	ld.global.u16 	%rs22, [%rd20+1296];
	ld.global.u16 	%rs23, [%rd20+1408];
	ld.global.u16 	%rs24, [%rd20+1424];
	// begin inline asm
	mov.b32 %r257, {%rs17, %rs18};
	mov.b32 %r258, {%rs19, %rs20};
	mov.b32 %r259, {%rs21, %rs22};
	mov.b32 %r260, {%rs23, %rs24};
	
	// end inline asm
	ld.global.u32 	%r3398, [%rd22+512];
	ld.global.u32 	%r3406, [%rd22+640];
	ld.global.u32 	%r34, [%rd24+96];
	ld.global.u32 	%r35, [%rd18+1536];
	ld.global.u32 	%r36, [%rd18+1792];
	ld.global.u32 	%r37, [%rd18+1552];
	ld.global.u32 	%r38, [%rd18+1808];
	ld.global.u16 	%rs25, [%rd20+1536];
	ld.global.u16 	%rs26, [%rd20+1552];
	ld.global.u16 	%rs27, [%rd20+1664];
	ld.global.u16 	%rs28, [%rd20+1680];
	ld.global.u16 	%rs29, [%rd20+1792];
	ld.global.u16 	%rs30, [%rd20+1808];
	ld.global.u16 	%rs31, [%rd20+1920];
	ld.global.u16 	%rs32, [%rd20+1936];
	// begin inline asm
	mov.b32 %r261, {%rs25, %rs26};
	mov.b32 %r262, {%rs27, %rs28};
	mov.b32 %r263, {%rs29, %rs30};
	mov.b32 %r264, {%rs31, %rs32};
	
	// end inline asm
	ld.global.u32 	%r3397, [%rd22+768];
	ld.global.u32 	%r3405, [%rd22+896];
	ld.global.u32 	%r45, [%rd24+128];
	ld.global.u32 	%r46, [%rd18+2048];
	ld.global.u32 	%r47, [%rd18+2304];
	ld.global.u32 	%r48, [%rd18+2064];
	ld.global.u32 	%r49, [%rd18+2320];
	ld.global.u16 	%rs33, [%rd20+2048];
	ld.global.u16 	%rs34, [%rd20+2064];
	ld.global.u16 	%rs35, [%rd20+2176];
	ld.global.u16 	%rs36, [%rd20+2192];
	ld.global.u16 	%rs37, [%rd20+2304];
	ld.global.u16 	%rs38, [%rd20+2320];
	ld.global.u16 	%rs39, [%rd20+2432];
	ld.global.u16 	%rs40, [%rd20+2448];
	// begin inline asm
	mov.b32 %r265, {%rs33, %rs34};
	mov.b32 %r266, {%rs35, %rs36};
	mov.b32 %r267, {%rs37, %rs38};
	mov.b32 %r268, {%rs39, %rs40};
	
	// end inline asm
	ld.global.u32 	%r3396, [%rd22+1024];
	ld.global.u32 	%r3404, [%rd22+1152];
	ld.global.u32 	%r56, [%rd24+160];
	ld.global.u32 	%r57, [%rd18+2560];
	ld.global.u32 	%r58, [%rd18+2816];
	ld.global.u32 	%r59, [%rd18+2576];
	ld.global.u32 	%r60, [%rd18+2832];
	ld.global.u16 	%rs41, [%rd20+2560];
	ld.global.u16 	%rs42, [%rd20+2576];
	ld.global.u16 	%rs43, [%rd20+2688];
	ld.global.u16 	%rs44, [%rd20+2704];
	ld.global.u16 	%rs45, [%rd20+2816];
	ld.global.u16 	%rs46, [%rd20+2832];
	ld.global.u16 	%rs47, [%rd20+2944];
	ld.global.u16 	%rs48, [%rd20+2960];
	// begin inline asm
	mov.b32 %r269, {%rs41, %rs42};
	mov.b32 %r270, {%rs43, %rs44};
	mov.b32 %r271, {%rs45, %rs46};
	mov.b32 %r272, {%rs47, %rs48};
	
	// end inline asm
	ld.global.u32 	%r3395, [%rd22+1280];
	ld.global.u32 	%r3403, [%rd22+1408];
	ld.global.u32 	%r67, [%rd24+192];
	ld.global.u32 	%r68, [%rd18+3072];
	ld.global.u32 	%r69, [%rd18+3328];
	ld.global.u32 	%r70, [%rd18+3088];
	ld.global.u32 	%r71, [%rd18+3344];
	ld.global.u16 	%rs49, [%rd20+3072];
	ld.global.u16 	%rs50, [%rd20+3088];
	ld.global.u16 	%rs51, [%rd20+3200];
	ld.global.u16 	%rs52, [%rd20+3216];
	ld.global.u16 	%rs53, [%rd20+3328];
	ld.global.u16 	%rs54, [%rd20+3344];
	ld.global.u16 	%rs55, [%rd20+3456];
	ld.global.u16 	%rs56, [%rd20+3472];
	// begin inline asm
	mov.b32 %r273, {%rs49, %rs50};
	mov.b32 %r274, {%rs51, %rs52};
	mov.b32 %r275, {%rs53, %rs54};
	mov.b32 %r276, {%rs55, %rs56};
	
	// end inline asm
	ld.global.u32 	%r3394, [%rd22+1536];
	ld.global.u32 	%r3402, [%rd22+1664];
	ld.global.u32 	%r78, [%rd24+224];
	ld.global.u32 	%r79, [%rd18+3584];
	ld.global.u32 	%r80, [%rd18+3840];
	ld.global.u32 	%r81, [%rd18+3600];
	ld.global.u32 	%r82, [%rd18+3856];
	ld.global.u16 	%rs57, [%rd20+3584];
	ld.global.u16 	%rs58, [%rd20+3600];
	ld.global.u16 	%rs59, [%rd20+3712];
	ld.global.u16 	%rs60, [%rd20+3728];
	ld.global.u16 	%rs61, [%rd20+3840];
	ld.global.u16 	%rs62, [%rd20+3856];
	ld.global.u16 	%rs63, [%rd20+3968];
	ld.global.u16 	%rs64, [%rd20+3984];
	// begin inline asm
	mov.b32 %r277, {%rs57, %rs58};
	mov.b32 %r278, {%rs59, %rs60};
	mov.b32 %r279, {%rs61, %rs62};
	mov.b32 %r280, {%rs63, %rs64};
	
	// end inline asm
	ld.global.u32 	%r3393, [%rd22+1792];
	ld.global.u32 	%r3401, [%rd22+1920];
	// begin inline asm
	bar.sync 0;
	// end inline asm
	setp.eq.s64 	%p1, %rd8, 0;
	@%p1 bra 	$L__BB7_13;
	ld.param.u64 	%rd34, [_Z29sp_mmad_16832_throughput_testILj8EEvP6__halfS1_S1_S1_Pjm_param_5];
	setp.lt.u64 	%p2, %rd34, 16;
	@%p2 bra 	$L__BB7_4;
	ld.param.u64 	%rd35, [_Z29sp_mmad_16832_throughput_testILj8EEvP6__halfS1_S1_S1_Pjm_param_5];
	and.b64  	%rd42, %rd35, -16;
$L__BB7_3:
	.pragma "nounroll";
	// begin inline asm
	{
	mma.sp.sync.aligned.m16n8k32.row.col.f16.f16.f16.f16
	{%r294, %r295},
	{%r2, %r3, %r4, %r5},
	{%r249, %r250, %r251, %r252},
	{%r3400, %r3408}, %r1, 0x0;
	}
	
	// end inline asm
	// begin inline asm
	{
	mma.sp.sync.aligned.m16n8k32.row.col.f16.f16.f16.f16
	{%r307, %r308},
	{%r13, %r14, %r15, %r16},
	{%r253, %r254, %r255, %r256},
	{%r3399, %r3407}, %r12, 0x0;
	}
	
	// end inline asm
	// begin inline asm
	{
	mma.sp.sync.aligned.m16n8k32.row.col.f16.f16.f16.f16
	{%r320, %r321},
	{%r24, %r25, %r26, %r27},
	{%r257, %r258, %r259, %r260},
	{%r3398, %r3406}, %r23, 0x0;
	}
	
	// end inline asm
	// begin inline asm
	{
	mma.sp.sync.aligned.m16n8k32.row.col.f16.f16.f16.f16
	{%r333, %r334},
	{%r35, %r36, %r37, %r38},
	{%r261, %r262, %r263, %r264},
	{%r3397, %r3405}, %r34, 0x0;
	}
	
	// end inline asm
	// begin inline asm
	{
	mma.sp.sync.aligned.m16n8k32.row.col.f16.f16.f16.f16
	{%r346, %r347},
	{%r46, %r47, %r48, %r49},
	{%r265, %r266, %r267, %r268},
	{%r3396, %r3404}, %r45, 0x0;
	}
	
	// end inline asm
	// begin inline asm
	{
	mma.sp.sync.aligned.m16n8k32.row.col.f16.f16.f16.f16
	{%r359, %r360},
	{%r57, %r58, %r59, %r60},
	{%r269, %r270, %r271, %r272},
	{%r3395, %r3403}, %r56, 0x0;
	}
	
	// end inline asm
	// begin inline asm
	{
	mma.sp.sync.aligned.m16n8k32.row.col.f16.f16.f16.f16
	{%r372, %r373},
	{%r68, %r69, %r70, %r71},
	{%r273, %r274, %r275, %r276},
	{%r3394, %r3402}, %r67, 0x0;
	}
	
	// end inline asm
	// begin inline asm
	{
	mma.sp.sync.aligned.m16n8k32.row.col.f16.f16.f16.f16
	{%r385, %r386},
	{%r79, %r80, %r81, %r82},
	{%r277, %r278, %r279, %r280},
	{%r3393, %r3401}, %r78, 0x0;
	}
	
	// end inline asm
	// begin inline asm
	{
	mma.sp.sync.aligned.m16n8k32.row.col.f16.f16.f16.f16
	{%r398, %r399},
	{%r2, %r3, %r4, %r5},
	{%r249, %r250, %r251, %r252},
	{%r294, %r295}, %r1, 0x0;
	}
	
	// end inline asm
	// begin inline asm
	{
	mma.sp.sync.aligned.m16n8k32.row.col.f16.f16.f16.f16
	{%r411, %r412},
	{%r13, %r14, %r15, %r16},
	{%r253, %r254, %r255, %r256},
	{%r307, %r308}, %r12, 0x0;
	}
	
	// end inline asm
	// begin inline asm
	{
	mma.sp.sync.aligned.m16n8k32.row.col.f16.f16.f16.f16
	{%r424, %r425},
	{%r24, %r25, %r26, %r27},
	{%r257, %r258, %r259, %r260},
	{%r320, %r321}, %r23, 0x0;
	}
	
	// end inline asm
	// begin inline asm
	{
	mma.sp.sync.aligned.m16n8k32.row.col.f16.f16.f16.f16
	{%r437, %r438},
	{%r35, %r36, %r37, %r38},
	{%r261, %r262, %r263, %r264},
	{%r333, %r334}, %r34, 0x0;
	}
	
	// end inline asm
	// begin inline asm
	{
	mma.sp.sync.aligned.m16n8k32.row.col.f16.f16.f16.f16
	{%r450, %r451},
	{%r46, %r47, %r48, %r49},
	{%r265, %r266, %r267, %r268},
	{%r346, %r347}, %r45, 0x0;
	}
	
	// end inline asm
	// begin inline asm
	{
	mma.sp.sync.aligned.m16n8k32.row.col.f16.f16.f16.f16
	{%r463, %r464},
	{%r57, %r58, %r59, %r60},
	{%r269, %r270, %r271, %r272},
	{%r359, %r360}, %r56, 0x0;
	}
	
	// end inline asm
	// begin inline asm
	{
	mma.sp.sync.aligned.m16n8k32.row.col.f16.f16.f16.f16
	{%r476, %r477},
	{%r68, %r69, %r70, %r71},
	{%r273, %r274, %r275, %r276},
	{%r372, %r373}, %r67, 0x0;
	}
	
	// end inline asm
	// begin inline asm
	{
	mma.sp.sync.aligned.m16n8k32.row.col.f16.f16.f16.f16
	{%r489, %r490},
	{%r79, %r80, %r81, %r82},
	{%r277, %r278, %r279, %r280},
	{%r385, %r386}, %r78, 0x0;
	}
	
	// end inline asm
	// begin inline asm
	{
	mma.sp.sync.aligned.m16n8k32.row.col.f16.f16.f16.f16
	{%r502, %r503},
	{%r2, %r3, %r4, %r5},
	{%r249, %r250, %r251, %r252},
	{%r398, %r399}, %r1, 0x0;
	}
	
	// end inline asm
	// begin inline asm
	{
	mma.sp.sync.aligned.m16n8k32.row.col.f16.f16.f16.f16
	{%r515, %r516},
	{%r13, %r14, %r15, %r16},
	{%r253, %r254, %r255, %r256},
	{%r411, %r412}, %r12, 0x0;
	}
	
	// end inline asm
	// begin inline asm
	{
	mma.sp.sync.aligned.m16n8k32.row.col.f16.f16.f16.f16
	{%r528, %r529},
	{%r24, %r25, %r26, %r27},
	{%r257, %r258, %r259, %r260},
	{%r424, %r425}, %r23, 0x0;
	}
	
	// end inline asm
	// begin inline asm
	{
	mma.sp.sync.aligned.m16n8k32.row.col.f16.f16.f16.f16
	{%r541, %r542},
	{%r35, %r36, %r37, %r38},
	{%r261, %r262, %r263, %r264},
	{%r437, %r438}, %r34, 0x0;
	}
	
	// end inline asm
	// begin inline asm
	{
	mma.sp.sync.aligned.m16n8k32.row.col.f16.f16.f16.f16
	{%r554, %r555},
	{%r46, %r47, %r48, %r49},
	{%r265, %r266, %r267, %r268},
	{%r450, %r451}, %r45, 0x0;
	}
	
	// end inline asm
	// begin inline asm
	{
	mma.sp.sync.aligned.m16n8k32.row.col.f16.f16.f16.f16
	{%r567, %r568},
	{%r57, %r58, %r59, %r60},
	{%r269, %r270, %r271, %r272},
	{%r463, %r464}, %r56, 0x0;
	}
	
	// end inline asm
	// begin inline asm
	{
	mma.sp.sync.aligned.m16n8k32.row.col.f16.f16.f16.f16
	{%r580, %r581},
	{%r68, %r69, %r70, %r71},
	{%r273, %r274, %r275, %r276},
	{%r476, %r477}, %r67, 0x0;
	}
	
	// end inline asm
	// begin inline asm
	{
	mma.sp.sync.aligned.m16n8k32.row.col.f16.f16.f16.f16
	{%r593, %r594},
	{%r79, %r80, %r81, %r82},
	{%r277, %r278, %r279, %r280},
	{%r489, %r490}, %r78, 0x0;
	}
	
	// end inline asm
	// begin inline asm
	{
	mma.sp.sync.aligned.m16n8k32.row.col.f16.f16.f16.f16
	{%r606, %r607},
	{%r2, %r3, %r4, %r5},
	{%r249, %r250, %r251, %r252},
	{%r502, %r503}, %r1, 0x0;
	}
	
	// end inline asm
	// begin inline asm
	{
	mma.sp.sync.aligned.m16n8k32.row.col.f16.f16.f16.f16
	{%r619, %r620},
	{%r13, %r14, %r15, %r16},
	{%r253, %r254, %r255, %r256},
	{%r515, %r516}, %r12, 0x0;
	}
	
	// end inline asm
	// begin inline asm
	{
	mma.sp.sync.aligned.m16n8k32.row.col.f16.f16.f16.f16
	{%r632, %r633},
	{%r24, %r25, %r26, %r27},
	{%r257, %r258, %r259, %r260},
	{%r528, %r529}, %r23, 0x0;
	}
	
	// end inline asm
	// begin inline asm
	{
	mma.sp.sync.aligned.m16n8k32.row.col.f16.f16.f16.f16
	{%r645, %r646},
	{%r35, %r36, %r37, %r38},
	{%r261, %r262, %r263, %r264},
	{%r541, %r542}, %r34, 0x0;
	}
	
	// end inline asm
	// begin inline asm
	{
	mma.sp.sync.aligned.m16n8k32.row.col.f16.f16.f16.f16
	{%r658, %r659},
	{%r46, %r47, %r48, %r49},
	{%r265, %r266, %r267, %r268},
	{%r554, %r555}, %r45, 0x0;
	}
	
	// end inline asm
	// begin inline asm
	{
	mma.sp.sync.aligned.m16n8k32.row.col.f16.f16.f16.f16
	{%r671, %r672},
	{%r57, %r58, %r59, %r60},
	{%r269, %r270, %r271, %r272},
	{%r567, %r568}, %r56, 0x0;
	}
	
	// end inline asm
	// begin inline asm
	{
	mma.sp.sync.aligned.m16n8k32.row.col.f16.f16.f16.f16
	{%r684, %r685},
	{%r68, %r69, %r70, %r71},
	{%r273, %r274, %r275, %r276},
	{%r580, %r581}, %r67, 0x0;
	}
	
	// end inline asm
	// begin inline asm
	{
	mma.sp.sync.aligned.m16n8k32.row.col.f16.f16.f16.f16
	{%r697, %r698},
	{%r79, %r80, %r81, %r82},
	{%r277, %r278, %r279, %r280},
	{%r593, %r594}, %r78, 0x0;
	}
	
	// end inline asm
	// begin inline asm
	{
	mma.sp.sync.aligned.m16n8k32.row.col.f16.f16.f16.f16
	{%r710, %r711},
	{%r2, %r3, %r4, %r5},
	{%r249, %r250, %r251, %r252},
	{%r606, %r607}, %r1, 0x0;
	}
	
	// end inline asm
	// begin inline asm
	{
	mma.sp.sync.aligned.m16n8k32.row.col.f16.f16.f16.f16
	{%r723, %r724},
	{%r13, %r14, %r15, %r16},
	{%r253, %r254, %r255, %r256},
	{%r619, %r620}, %r12, 0x0;
	}
	
	// end inline asm
	// begin inline asm
	{
	mma.sp.sync.aligned.m16n8k32.row.col.f16.f16.f16.f16
	{%r736, %r737},
	{%r24, %r25, %r26, %r27},
	{%r257, %r258, %r259, %r260},
	{%r632, %r633}, %r23, 0x0;
	}
	
	// end inline asm
	// begin inline asm
	{
	mma.sp.sync.aligned.m16n8k32.row.col.f16.f16.f16.f16
	{%r749, %r750},
	{%r35, %r36, %r37, %r38},
	{%r261, %r262, %r263, %r264},
	{%r645, %r646}, %r34, 0x0;
	}
	
	// end inline asm
	// begin inline asm
	{
	mma.sp.sync.aligned.m16n8k32.row.col.f16.f16.f16.f16
	{%r762, %r763},
	{%r46, %r47, %r48, %r49},
	{%r265, %r266, %r267, %r268},
	{%r658, %r659}, %r45, 0x0;
	}
	
	// end inline asm
	// begin inline asm
	{
	mma.sp.sync.aligned.m16n8k32.row.col.f16.f16.f16.f16
	{%r775, %r776},
	{%r57, %r58, %r59, %r60},
	{%r269, %r270, %r271, %r272},
	{%r671, %r672}, %r56, 0x0;
	}
	
	// end inline asm
	// begin inline asm
	{
	mma.sp.sync.aligned.m16n8k32.row.col.f16.f16.f16.f16
	{%r788, %r789},
	{%r68, %r69, %r70, %r71},
	{%r273, %r274, %r275, %r276},
	{%r684, %r685}, %r67, 0x0;
	}
	
	// end inline asm
	// begin inline asm
	{
	mma.sp.sync.aligned.m16n8k32.row.col.f16.f16.f16.f16
	{%r801, %r802},
	{%r79, %r80, %r81, %r82},
	{%r277, %r278, %r279, %r280},
	{%r697, %r698}, %r78, 0x0;
	}
	
	// end inline asm
	// begin inline asm
	{
	mma.sp.sync.aligned.m16n8k32.row.col.f16.f16.f16.f16
	{%r814, %r815},
	{%r2, %r3, %r4, %r5},
	{%r249, %r250, %r251, %r252},
	{%r710, %r711}, %r1, 0x0;
	}
	
	// end inline asm
	// begin inline asm
	{
	mma.sp.sync.aligned.m16n8k32.row.col.f16.f16.f16.f16
	{%r827, %r828},
	{%r13, %r14, %r15, %r16},
	{%r253, %r254, %r255, %r256},
	{%r723, %r724}, %r12, 0x0;
	}
	
	// end inline asm
	// begin inline asm
	{
	mma.sp.sync.aligned.m16n8k32.row.col.f16.f16.f16.f16
	{%r840, %r841},
	{%r24, %r25, %r26, %r27},
	{%r257, %r258, %r259, %r260},
	{%r736, %r737}, %r23, 0x0;
	}
	
	// end inline asm
	// begin inline asm
	{
	mma.sp.sync.aligned.m16n8k32.row.col.f16.f16.f16.f16
	{%r853, %r854},
	{%r35, %r36, %r37, %r38},
	{%r261, %r262, %r263, %r264},
	{%r749, %r750}, %r34, 0x0;
	}
	
	// end inline asm
	// begin inline asm
	{
	mma.sp.sync.aligned.m16n8k32.row.col.f16.f16.f16.f16
	{%r866, %r867},
	{%r46, %r47, %r48, %r49},
	{%r265, %r266, %r267, %r268},
	{%r762, %r763}, %r45, 0x0;
	}
	
	// end inline asm
	// begin inline asm
	{
	mma.sp.sync.aligned.m16n8k32.row.col.f16.f16.f16.f16
	{%r879, %r880},
	{%r57, %r58, %r59, %r60},
	{%r269, %r270, %r271, %r272},
	{%r775, %r776}, %r56, 0x0;
	}
	
	// end inline asm
	// begin inline asm
	{
	mma.sp.sync.aligned.m16n8k32.row.col.f16.f16.f16.f16
	{%r892, %r893},
	{%r68, %r69, %r70, %r71},
	{%r273, %r274, %r275, %r276},
	{%r788, %r789}, %r67, 0x0;
	}
	
	// end inline asm
	// begin inline asm
	{
	mma.sp.sync.aligned.m16n8k32.row.col.f16.f16.f16.f16
	{%r905, %r906},
	{%r79, %r80, %r81, %r82},
	{%r277, %r278, %r279, %r280},
	{%r801, %r802}, %r78, 0x0;
	}
	
	// end inline asm
	// begin inline asm
	{
	mma.sp.sync.aligned.m16n8k32.row.col.f16.f16.f16.f16
	{%r918, %r919},
	{%r2, %r3, %r4, %r5},
	{%r249, %r250, %r251, %r252},
	{%r814, %r815}, %r1, 0x0;
	}
	
	// end inline asm
	// begin inline asm
	{
	mma.sp.sync.aligned.m16n8k32.row.col.f16.f16.f16.f16
	{%r931, %r932},
	{%r13, %r14, %r15, %r16},
	{%r253, %r254, %r255, %r256},
	{%r827, %r828}, %r12, 0x0;
	}
	
	// end inline asm
	// begin inline asm
	{
	mma.sp.sync.aligned.m16n8k32.row.col.f16.f16.f16.f16
	{%r944, %r945},
	{%r24, %r25, %r26, %r27},
	{%r257, %r258, %r259, %r260},
	{%r840, %r841}, %r23, 0x0;
	}
	
	// end inline asm
	// begin inline asm
	{
	mma.sp.sync.aligned.m16n8k32.row.col.f16.f16.f16.f16
	{%r957, %r958},
	{%r35, %r36, %r37, %r38},
	{%r261, %r262, %r263, %r264},
	{%r853, %r854}, %r34, 0x0;
	}
	
	// end inline asm
	// begin inline asm
	{
	mma.sp.sync.aligned.m16n8k32.row.col.f16.f16.f16.f16
	{%r970, %r971},
	{%r46, %r47, %r48, %r49},
	{%r265, %r266, %r267, %r268},
	{%r866, %r867}, %r45, 0x0;
	}
	
	// end inline asm
	// begin inline asm
	{
	mma.sp.sync.aligned.m16n8k32.row.col.f16.f16.f16.f16
	{%r983, %r984},
	{%r57, %r58, %r59, %r60},
	{%r269, %r270, %r271, %r272},
	{%r879, %r880}, %r56, 0x0;
	}
	
	// end inline asm
	// begin inline asm
	{
	mma.sp.sync.aligned.m16n8k32.row.col.f16.f16.f16.f16
	{%r996, %r997},
	{%r68, %r69, %r70, %r71},
	{%r273, %r274, %r275, %r276},
	{%r892, %r893}, %r67, 0x0;
	}
	
	// end inline asm
	// begin inline asm
	{
	mma.sp.sync.aligned.m16n8k32.row.col.f16.f16.f16.f16
	{%r1009, %r1010},
	{%r79, %r80, %r81, %r82},
	{%r277, %r278, %r279, %r280},
	{%r905, %r906}, %r78, 0x0;
	}
	
	// end inline asm
	// begin inline asm
	{
	mma.sp.sync.aligned.m16n8k32.row.col.f16.f16.f16.f16
	{%r1022, %r1023},
	{%r2, %r3, %r4, %r5},
	{%r249, %r250, %r251, %r252},
	{%r918, %r919}, %r1, 0x0;
	}
	
	// end inline asm
	// begin inline asm
	{
	mma.sp.sync.aligned.m16n8k32.row.col.f16.f16.f16.f16
	{%r1035, %r1036},
	{%r13, %r14, %r15, %r16},
	{%r253, %r254, %r255, %r256},
	{%r931, %r932}, %r12, 0x0;
	}
	
	// end inline asm
	// begin inline asm
	{
	mma.sp.sync.aligned.m16n8k32.row.col.f16.f16.f16.f16
	{%r1048, %r1049},
	{%r24, %r25, %r26, %r27},
	{%r257, %r258, %r259, %r260},
	{%r944, %r945}, %r23, 0x0;
	}
	
	// end inline asm
	// begin inline asm
	{
	mma.sp.sync.aligned.m16n8k32.row.col.f16.f16.f16.f16
	{%r1061, %r1062},
	{%r35, %r36, %r37, %r38},
	{%r261, %r262, %r263, %r264},
	{%r957, %r958}, %r34, 0x0;
	}
	
	// end inline asm
	// begin inline asm
	{
	mma.sp.sync.aligned.m16n8k32.row.col.f16.f16.f16.f16
	{%r1074, %r1075},
	{%r46, %r47, %r48, %r49},
	{%r265, %r266, %r267, %r268},
	{%r970, %r971}, %r45, 0x0;
	}
	
	// end inline asm
	// begin inline asm
	{
	mma.sp.sync.aligned.m16n8k32.row.col.f16.f16.f16.f16
	{%r1087, %r1088},
	{%r57, %r58, %r59, %r60},
	{%r269, %r270, %r271, %r272},
	{%r983, %r984}, %r56, 0x0;
	}
	
	// end inline asm
	// begin inline asm
	{
	mma.sp.sync.aligned.m16n8k32.row.col.f16.f16.f16.f16
	{%r1100, %r1101},
	{%r68, %r69, %r70, %r71},
	{%r273, %r274, %r275, %r276},
	{%r996, %r997}, %r67, 0x0;
	}
	
	// end inline asm
	// begin inline asm
	{
	mma.sp.sync.aligned.m16n8k32.row.col.f16.f16.f16.f16
	{%r1113, %r1114},
	{%r79, %r80, %r81, %r82},
	{%r277, %r278, %r279, %r280},
	{%r1009, %r1010}, %r78, 0x0;
	}
	
	// end inline asm
	// begin inline asm
	{
	mma.sp.sync.aligned.m16n8k32.row.col.f16.f16.f16.f16
	{%r1126, %r1127},
	{%r2, %r3, %r4, %r5},
	{%r249, %r250, %r251, %r252},
	{%r1022, %r1023}, %r1, 0x0;
	}
	
	// end inline asm
	// begin inline asm
	{
	mma.sp.sync.aligned.m16n8k32.row.col.f16.f16.f16.f16
	{%r1139, %r1140},
	{%r13, %r14, %r15, %r16},
	{%r253, %r254, %r255, %r256},
	{%r1035, %r1036}, %r12, 0x0;
	}
	
	// end inline asm
	// begin inline asm
	{
	mma.sp.sync.aligned.m16n8k32.row.col.f16.f16.f16.f16
	{%r1152, %r1153},
	{%r24, %r25, %r26, %r27},
	{%r257, %r258, %r259, %r260},
	{%r1048, %r1049}, %r23, 0x0;
	}
	
	// end inline asm
	// begin inline asm
	{
	mma.sp.sync.aligned.m16n8k32.row.col.f16.f16.f16.f16
	{%r1165, %r1166},
	{%r35, %r36, %r37, %r38},
	{%r261, %r262, %r263, %r264},
	{%r1061, %r1062}, %r34, 0x0;
	}
	
	// end inline asm
	// begin inline asm
	{
	mma.sp.sync.aligned.m16n8k32.row.col.f16.f16.f16.f16
	{%r1178, %r1179},
	{%r46, %r47, %r48, %r49},
	{%r265, %r266, %r267, %r268},
	{%r1074, %r1075}, %r45, 0x0;
	}
	
	// end inline asm
	// begin inline asm
	{
	mma.sp.sync.aligned.m16n8k32.row.col.f16.f16.f16.f16
	{%r1191, %r1192},
	{%r57, %r58, %r59, %r60},
	{%r269, %r270, %r271, %r272},
	{%r1087, %r1088}, %r56, 0x0;
	}
	
	// end inline asm
	// begin inline asm
	{
	mma.sp.sync.aligned.m16n8k32.row.col.f16.f16.f16.f16
	{%r1204, %r1205},
	{%r68, %r69, %r70, %r71},
	{%r273, %r274, %r275, %r276},
	{%r1100, %r1101}, %r67, 0x0;
	}
	
	// end inline asm
	// begin inline asm
	{
	mma.sp.sync.aligned.m16n8k32.row.col.f16.f16.f16.f16
	{%r1217, %r1218},
	{%r79, %r80, %r81, %r82},
	{%r277, %r278, %r279, %r280},
	{%r1113, %r1114}, %r78, 0x0;
	}
	
	// end inline asm
	// begin inline asm
	{
	mma.sp.sync.aligned.m16n8k32.row.col.f16.f16.f16.f16
	{%r1230, %r1231},
	{%r2, %r3, %r4, %r5},
	{%r249, %r250, %r251, %r252},
	{%r1126, %r1127}, %r1, 0x0;
	}
	
	// end inline asm
	// begin inline asm
	{
	mma.sp.sync.aligned.m16n8k32.row.col.f16.f16.f16.f16
	{%r1243, %r1244},
	{%r13, %r14, %r15, %r16},
	{%r253, %r254, %r255, %r256},
	{%r1139, %r1140}, %r12, 0x0;
	}
	
	// end inline asm
	// begin inline asm
	{
	mma.sp.sync.aligned.m16n8k32.row.col.f16.f16.f16.f16
	{%r1256, %r1257},
	{%r24, %r25, %r26, %r27},
	{%r257, %r258, %r259, %r260},
	{%r1152, %r1153}, %r23, 0x0;
	}
	
	// end inline asm
	// begin inline asm
	{
	mma.sp.sync.aligned.m16n8k32.row.col.f16.f16.f16.f16
	{%r1269, %r1270},
	{%r35, %r36, %r37, %r38},
	{%r261, %r262, %r263, %r264},
	{%r1165, %r1166}, %r34, 0x0;
	}
	
	// end inline asm
	// begin inline asm
	{
	mma.sp.sync.aligned.m16n8k32.row.col.f16.f16.f16.f16
	{%r1282, %r1283},
	{%r46, %r47, %r48, %r49},
	{%r265, %r266, %r267, %r268},
	{%r1178, %r1179}, %r45, 0x0;
	}
	
	// end inline asm
	// begin inline asm
	{
	mma.sp.sync.aligned.m16n8k32.row.col.f16.f16.f16.f16
	{%r1295, %r1296},
	{%r57, %r58, %r59, %r60},
	{%r269, %r270, %r271, %r272},
	{%r1191, %r1192}, %r56, 0x0;
	}
	
	// end inline asm
	// begin inline asm
	{
	mma.sp.sync.aligned.m16n8k32.row.col.f16.f16.f16.f16
	{%r1308, %r1309},
	{%r68, %r69, %r70, %r71},
	{%r273, %r274, %r275, %r276},
	{%r1204, %r1205}, %r67, 0x0;
	}
	
	// end inline asm
	// begin inline asm
	{
	mma.sp.sync.aligned.m16n8k32.row.col.f16.f16.f16.f16
	{%r1321, %r1322},
	{%r79, %r80, %r81, %r82},
	{%r277, %r278, %r279, %r280},
	{%r1217, %r1218}, %r78, 0x0;
	}
	
	// end inline asm
	// begin inline asm
	{
	mma.sp.sync.aligned.m16n8k32.row.col.f16.f16.f16.f16
	{%r1334, %r1335},
	{%r2, %r3, %r4, %r5},
	{%r249, %r250, %r251, %r252},
	{%r1230, %r1231}, %r1, 0x0;
	}
	
	// end inline asm
	// begin inline asm
	{
	mma.sp.sync.aligned.m16n8k32.row.col.f16.f16.f16.f16
	{%r1347, %r1348},
	{%r13, %r14, %r15, %r16},
	{%r253, %r254, %r255, %r256},
	{%r1243, %r1244}, %r12, 0x0;
	}
	
	// end inline asm
	// begin inline asm
	{
	mma.sp.sync.aligned.m16n8k32.row.col.f16.f16.f16.f16
	{%r1360, %r1361},
	{%r24, %r25, %r26, %r27},
	{%r257, %r258, %r259, %r260},
	{%r1256, %r1257}, %r23, 0x0;
	}
	
	// end inline asm
	// begin inline asm
	{
	mma.sp.sync.aligned.m16n8k32.row.col.f16.f16.f16.f16
	{%r1373, %r1374},
	{%r35, %r36, %r37, %r38},
	{%r261, %r262, %r263, %r264},
	{%r1269, %r1270}, %r34, 0x0;
	}
	
	// end inline asm
	// begin inline asm
	{
	mma.sp.sync.aligned.m16n8k32.row.col.f16.f16.f16.f16
	{%r1386, %r1387},
	{%r46, %r47, %r48, %r49},
	{%r265, %r266, %r267, %r268},
	{%r1282, %r1283}, %r45, 0x0;
	}
	
	// end inline asm
	// begin inline asm
	{
	mma.sp.sync.aligned.m16n8k32.row.col.f16.f16.f16.f16
	{%r1399, %r1400},
	{%r57, %r58, %r59, %r60},
	{%r269, %r270, %r271, %r272},
	{%r1295, %r1296}, %r56, 0x0;
	}
	
	// end inline asm
	// begin inline asm
	{
	mma.sp.sync.aligned.m16n8k32.row.col.f16.f16.f16.f16
	{%r1412, %r1413},
	{%r68, %r69, %r70, %r71},
	{%r273, %r274, %r275, %r276},
	{%r1308, %r1309}, %r67, 0x0;
	}
	
	// end inline asm
	// begin inline asm
	{
	mma.sp.sync.aligned.m16n8k32.row.col.f16.f16.f16.f16
	{%r1425, %r1426},
	{%r79, %r80, %r81, %r82},
	{%r277, %r278, %r279, %r280},
	{%r1321, %r1322}, %r78, 0x0;
	}
	
	// end inline asm
	// begin inline asm
	{
	mma.sp.sync.aligned.m16n8k32.row.col.f16.f16.f16.f16
	{%r1438, %r1439},
	{%r2, %r3, %r4, %r5},
	{%r249, %r250, %r251, %r252},
	{%r1334, %r1335}, %r1, 0x0;
	}
	
	// end inline asm
	// begin inline asm
	{
	mma.sp.sync.aligned.m16n8k32.row.col.f16.f16.f16.f16
	{%r1451, %r1452},
	{%r13, %r14, %r15, %r16},
	{%r253, %r254, %r255, %r256},
	{%r1347, %r1348}, %r12, 0x0;
	}
	
	// end inline asm
	// begin inline asm
	{
	mma.sp.sync.aligned.m16n8k32.row.col.f16.f16.f16.f16
	{%r1464, %r1465},
	{%r24, %r25, %r26, %r27},
	{%r257, %r258, %r259, %r260},
	{%r1360, %r1361}, %r23, 0x0;
	}
	
	// end inline asm
	// begin inline asm
	{
	mma.sp.sync.aligned.m16n8k32.row.col.f16.f16.f16.f16
	{%r1477, %r1478},
	{%r35, %r36, %r37, %r38},
	{%r261, %r262, %r263, %r264},
	{%r1373, %r1374}, %r34, 0x0;
	}
	
	// end inline asm
	// begin inline asm
	{
	mma.sp.sync.aligned.m16n8k32.row.col.f16.f16.f16.f16
	{%r1490, %r1491},
	{%r46, %r47, %r48, %r49},
	{%r265, %r266, %r267, %r268},
	{%r1386, %r1387}, %r45, 0x0;
	}
	
	// end inline asm
	// begin inline asm
	{
	mma.sp.sync.aligned.m16n8k32.row.col.f16.f16.f16.f16
	{%r1503, %r1504},
	{%r57, %r58, %r59, %r60},
	{%r269, %r270, %r271, %r272},
	{%r1399, %r1400}, %r56, 0x0;
	}
	
	// end inline asm
	// begin inline asm
	{
	mma.sp.sync.aligned.m16n8k32.row.col.f16.f16.f16.f16
	{%r1516, %r1517},
	{%r68, %r69, %r70, %r71},
	{%r273, %r274, %r275, %r276},
	{%r1412, %r1413}, %r67, 0x0;
	}
	
	// end inline asm
	// begin inline asm
	{
	mma.sp.sync.aligned.m16n8k32.row.col.f16.f16.f16.f16
	{%r1529, %r1530},
	{%r79, %r80, %r81, %r82},
	{%r277, %r278, %r279, %r280},
	{%r1425, %r1426}, %r78, 0x0;
	}
	
	// end inline asm
	// begin inline asm
	{
	mma.sp.sync.aligned.m16n8k32.row.col.f16.f16.f16.f16
	{%r1542, %r1543},
	{%r2, %r3, %r4, %r5},
	{%r249, %r250, %r251, %r252},
	{%r1438, %r1439}, %r1, 0x0;
	}
	
	// end inline asm
	// begin inline asm
	{
	mma.sp.sync.aligned.m16n8k32.row.col.f16.f16.f16.f16
	{%r1555, %r1556},
	{%r13, %r14, %r15, %r16},
	{%r253, %r254, %r255, %r256},
	{%r1451, %r1452}, %r12, 0x0;
	}
	
	// end inline asm
	// begin inline asm
	{
	mma.sp.sync.aligned.m16n8k32.row.col.f16.f16.f16.f16
	{%r1568, %r1569},
	{%r24, %r25, %r26, %r27},
	{%r257, %r258, %r259, %r260},
	{%r1464, %r1465}, %r23, 0x0;
	}
	
	// end inline asm
	// begin inline asm
	{
	mma.sp.sync.aligned.m16n8k32.row.col.f16.f16.f16.f16
	{%r1581, %r1582},
	{%r35, %r36, %r37, %r38},
	{%r261, %r262, %r263, %r264},
	{%r1477, %r1478}, %r34, 0x0;
	}
	
	// end inline asm
	// begin inline asm
	{
	mma.sp.sync.aligned.m16n8k32.row.col.f16.f16.f16.f16
	{%r1594, %r1595},
	{%r46, %r47, %r48, %r49},
	{%r265, %r266, %r267, %r268},
	{%r1490, %r1491}, %r45, 0x0;
	}
	
	// end inline asm
	// begin inline asm
	{
	mma.sp.sync.aligned.m16n8k32.row.col.f16.f16.f16.f16
	{%r1607, %r1608},
	{%r57, %r58, %r59, %r60},
	{%r269, %r270, %r271, %r272},
	{%r1503, %r1504}, %r56, 0x0;
	}
	
	// end inline asm
	// begin inline asm
	{
	mma.sp.sync.aligned.m16n8k32.row.col.f16.f16.f16.f16
	{%r1620, %r1621},
	{%r68, %r69, %r70, %r71},
	{%r273, %r274, %r275, %r276},
	{%r1516, %r1517}, %r67, 0x0;
	}
	
	// end inline asm
	// begin inline asm
	{
	mma.sp.sync.aligned.m16n8k32.row.col.f16.f16.f16.f16
	{%r1633, %r1634},
	{%r79, %r80, %r81, %r82},
	{%r277, %r278, %r279, %r280},
	{%r1529, %r1530}, %r78, 0x0;
	}
	
	// end inline asm
	// begin inline asm
	{
	mma.sp.sync.aligned.m16n8k32.row.col.f16.f16.f16.f16
	{%r1646, %r1647},
	{%r2, %r3, %r4, %r5},
	{%r249, %r250, %r251, %r252},
	{%r1542, %r1543}, %r1, 0x0;
	}
	
	// end inline asm
	// begin inline asm
	{
	mma.sp.sync.aligned.m16n8k32.row.col.f16.f16.f16.f16
	{%r1659, %r1660},
	{%r13, %r14, %r15, %r16},
	{%r253, %r254, %r255, %r256},
	{%r1555, %r1556}, %r12, 0x0;
	}
	
	// end inline asm
	// begin inline asm
	{
	mma.sp.sync.aligned.m16n8k32.row.col.f16.f16.f16.f16
	{%r1672, %r1673},
	{%r24, %r25, %r26, %r27},
	{%r257, %r258, %r259, %r260},
	{%r1568, %r1569}, %r23, 0x0;
	}
	
	// end inline asm
	// begin inline asm
	{
	mma.sp.sync.aligned.m16n8k32.row.col.f16.f16.f16.f16
	{%r1685, %r1686},
	{%r35, %r36, %r37, %r38},
	{%r261, %r262, %r263, %r264},
	{%r1581, %r1582}, %r34, 0x0;
	}
	
	// end inline asm
	// begin inline asm
	{
	mma.sp.sync.aligned.m16n8k32.row.col.f16.f16.f16.f16
	{%r1698, %r1699},
	{%r46, %r47, %r48, %r49},
	{%r265, %r266, %r267, %r268},
	{%r1594, %r1595}, %r45, 0x0;
	}
	
	// end inline asm
	// begin inline asm
	{
	mma.sp.sync.aligned.m16n8k32.row.col.f16.f16.f16.f16
	{%r1711, %r1712},
	{%r57, %r58, %r59, %r60},
	{%r269, %r270, %r271, %r272},
	{%r1607, %r1608}, %r56, 0x0;
	}
	
	// end inline asm
	// begin inline asm
	{
	mma.sp.sync.aligned.m16n8k32.row.col.f16.f16.f16.f16
	{%r1724, %r1725},
	{%r68, %r69, %r70, %r71},
	{%r273, %r274, %r275, %r276},
	{%r1620, %r1621}, %r67, 0x0;
	}
	
	// end inline asm
	// begin inline asm
	{
	mma.sp.sync.aligned.m16n8k32.row.col.f16.f16.f16.f16
	{%r1737, %r1738},
	{%r79, %r80, %r81, %r82},
	{%r277, %r278, %r279, %r280},
	{%r1633, %r1634}, %r78, 0x0;
	}
	
	// end inline asm
	// begin inline asm
	{
	mma.sp.sync.aligned.m16n8k32.row.col.f16.f16.f16.f16
	{%r1750, %r1751},
	{%r2, %r3, %r4, %r5},
	{%r249, %r250, %r251, %r252},
	{%r1646, %r1647}, %r1, 0x0;
	}
	
	// end inline asm
	// begin inline asm
	{
	mma.sp.sync.aligned.m16n8k32.row.col.f16.f16.f16.f16
	{%r1763, %r1764},
	{%r13, %r14, %r15, %r16},
	{%r253, %r254, %r255, %r256},
	{%r1659, %r1660}, %r12, 0x0;
	}
	
	// end inline asm
	// begin inline asm
	{
	mma.sp.sync.aligned.m16n8k32.row.col.f16.f16.f16.f16
	{%r1776, %r1777},
	{%r24, %r25, %r26, %r27},
	{%r257, %r258, %r259, %r260},
	{%r1672, %r1673}, %r23, 0x0;
	}
	
	// end inline asm
	// begin inline asm
	{
	mma.sp.sync.aligned.m16n8k32.row.col.f16.f16.f16.f16
	{%r1789, %r1790},
	{%r35, %r36, %r37, %r38},
	{%r261, %r262, %r263, %r264},
	{%r1685, %r1686}, %r34, 0x0;
	}
	
	// end inline asm
	// begin inline asm
	{
	mma.sp.sync.aligned.m16n8k32.row.col.f16.f16.f16.f16
	{%r1802, %r1803},
	{%r46, %r47, %r48, %r49},
	{%r265, %r266, %r267, %r268},
	{%r1698, %r1699}, %r45, 0x0;
	}
	
	// end inline asm
	// begin inline asm
	{
	mma.sp.sync.aligned.m16n8k32.row.col.f16.f16.f16.f16
	{%r1815, %r1816},
	{%r57, %r58, %r59, %r60},
	{%r269, %r270, %r271, %r272},
	{%r1711, %r1712}, %r56, 0x0;
	}
	
	// end inline asm
	// begin inline asm
	{
	mma.sp.sync.aligned.m16n8k32.row.col.f16.f16.f16.f16
	{%r1828, %r1829},
	{%r68, %r69, %r70, %r71},
	{%r273, %r274, %r275, %r276},
	{%r1724, %r1725}, %r67, 0x0;
	}
	
	// end inline asm
	// begin inline asm
	{
	mma.sp.sync.aligned.m16n8k32.row.col.f16.f16.f16.f16
	{%r1841, %r1842},
	{%r79, %r80, %r81, %r82},
	{%r277, %r278, %r279, %r280},
	{%r1737, %r1738}, %r78, 0x0;
	}
	
	// end inline asm
	// begin inline asm
	{
	mma.sp.sync.aligned.m16n8k32.row.col.f16.f16.f16.f16
	{%r3400, %r3408},
	{%r2, %r3, %r4, %r5},
	{%r249, %r250, %r251, %r252},
	{%r1750, %r1751}, %r1, 0x0;
	}
	
	// end inline asm
	// begin inline asm
	{
	mma.sp.sync.aligned.m16n8k32.row.col.f16.f16.f16.f16
	{%r3399, %r3407},
	{%r13, %r14, %r15, %r16},
	{%r253, %r254, %r255, %r256},
	{%r1763, %r1764}, %r12, 0x0;
	}
	
	// end inline asm
	// begin inline asm
	{
	mma.sp.sync.aligned.m16n8k32.row.col.f16.f16.f16.f16
	{%r3398, %r3406},
	{%r24, %r25, %r26, %r27},
	{%r257, %r258, %r259, %r260},
	{%r1776, %r1777}, %r23, 0x0;
	}
	
	// end inline asm
	// begin inline asm
	{
	mma.sp.sync.aligned.m16n8k32.row.col.f16.f16.f16.f16
	{%r3397, %r3405},
	{%r35, %r36, %r37, %r38},
	{%r261, %r262, %r263, %r264},
	{%r1789, %r1790}, %r34, 0x0;
	}
	
	// end inline asm
	// begin inline asm
	{
	mma.sp.sync.aligned.m16n8k32.row.col.f16.f16.f16.f16
	{%r3396, %r3404},
	{%r46, %r47, %r48, %r49},
	{%r265, %r266, %r267, %r268},
	{%r1802, %r1803}, %r45, 0x0;
	}
	
	// end inline asm
	// begin inline asm
	{
	mma.sp.sync.aligned.m16n8k32.row.col.f16.f16.f16.f16
	{%r3395, %r3403},
	{%r57, %r58, %r59, %r60},
	{%r269, %r270, %r271, %r272},
	{%r1815, %r1816}, %r56, 0x0;
	}
	
	// end inline asm
	// begin inline asm
	{
	mma.sp.sync.aligned.m16n8k32.row.col.f16.f16.f16.f16
	{%r3394, %r3402},
	{%r68, %r69, %r70, %r71},
	{%r273, %r274, %r275, %r276},
	{%r1828, %r1829}, %r67, 0x0;
	}
	
	// end inline asm
	// begin inline asm
	{
	mma.sp.sync.aligned.m16n8k32.row.col.f16.f16.f16.f16
	{%r3393, %r3401},
	{%r79, %r80, %r81, %r82},
	{%r277, %r278, %r279, %r280},
	{%r1841, %r1842}, %r78, 0x0;
	}
	
	// end inline asm
	add.s64 	%rd42, %rd42, -16;
	setp.ne.s64 	%p3, %rd42, 0;
	@%p3 bra 	$L__BB7_3;
$L__BB7_4:
	ld.param.u64 	%rd36, [_Z29sp_mmad_16832_throughput_testILj8EEvP6__halfS1_S1_S1_Pjm_param_5];
	and.b64  	%rd25, %rd36, 15;
	setp.eq.s64 	%p4, %rd25, 0;
	@%p4 bra 	$L__BB7_13;
	ld.param.u64 	%rd37, [_Z29sp_mmad_16832_throughput_testILj8EEvP6__halfS1_S1_S1_Pjm_param_5];
	and.b64  	%rd26, %rd37, 15;
	setp.lt.u64 	%p5, %rd26, 8;
	@%p5 bra 	$L__BB7_7;
	// begin inline asm
	{
	mma.sp.sync.aligned.m16n8k32.row.col.f16.f16.f16.f16
	{%r1958, %r1959},
	{%r2, %r3, %r4, %r5},
	{%r249, %r250, %r251, %r252},
	{%r3400, %r3408}, %r1, 0x0;
	}
	
	// end inline asm
	// begin inline asm
	{
	mma.sp.sync.aligned.m16n8k32.row.col.f16.f16.f16.f16
	{%r1971, %r1972},
	{%r13, %r14, %r15, %r16},
	{%r253, %r254, %r255, %r256},
	{%r3399, %r3407}, %r12, 0x0;
	}
	
	// end inline asm
	// begin inline asm
	{
	mma.sp.sync.aligned.m16n8k32.row.col.f16.f16.f16.f16
	{%r1984, %r1985},
	{%r24, %r25, %r26, %r27},
	{%r257, %r258, %r259, %r260},
	{%r3398, %r3406}, %r23, 0x0;
	}
	
	// end inline asm
	// begin inline asm
	{
	mma.sp.sync.aligned.m16n8k32.row.col.f16.f16.f16.f16
	{%r1997, %r1998},
	{%r35, %r36, %r37, %r38},
	{%r261, %r262, %r263, %r264},
	{%r3397, %r3405}, %r34, 0x0;
	}
	
	// end inline asm
	// begin inline asm
	{
	mma.sp.sync.aligned.m16n8k32.row.col.f16.f16.f16.f16
	{%r2010, %r2011},
	{%r46, %r47, %r48, %r49},
	{%r265, %r266, %r267, %r268},
	{%r3396, %r3404}, %r45, 0x0;
	}
	
	// end inline asm
	// begin inline asm
	{
	mma.sp.sync.aligned.m16n8k32.row.col.f16.f16.f16.f16
	{%r2023, %r2024},
	{%r57, %r58, %r59, %r60},
	{%r269, %r270, %r271, %r272},
	{%r3395, %r3403}, %r56, 0x0;
	}
	
	// end inline asm
	// begin inline asm
	{
	mma.sp.sync.aligned.m16n8k32.row.col.f16.f16.f16.f16
	{%r2036, %r2037},
	{%r68, %r69, %r70, %r71},
	{%r273, %r274, %r275, %r276},
	{%r3394, %r3402}, %r67, 0x0;
	}
	
	// end inline asm
	// begin inline asm
	{
	mma.sp.sync.aligned.m16n8k32.row.col.f16.f16.f16.f16
	{%r2049, %r2050},
	{%r79, %r80, %r81, %r82},
	{%r277, %r278, %r279, %r280},
	{%r3393, %r3401}, %r78, 0x0;
	}
	
	// end inline asm
	// begin inline asm
	{
	mma.sp.sync.aligned.m16n8k32.row.col.f16.f16.f16.f16
	{%r2062, %r2063},
	{%r2, %r3, %r4, %r5},
	{%r249, %r250, %r251, %r252},
	{%r1958, %r1959}, %r1, 0x0;
	}
	
	// end inline asm
	// begin inline asm
	{
	mma.sp.sync.aligned.m16n8k32.row.col.f16.f16.f16.f16
	{%r2075, %r2076},
	{%r13, %r14, %r15, %r16},
	{%r253, %r254, %r255, %r256},
	{%r1971, %r1972}, %r12, 0x0;
	}
	
	// end inline asm
	// begin inline asm
	{
	mma.sp.sync.aligned.m16n8k32.row.col.f16.f16.f16.f16
	{%r2088, %r2089},
	{%r24, %r25, %r26, %r27},
	{%r257, %r258, %r259, %r260},
	{%r1984, %r1985}, %r23, 0x0;
	}
	
	// end inline asm
	// begin inline asm
	{
	mma.sp.sync.aligned.m16n8k32.row.col.f16.f16.f16.f16
	{%r2101, %r2102},
	{%r35, %r36, %r37, %r38},
	{%r261, %r262, %r263, %r264},
	{%r1997, %r1998}, %r34, 0x0;
	}
	
	// end inline asm
	// begin inline asm
	{
	mma.sp.sync.aligned.m16n8k32.row.col.f16.f16.f16.f16
	{%r2114, %r2115},
	{%r46, %r47, %r48, %r49},
	{%r265, %r266, %r267, %r268},
	{%r2010, %r2011}, %r45, 0x0;
	}
	
	// end inline asm
	// begin inline asm
	{
	mma.sp.sync.aligned.m16n8k32.row.col.f16.f16.f16.f16
	{%r2127, %r2128},
	{%r57, %r58, %r59, %r60},
	{%r269, %r270, %r271, %r272},
	{%r2023, %r2024}, %r56, 0x0;
	}
	
	// end inline asm
	// begin inline asm
	{
	mma.sp.sync.aligned.m16n8k32.row.col.f16.f16.f16.f16
	{%r2140, %r2141},
	{%r68, %r69, %r70, %r71},
	{%r273, %r274, %r275, %r276},
	{%r2036, %r2037}, %r67, 0x0;
	}
	
	// end inline asm
	// begin inline asm
	{
	mma.sp.sync.aligned.m16n8k32.row.col.f16.f16.f16.f16
	{%r2153, %r2154},
	{%r79, %r80, %r81, %r82},
	{%r277, %r278, %r279, %r280},
	{%r2049, %r2050}, %r78, 0x0;
	}
	
	// end inline asm
	// begin inline asm
	{
	mma.sp.sync.aligned.m16n8k32.row.col.f16.f16.f16.f16
	{%r2166, %r2167},
	{%r2, %r3, %r4, %r5},
	{%r249, %r250, %r251, %r252},
	{%r2062, %r2063}, %r1, 0x0;
	}
	
	// end inline asm
	// begin inline asm
	{
	mma.sp.sync.aligned.m16n8k32.row.col.f16.f16.f16.f16
	{%r2179, %r2180},
	{%r13, %r14, %r15, %r16},
	{%r253, %r254, %r255, %r256},
	{%r2075, %r2076}, %r12, 0x0;
	}
	
	// end inline asm
	// begin inline asm
	{
	mma.sp.sync.aligned.m16n8k32.row.col.f16.f16.f16.f16
	{%r2192, %r2193},
	{%r24, %r25, %r26, %r27},
	{%r257, %r258, %r259, %r260},
	{%r2088, %r2089}, %r23, 0x0;
	}
	
	// end inline asm
	// begin inline asm
	{
	mma.sp.sync.aligned.m16n8k32.row.col.f16.f16.f16.f16
	{%r2205, %r2206},
	{%r35, %r36, %r37, %r38},
	{%r261, %r262, %r263, %r264},
	{%r2101, %r2102}, %r34, 0x0;
	}
	
	// end inline asm
	// begin inline asm
	{
	mma.sp.sync.aligned.m16n8k32.row.col.f16.f16.f16.f16
	{%r2218, %r2219},
	{%r46, %r47, %r48, %r49},
	{%r265, %r266, %r267, %r268},
	{%r2114, %r2115}, %r45, 0x0;
	}
	
	// end inline asm
	// begin inline asm
	{
	mma.sp.sync.aligned.m16n8k32.row.col.f16.f16.f16.f16
	{%r2231, %r2232},
	{%r57, %r58, %r59, %r60},
	{%r269, %r270, %r271, %r272},
	{%r2127, %r2128}, %r56, 0x0;
	}
	
	// end inline asm
	// begin inline asm
	{
	mma.sp.sync.aligned.m16n8k32.row.col.f16.f16.f16.f16
	{%r2244, %r2245},
	{%r68, %r69, %r70, %r71},
	{%r273, %r274, %r275, %r276},
	{%r2140, %r2141}, %r67, 0x0;
	}
	
	// end inline asm
	// begin inline asm
	{
	mma.sp.sync.aligned.m16n8k32.row.col.f16.f16.f16.f16
	{%r2257, %r2258},
	{%r79, %r80, %r81, %r82},
	{%r277, %r278, %r279, %r280},
	{%r2153, %r2154}, %r78, 0x0;
	}
	
	// end inline asm
	// begin inline asm
	{
	mma.sp.sync.aligned.m16n8k32.row.col.f16.f16.f16.f16
	{%r2270, %r2271},
	{%r2, %r3, %r4, %r5},
	{%r249, %r250, %r251, %r252},
	{%r2166, %r2167}, %r1, 0x0;
	}
	
	// end inline asm
	// begin inline asm
	{
	mma.sp.sync.aligned.m16n8k32.row.col.f16.f16.f16.f16
	{%r2283, %r2284},
	{%r13, %r14, %r15, %r16},
	{%r253, %r254, %r255, %r256},
	{%r2179, %r2180}, %r12, 0x0;
	}
	
	// end inline asm
	// begin inline asm
	{
	mma.sp.sync.aligned.m16n8k32.row.col.f16.f16.f16.f16
	{%r2296, %r2297},
	{%r24, %r25, %r26, %r27},
	{%r257, %r258, %r259, %r260},
	{%r2192, %r2193}, %r23, 0x0;
	}
	
	// end inline asm
	// begin inline asm
	{
	mma.sp.sync.aligned.m16n8k32.row.col.f16.f16.f16.f16
	{%r2309, %r2310},
	{%r35, %r36, %r37, %r38},
	{%r261, %r262, %r263, %r264},
	{%r2205, %r2206}, %r34, 0x0;
	}
	
	// end inline asm
	// begin inline asm
	{
	mma.sp.sync.aligned.m16n8k32.row.col.f16.f16.f16.f16
	{%r2322, %r2323},
	{%r46, %r47, %r48, %r49},
	{%r265, %r266, %r267, %r268},
	{%r2218, %r2219}, %r45, 0x0;
	}
	
	// end inline asm
	// begin inline asm
	{
	mma.sp.sync.aligned.m16n8k32.row.col.f16.f16.f16.f16
	{%r2335, %r2336},
	{%r57, %r58, %r59, %r60},
	{%r269, %r270, %r271, %r272},
	{%r2231, %r2232}, %r56, 0x0;
	}
	
	// end inline asm
	// begin inline asm
	{
	mma.sp.sync.aligned.m16n8k32.row.col.f16.f16.f16.f16
	{%r2348, %r2349},
	{%r68, %r69, %r70, %r71},
	{%r273, %r274, %r275, %r276},
	{%r2244, %r2245}, %r67, 0x0;
	}
	
	// end inline asm
	// begin inline asm
	{
	mma.sp.sync.aligned.m16n8k32.row.col.f16.f16.f16.f16
	{%r2361, %r2362},
	{%r79, %r80, %r81, %r82},
	{%r277, %r278, %r279, %r280},
	{%r2257, %r2258}, %r78, 0x0;
	}
	
	// end inline asm
	// begin inline asm
	{
	mma.sp.sync.aligned.m16n8k32.row.col.f16.f16.f16.f16
	{%r2374, %r2375},
	{%r2, %r3, %r4, %r5},
	{%r249, %r250, %r251, %r252},
	{%r2270, %r2271}, %r1, 0x0;
	}
	
	// end inline asm
	// begin inline asm
	{
	mma.sp.sync.aligned.m16n8k32.row.col.f16.f16.f16.f16
	{%r2387, %r2388},
	{%r13, %r14, %r15, %r16},
	{%r253, %r254, %r255, %r256},
	{%r2283, %r2284}, %r12, 0x0;
	}
	
	// end inline asm
	// begin inline asm
	{
	mma.sp.sync.aligned.m16n8k32.row.col.f16.f16.f16.f16
	{%r2400, %r2401},
	{%r24, %r25, %r26, %r27},
	{%r257, %r258, %r259, %r260},
	{%r2296, %r2297}, %r23, 0x0;
	}
	
	// end inline asm
	// begin inline asm
	{
	mma.sp.sync.aligned.m16n8k32.row.col.f16.f16.f16.f16
	{%r2413, %r2414},
	{%r35, %r36, %r37, %r38},
	{%r261, %r262, %r263, %r264},
	{%r2309, %r2310}, %r34, 0x0;
	}
	
	// end inline asm
	// begin inline asm
	{
	mma.sp.sync.aligned.m16n8k32.row.col.f16.f16.f16.f16
	{%r2426, %r2427},
	{%r46, %r47, %r48, %r49},
	{%r265, %r266, %r267, %r268},
	{%r2322, %r2323}, %r45, 0x0;
	}
	
	// end inline asm
	// begin inline asm
	{
	mma.sp.sync.aligned.m16n8k32.row.col.f16.f16.f16.f16
	{%r2439, %r2440},
	{%r57, %r58, %r59, %r60},
	{%r269, %r270, %r271, %r272},
	{%r2335, %r2336}, %r56, 0x0;
	}
	
	// end inline asm
	// begin inline asm
	{
	mma.sp.sync.aligned.m16n8k32.row.col.f16.f16.f16.f16
	{%r2452, %r2453},
	{%r68, %r69, %r70, %r71},
	{%r273, %r274, %r275, %r276},
	{%r2348, %r2349}, %r67, 0x0;
	}
	
	// end inline asm
	// begin inline asm
	{
	mma.sp.sync.aligned.m16n8k32.row.col.f16.f16.f16.f16
	{%r2465, %r2466},
	{%r79, %r80, %r81, %r82},
	{%r277, %r278, %r279, %r280},
	{%r2361, %r2362}, %r78, 0x0;
	}
	
	// end inline asm
	// begin inline asm
	{
	mma.sp.sync.aligned.m16n8k32.row.col.f16.f16.f16.f16
	{%r2478, %r2479},
	{%r2, %r3, %r4, %r5},
	{%r249, %r250, %r251, %r252},
	{%r2374, %r2375}, %r1, 0x0;
	}
	
	// end inline asm
	// begin inline asm
	{
	mma.sp.sync.aligned.m16n8k32.row.col.f16.f16.f16.f16
	{%r2491, %r2492},
	{%r13, %r14, %r15, %r16},
	{%r253, %r254, %r255, %r256},
	{%r2387, %r2388}, %r12, 0x0;
	}
	
	// end inline asm
	// begin inline asm
	{
	mma.sp.sync.aligned.m16n8k32.row.col.f16.f16.f16.f16
	{%r2504, %r2505},
	{%r24, %r25, %r26, %r27},
	{%r257, %r258, %r259, %r260},
	{%r2400, %r2401}, %r23, 0x0;
	}
	
	// end inline asm
	// begin inline asm
	{
	mma.sp.sync.aligned.m16n8k32.row.col.f16.f16.f16.f16
	{%r2517, %r2518},
	{%r35, %r36, %r37, %r38},
	{%r261, %r262, %r263, %r264},
	{%r2413, %r2414}, %r34, 0x0;
	}
	
	// end inline asm
	// begin inline asm
	{
	mma.sp.sync.aligned.m16n8k32.row.col.f16.f16.f16.f16
	{%r2530, %r2531},
	{%r46, %r47, %r48, %r49},
	{%r265, %r266, %r267, %r268},
	{%r2426, %r2427}, %r45, 0x0;
	}
	
	// end inline asm
	// begin inline asm
	{
	mma.sp.sync.aligned.m16n8k32.row.col.f16.f16.f16.f16
	{%r2543, %r2544},
	{%r57, %r58, %r59, %r60},
	{%r269, %r270, %r271, %r272},
	{%r2439, %r2440}, %r56, 0x0;
	}
	
	// end inline asm
	// begin inline asm
	{
	mma.sp.sync.aligned.m16n8k32.row.col.f16.f16.f16.f16
	{%r2556, %r2557},
	{%r68, %r69, %r70, %r71},
	{%r273, %r274, %r275, %r276},
	{%r2452, %r2453}, %r67, 0x0;
	}
	
	// end inline asm
	// begin inline asm
	{
	mma.sp.sync.aligned.m16n8k32.row.col.f16.f16.f16.f16
	{%r2569, %r2570},
	{%r79, %r80, %r81, %r82},
	{%r277, %r278, %r279, %r280},
	{%r2465, %r2466}, %r78, 0x0;
	}
	
	// end inline asm
	// begin inline asm
	{
	mma.sp.sync.aligned.m16n8k32.row.col.f16.f16.f16.f16
	{%r2582, %r2583},
	{%r2, %r3, %r4, %r5},
	{%r249, %r250, %r251, %r252},
	{%r2478, %r2479}, %r1, 0x0;
	}
	
	// end inline asm
	// begin inline asm
	{
	mma.sp.sync.aligned.m16n8k32.row.col.f16.f16.f16.f16
	{%r2595, %r2596},
	{%r13, %r14, %r15, %r16},
	{%r253, %r254, %r255, %r256},
	{%r2491, %r2492}, %r12, 0x0;
	}
	
	// end inline asm
	// begin inline asm
	{
	mma.sp.sync.aligned.m16n8k32.row.col.f16.f16.f16.f16
	{%r2608, %r2609},
	{%r24, %r25, %r26, %r27},
	{%r257, %r258, %r259, %r260},
	{%r2504, %r2505}, %r23, 0x0;
	}
	
	// end inline asm
	// begin inline asm
	{
	mma.sp.sync.aligned.m16n8k32.row.col.f16.f16.f16.f16
	{%r2621, %r2622},
	{%r35, %r36, %r37, %r38},
	{%r261, %r262, %r263, %r264},
	{%r2517, %r2518}, %r34, 0x0;
	}
	
	// end inline asm
	// begin inline asm
	{
	mma.sp.sync.aligned.m16n8k32.row.col.f16.f16.f16.f16
	{%r2634, %r2635},
	{%r46, %r47, %r48, %r49},
	{%r265, %r266, %r267, %r268},
	{%r2530, %r2531}, %r45, 0x0;
	}
	
	// end inline asm
	// begin inline asm
	{
	mma.sp.sync.aligned.m16n8k32.row.col.f16.f16.f16.f16
	{%r2647, %r2648},
	{%r57, %r58, %r59, %r60},
	{%r269, %r270, %r271, %r272},
	{%r2543, %r2544}, %r56, 0x0;
	}
	
	// end inline asm
	// begin inline asm
	{
	mma.sp.sync.aligned.m16n8k32.row.col.f16.f16.f16.f16
	{%r2660, %r2661},
	{%r68, %r69, %r70, %r71},
	{%r273, %r274, %r275, %r276},
	{%r2556, %r2557}, %r67, 0x0;
	}
	
	// end inline asm
	// begin inline asm
	{
	mma.sp.sync.aligned.m16n8k32.row.col.f16.f16.f16.f16
	{%r2673, %r2674},
	{%r79, %r80, %r81, %r82},
	{%r277, %r278, %r279, %r280},
	{%r2569, %r2570}, %r78, 0x0;
	}
	
	// end inline asm
	// begin inline asm
	{
	mma.sp.sync.aligned.m16n8k32.row.col.f16.f16.f16.f16
	{%r3400, %r3408},
	{%r2, %r3, %r4, %r5},
	{%r249, %r250, %r251, %r252},
	{%r2582, %r2583}, %r1, 0x0;
	}
	
	// end inline asm
	// begin inline asm
	{
	mma.sp.sync.aligned.m16n8k32.row.col.f16.f16.f16.f16
	{%r3399, %r3407},
	{%r13, %r14, %r15, %r16},
	{%r253, %r254, %r255, %r256},
	{%r2595, %r2596}, %r12, 0x0;
	}
	
	// end inline asm
	// begin inline asm
	{
	mma.sp.sync.aligned.m16n8k32.row.col.f16.f16.f16.f16
	{%r3398, %r3406},
	{%r24, %r25, %r26, %r27},
	{%r257, %r258, %r259, %r260},
	{%r2608, %r2609}, %r23, 0x0;
	}
	
	// end inline asm
	// begin inline asm
	{
	mma.sp.sync.aligned.m16n8k32.row.col.f16.f16.f16.f16
	{%r3397, %r3405},
	{%r35, %r36, %r37, %r38},
	{%r261, %r262, %r263, %r264},
	{%r2621, %r2622}, %r34, 0x0;
	}
	
	// end inline asm
	// begin inline asm
	{
	mma.sp.sync.aligned.m16n8k32.row.col.f16.f16.f16.f16
	{%r3396, %r3404},
	{%r46, %r47, %r48, %r49},
	{%r265, %r266, %r267, %r268},
	{%r2634, %r2635}, %r45, 0x0;
	}
	
	// end inline asm
	// begin inline asm
	{
	mma.sp.sync.aligned.m16n8k32.row.col.f16.f16.f16.f16
	{%r3395, %r3403},
	{%r57, %r58, %r59, %r60},
	{%r269, %r270, %r271, %r272},
	{%r2647, %r2648}, %r56, 0x0;
	}
	
	// end inline asm
	// begin inline asm
	{
	mma.sp.sync.aligned.m16n8k32.row.col.f16.f16.f16.f16
	{%r3394, %r3402},
	{%r68, %r69, %r70, %r71},
	{%r273, %r274, %r275, %r276},
	{%r2660, %r2661}, %r67, 0x0;
	}
	
	// end inline asm
	// begin inline asm
	{
	mma.sp.sync.aligned.m16n8k32.row.col.f16.f16.f16.f16
	{%r3393, %r3401},
	{%r79, %r80, %r81, %r82},
	{%r277, %r278, %r279, %r280},
	{%r2673, %r2674}, %r78, 0x0;
	}
	
	// end inline asm
$L__BB7_7:
	ld.param.u64 	%rd38, [_Z29sp_mmad_16832_throughput_testILj8EEvP6__halfS1_S1_S1_Pjm_param_5];
	and.b64  	%rd27, %rd38, 7;
	setp.eq.s64 	%p6, %rd27, 0;
	@%p6 bra 	$L__BB7_13;
	ld.param.u64 	%rd39, [_Z29sp_mmad_16832_throughput_testILj8EEvP6__halfS1_S1_S1_Pjm_param_5];
	and.b64  	%rd28, %rd39, 7;
	setp.lt.u64 	%p7, %rd28, 4;
	@%p7 bra 	$L__BB7_10;
	// begin inline asm
	{
	mma.sp.sync.aligned.m16n8k32.row.col.f16.f16.f16.f16
	{%r2790, %r2791},
	{%r2, %r3, %r4, %r5},
	{%r249, %r250, %r251, %r252},
	{%r3400, %r3408}, %r1, 0x0;
	}
	
	// end inline asm
	// begin inline asm
	{
	mma.sp.sync.aligned.m16n8k32.row.col.f16.f16.f16.f16
	{%r2803, %r2804},
	{%r13, %r14, %r15, %r16},
	{%r253, %r254, %r255, %r256},
	{%r3399, %r3407}, %r12, 0x0;
	}
	
	// end inline asm
	// begin inline asm
	{
	mma.sp.sync.aligned.m16n8k32.row.col.f16.f16.f16.f16
	{%r2816, %r2817},
	{%r24, %r25, %r26, %r27},
	{%r257, %r258, %r259, %r260},
	{%r3398, %r3406}, %r23, 0x0;
	}
	
	// end inline asm
	// begin inline asm
	{
	mma.sp.sync.aligned.m16n8k32.row.col.f16.f16.f16.f16
	{%r2829, %r2830},
	{%r35, %r36, %r37, %r38},
	{%r261, %r262, %r263, %r264},
	{%r3397, %r3405}, %r34, 0x0;
	}
	
	// end inline asm
	// begin inline asm
	{
	mma.sp.sync.aligned.m16n8k32.row.col.f16.f16.f16.f16
	{%r2842, %r2843},
	{%r46, %r47, %r48, %r49},
	{%r265, %r266, %r267, %r268},
	{%r3396, %r3404}, %r45, 0x0;
	}
	
	// end inline asm
	// begin inline asm
	{
	mma.sp.sync.aligned.m16n8k32.row.col.f16.f16.f16.f16
	{%r2855, %r2856},
	{%r57, %r58, %r59, %r60},
	{%r269, %r270, %r271, %r272},
	{%r3395, %r3403}, %r56, 0x0;
	}
	
	// end inline asm
	// begin inline asm
	{
	mma.sp.sync.aligned.m16n8k32.row.col.f16.f16.f16.f16
	{%r2868, %r2869},
	{%r68, %r69, %r70, %r71},
	{%r273, %r274, %r275, %r276},
	{%r3394, %r3402}, %r67, 0x0;
	}
	
	// end inline asm
	// begin inline asm
	{
	mma.sp.sync.aligned.m16n8k32.row.col.f16.f16.f16.f16
	{%r2881, %r2882},
	{%r79, %r80, %r81, %r82},
	{%r277, %r278, %r279, %r280},
	{%r3393, %r3401}, %r78, 0x0;
	}
	
	// end inline asm
	// begin inline asm
	{
	mma.sp.sync.aligned.m16n8k32.row.col.f16.f16.f16.f16
	{%r2894, %r2895},
	{%r2, %r3, %r4, %r5},
	{%r249, %r250, %r251, %r252},
	{%r2790, %r2791}, %r1, 0x0;
	}
	
	// end inline asm
	// begin inline asm
	{
	mma.sp.sync.aligned.m16n8k32.row.col.f16.f16.f16.f16
	{%r2907, %r2908},
	{%r13, %r14, %r15, %r16},
	{%r253, %r254, %r255, %r256},
	{%r2803, %r2804}, %r12, 0x0;
	}
	
	// end inline asm
	// begin inline asm
	{
	mma.sp.sync.aligned.m16n8k32.row.col.f16.f16.f16.f16
	{%r2920, %r2921},
	{%r24, %r25, %r26, %r27},
	{%r257, %r258, %r259, %r260},
	{%r2816, %r2817}, %r23, 0x0;
	}
	
	// end inline asm
	// begin inline asm
	{
	mma.sp.sync.aligned.m16n8k32.row.col.f16.f16.f16.f16
	{%r2933, %r2934},
	{%r35, %r36, %r37, %r38},
	{%r261, %r262, %r263, %r264},
	{%r2829, %r2830}, %r34, 0x0;
	}
	
	// end inline asm
	// begin inline asm
	{
	mma.sp.sync.aligned.m16n8k32.row.col.f16.f16.f16.f16
	{%r2946, %r2947},
	{%r46, %r47, %r48, %r49},
	{%r265, %r266, %r267, %r268},
	{%r2842, %r2843}, %r45, 0x0;
	}
	
	// end inline asm
	// begin inline asm
	{
	mma.sp.sync.aligned.m16n8k32.row.col.f16.f16.f16.f16
	{%r2959, %r2960},
	{%r57, %r58, %r59, %r60},
	{%r269, %r270, %r271, %r272},
	{%r2855, %r2856}, %r56, 0x0;
	}
	
	// end inline asm
	// begin inline asm
	{
	mma.sp.sync.aligned.m16n8k32.row.col.f16.f16.f16.f16
	{%r2972, %r2973},
	{%r68, %r69, %r70, %r71},
	{%r273, %r274, %r275, %r276},
	{%r2868, %r2869}, %r67, 0x0;
	}
	
	// end inline asm
	// begin inline asm
	{
	mma.sp.sync.aligned.m16n8k32.row.col.f16.f16.f16.f16
	{%r2985, %r2986},
	{%r79, %r80, %r81, %r82},
	{%r277, %r278, %r279, %r280},
	{%r2881, %r2882}, %r78, 0x0;
	}
	
	// end inline asm
	// begin inline asm
	{
	mma.sp.sync.aligned.m16n8k32.row.col.f16.f16.f16.f16
	{%r2998, %r2999},
	{%r2, %r3, %r4, %r5},
	{%r249, %r250, %r251, %r252},
	{%r2894, %r2895}, %r1, 0x0;
	}
	
	// end inline asm
	// begin inline asm
	{
	mma.sp.sync.aligned.m16n8k32.row.col.f16.f16.f16.f16
	{%r3011, %r3012},
	{%r13, %r14, %r15, %r16},
	{%r253, %r254, %r255, %r256},
	{%r2907, %r2908}, %r12, 0x0;
	}
	
	// end inline asm
	// begin inline asm
	{
	mma.sp.sync.aligned.m16n8k32.row.col.f16.f16.f16.f16
	{%r3024, %r3025},
	{%r24, %r25, %r26, %r27},
	{%r257, %r258, %r259, %r260},
	{%r2920, %r2921}, %r23, 0x0;
	}
	
	// end inline asm
	// begin inline asm
	{
	mma.sp.sync.aligned.m16n8k32.row.col.f16.f16.f16.f16
	{%r3037, %r3038},
	{%r35, %r36, %r37, %r38},
	{%r261, %r262, %r263, %r264},
	{%r2933, %r2934}, %r34, 0x0;
	}
	
	// end inline asm
	// begin inline asm
	{
	mma.sp.sync.aligned.m16n8k32.row.col.f16.f16.f16.f16
	{%r3050, %r3051},
	{%r46, %r47, %r48, %r49},
	{%r265, %r266, %r267, %r268},
	{%r2946, %r2947}, %r45, 0x0;
	}
	
	// end inline asm
	// begin inline asm
	{
	mma.sp.sync.aligned.m16n8k32.row.col.f16.f16.f16.f16
	{%r3063, %r3064},
	{%r57, %r58, %r59, %r60},
	{%r269, %r270, %r271, %r272},
	{%r2959, %r2960}, %r56, 0x0;
	}
	
	// end inline asm
	// begin inline asm
	{
	mma.sp.sync.aligned.m16n8k32.row.col.f16.f16.f16.f16
	{%r3076, %r3077},
	{%r68, %r69, %r70, %r71},
	{%r273, %r274, %r275, %r276},
	{%r2972, %r2973}, %r67, 0x0;
	}
	
	// end inline asm
	// begin inline asm
	{
	mma.sp.sync.aligned.m16n8k32.row.col.f16.f16.f16.f16
	{%r3089, %r3090},
	{%r79, %r80, %r81, %r82},
	{%r277, %r278, %r279, %r280},
	{%r2985, %r2986}, %r78, 0x0;
	}
	
	// end inline asm
	// begin inline asm
	{
	mma.sp.sync.aligned.m16n8k32.row.col.f16.f16.f16.f16
	{%r3400, %r3408},
	{%r2, %r3, %r4, %r5},
	{%r249, %r250, %r251, %r252},
	{%r2998, %r2999}, %r1, 0x0;
	}
	
	// end inline asm
	// begin inline asm
	{
	mma.sp.sync.aligned.m16n8k32.row.col.f16.f16.f16.f16
	{%r3399, %r3407},
	{%r13, %r14, %r15, %r16},
	{%r253, %r254, %r255, %r256},
	{%r3011, %r3012}, %r12, 0x0;
	}
	
	// end inline asm
	// begin inline asm
	{
	mma.sp.sync.aligned.m16n8k32.row.col.f16.f16.f16.f16
	{%r3398, %r3406},
	{%r24, %r25, %r26, %r27},
	{%r257, %r258, %r259, %r260},
	{%r3024, %r3025}, %r23, 0x0;
	}
	
	// end inline asm
	// begin inline asm
	{
	mma.sp.sync.aligned.m16n8k32.row.col.f16.f16.f16.f16
	{%r3397, %r3405},
	{%r35, %r36, %r37, %r38},
	{%r261, %r262, %r263, %r264},
	{%r3037, %r3038}, %r34, 0x0;
	}
	
	// end inline asm
	// begin inline asm
	{
	mma.sp.sync.aligned.m16n8k32.row.col.f16.f16.f16.f16
	{%r3396, %r3404},
	{%r46, %r47, %r48, %r49},
	{%r265, %r266, %r267, %r268},
	{%r3050, %r3051}, %r45, 0x0;
	}
	
	// end inline asm
	// begin inline asm
	{
	mma.sp.sync.aligned.m16n8k32.row.col.f16.f16.f16.f16
	{%r3395, %r3403},
	{%r57, %r58, %r59, %r60},
	{%r269, %r270, %r271, %r272},
	{%r3063, %r3064}, %r56, 0x0;
	}
	
	// end inline asm
	// begin inline asm
	{
	mma.sp.sync.aligned.m16n8k32.row.col.f16.f16.f16.f16
	{%r3394, %r3402},
	{%r68, %r69, %r70, %r71},
	{%r273, %r274, %r275, %r276},
	{%r3076, %r3077}, %r67, 0x0;
	}
	
	// end inline asm
	// begin inline asm
	{
	mma.sp.sync.aligned.m16n8k32.row.col.f16.f16.f16.f16
	{%r3393, %r3401},
	{%r79, %r80, %r81, %r82},
	{%r277, %r278, %r279, %r280},
	{%r3089, %r3090}, %r78, 0x0;
	}
	
	// end inline asm
$L__BB7_10:
	ld.param.u64 	%rd40, [_Z29sp_mmad_16832_throughput_testILj8EEvP6__halfS1_S1_S1_Pjm_param_5];
	and.b64  	%rd29, %rd40, 3;
	setp.eq.s64 	%p8, %rd29, 0;
	@%p8 bra 	$L__BB7_13;
	ld.param.u64 	%rd41, [_Z29sp_mmad_16832_throughput_testILj8EEvP6__halfS1_S1_S1_Pjm_param_5];
	and.b64  	%rd43, %rd41, 3;
$L__BB7_12:
	.pragma "nounroll";
	// begin inline asm
	{
	mma.sp.sync.aligned.m16n8k32.row.col.f16.f16.f16.f16
	{%r3400, %r3408},
	{%r2, %r3, %r4, %r5},
	{%r249, %r250, %r251, %r252},
	{%r3400, %r3408}, %r1, 0x0;
	}
	
	// end inline asm
	// begin inline asm
	{
	mma.sp.sync.aligned.m16n8k32.row.col.f16.f16.f16.f16
	{%r3399, %r3407},
	{%r13, %r14, %r15, %r16},
	{%r253, %r254, %r255, %r256},
	{%r3399, %r3407}, %r12, 0x0;
	}
	
	// end inline asm
	// begin inline asm
	{
	mma.sp.sync.aligned.m16n8k32.row.col.f16.f16.f16.f16
	{%r3398, %r3406},
	{%r24, %r25, %r26, %r27},
	{%r257, %r258, %r259, %r260},
	{%r3398, %r3406}, %r23, 0x0;
	}
	
	// end inline asm
	// begin inline asm
	{
	mma.sp.sync.aligned.m16n8k32.row.col.f16.f16.f16.f16
	{%r3397, %r3405},
	{%r35, %r36, %r37, %r38},
	{%r261, %r262, %r263, %r264},
	{%r3397, %r3405}, %r34, 0x0;
	}
	
	// end inline asm
	// begin inline asm
	{
	mma.sp.sync.aligned.m16n8k32.row.col.f16.f16.f16.f16
	{%r3396, %r3404},
	{%r46, %r47, %r48, %r49},
	{%r265, %r266, %r267, %r268},
	{%r3396, %r3404}, %r45, 0x0;
	}
	
	// end inline asm
	// begin inline asm
	{
	mma.sp.sync.aligned.m16n8k32.row.col.f16.f16.f16.f16
	{%r3395, %r3403},
	{%r57, %r58, %r59, %r60},
	{%r269, %r270, %r271, %r272},
	{%r3395, %r3403}, %r56, 0x0;
	}
	
	// end inline asm
	// begin inline asm
	{
	mma.sp.sync.aligned.m16n8k32.row.col.f16.f16.f16.f16
	{%r3394, %r3402},
	{%r68, %r69, %r70, %r71},
	{%r273, %r274, %r275, %r276},
	{%r3394, %r3402}, %r67, 0x0;
	}
	
	// end inline asm
	// begin inline asm
	{
	mma.sp.sync.aligned.m16n8k32.row.col.f16.f16.f16.f16
	{%r3393, %r3401},
	{%r79, %r80, %r81, %r82},
	{%r277, %r278, %r279, %r280},
	{%r3393, %r3401}, %r78, 0x0;
	}
	
	// end inline asm
	add.s64 	%rd43, %rd43, -1;
	setp.ne.s64 	%p9, %rd43, 0;
	@%p9 bra 	$L__BB7_12;
$L__BB7_13:
	ld.param.u64 	%rd33, [_Z29sp_mmad_16832_throughput_testILj8EEvP6__halfS1_S1_S1_Pjm_param_0];
	mov.u32 	%r3310, %tid.x;
	shl.b32 	%r3311, %r3310, 1;
	and.b32  	%r3312, %r3311, 62;
	// begin inline asm
	bar.sync 0;
	// end inline asm
	cvta.to.global.u64 	%rd30, %rd33;
	mul.wide.u32 	%rd31, %r3312, 2;
	add.s64 	%rd32, %rd30, %rd31;
	st.global.u32 	[%rd32], %r3400;
	st.global.u32 	[%rd32+128], %r3408;
	st.global.u32 	[%rd32+256], %r3399;
	st.global.u32 	[%rd32+384], %r3407;
	st.global.u32 	[%rd32+512], %r3398;
	st.global.u32 	[%rd32+640], %r3406;
	st.global.u32 	[%rd32+768], %r3397;
	st.global.u32 	[%rd32+896], %r3405;
	st.global.u32 	[%rd32+1024], %r3396;
	st.global.u32 	[%rd32+1152], %r3404;
	st.global.u32 	[%rd32+1280], %r3395;
	st.global.u32 	[%rd32+1408], %r3403;
	st.global.u32 	[%rd32+1536], %r3394;
	st.global.u32 	[%rd32+1664], %r3402;
	st.global.u32 	[%rd32+1792], %r3393;
	st.global.u32 	[%rd32+1920], %r3401;
	ret;

}


// ===== COMPILED SASS (sm_100) =====

	.target	sm_100

	.elftype	@"ET_EXEC"


//--------------------- .note.nv.tkinfo           --------------------------
	.section	.note.nv.tkinfo,"",@"SHT_NOTE"
	.sectionflags	@"SHF_NOTE_NV_TKINFO"
	.tkinfo
        /*0018*/ 	.word	0x00000002
        /*0030*/ 	.string	""
        /*0030*/ 	.string	"ptxas"
        /*0030*/ 	.string	"Cuda compilation tools, release 13.0, V13.0.88"
        /*0030*/ 	.string	"Build cuda_13.0.r13.0/compiler.36424714_0"
        /*0030*/ 	.string	"-arch sm_100 -m 64 "



//--------------------- .note.nv.cuinfo           --------------------------
	.section	.note.nv.cuinfo,"",@"SHT_NOTE"
	.sectionflags	@"SHF_NOTE_NV_CUINFO"
        /*0018*/ 	.short	0x0002
        /*001a*/ 	.short	0x0064
        /*001c*/ 	.short	0x0082
	.zero		2


//--------------------- .nv.info                  --------------------------
	.section	.nv.info,"",@"SHT_CUDA_INFO"
	.align	4


	//----- nvinfo : EIATTR_REGCOUNT
	.align		4
        /*0000*/ 	.byte	0x04, 0x2f
        /*0002*/ 	.short	(.L_1 - .L_0)
	.align		4
.L_0:
        /*0004*/ 	.word	index@(_Z29sp_mmad_16832_throughput_testILj1EEvP6__halfS1_S1_S1_Pjm)
        /*0008*/ 	.word	0x0000001e


	//----- nvinfo : EIATTR_FRAME_SIZE
	.align		4
.L_1:
        /*000c*/ 	.byte	0x04, 0x11
        /*000e*/ 	.short	(.L_3 - .L_2)
	.align		4
.L_2:
        /*0010*/ 	.word	index@($__internal_7_$__cuda_sm_10x_hmma_mdata_m16n8k32)
        /*0014*/ 	.word	0x00000000


	//----- nvinfo : EIATTR_FRAME_SIZE
	.align		4
.L_3:
        /*0018*/ 	.byte	0x04, 0x11
        /*001a*/ 	.short	(.L_5 - .L_4)
	.align		4
.L_4:
        /*001c*/ 	.word	index@(_Z29sp_mmad_16832_throughput_testILj1EEvP6__halfS1_S1_S1_Pjm)
        /*0020*/ 	.word	0x00000000


	//----- nvinfo : EIATTR_REGCOUNT
	.align		4
.L_5:
        /*0024*/ 	.byte	0x04, 0x2f
        /*0026*/ 	.short	(.L_7 - .L_6)
	.align		4
.L_6:
        /*0028*/ 	.word	index@(_Z29sp_mmad_16832_throughput_testILj2EEvP6__halfS1_S1_S1_Pjm)
        /*002c*/ 	.word	0x00000028


	//----- nvinfo : EIATTR_FRAME_SIZE
	.align		4
.L_7:
        /*0030*/ 	.byte	0x04, 0x11
        /*0032*/ 	.short	(.L_9 - .L_8)
	.align		4
.L_8:
        /*0034*/ 	.word	index@($__internal_6_$__cuda_sm_10x_hmma_mdata_m16n8k32)
        /*0038*/ 	.word	0x00000000


	//----- nvinfo : EIATTR_FRAME_SIZE
	.align		4
.L_9:
        /*003c*/ 	.byte	0x04, 0x11
        /*003e*/ 	.short	(.L_11 - .L_10)
	.align		4
.L_10:
        /*0040*/ 	.word	index@(_Z29sp_mmad_16832_throughput_testILj2EEvP6__halfS1_S1_S1_Pjm)
        /*0044*/ 	.word	0x00000000


	//----- nvinfo : EIATTR_REGCOUNT
	.align		4
.L_11:
        /*0048*/ 	.byte	0x04, 0x2f
        /*004a*/ 	.short	(.L_13 - .L_12)
	.align		4
.L_12:
        /*004c*/ 	.word	index@(_Z29sp_mmad_16832_throughput_testILj3EEvP6__halfS1_S1_S1_Pjm)
        /*0050*/ 	.word	0x00000030


	//----- nvinfo : EIATTR_FRAME_SIZE
	.align		4
.L_13:
        /*0054*/ 	.byte	0x04, 0x11
        /*0056*/ 	.short	(.L_15 - .L_14)
	.align		4
.L_14:
        /*0058*/ 	.word	index@($__internal_5_$__cuda_sm_10x_hmma_mdata_m16n8k32)
        /*005c*/ 	.word	0x00000000


	//----- nvinfo : EIATTR_FRAME_SIZE
	.align		4
.L_15:
        /*0060*/ 	.byte	0x04, 0x11
        /*0062*/ 	.short	(.L_17 - .L_16)
	.align		4
.L_16:
        /*0064*/ 	.word	index@(_Z29sp_mmad_16832_throughput_testILj3EEvP6__halfS1_S1_S1_Pjm)
        /*0068*/ 	.word	0x00000000


	//----- nvinfo : EIATTR_REGCOUNT
	.align		4
.L_17:
        /*006c*/ 	.byte	0x04, 0x2f
        /*006e*/ 	.short	(.L_19 - .L_18)
	.align		4
.L_18:
        /*0070*/ 	.word	index@(_Z29sp_mmad_16832_throughput_testILj4EEvP6__halfS1_S1_S1_Pjm)
        /*0074*/ 	.word	0x00000040


	//----- nvinfo : EIATTR_FRAME_SIZE
	.align		4
.L_19:
        /*0078*/ 	.byte	0x04, 0x11
        /*007a*/ 	.short	(.L_21 - .L_20)
	.align		4
.L_20:
        /*007c*/ 	.word	index@($__internal_4_$__cuda_sm_10x_hmma_mdata_m16n8k32)
        /*0080*/ 	.word	0x00000000


	//----- nvinfo : EIATTR_FRAME_SIZE
	.align		4
.L_21:
        /*0084*/ 	.byte	0x04, 0x11
        /*0086*/ 	.short	(.L_23 - .L_22)
	.align		4
.L_22:
        /*0088*/ 	.word	index@(_Z29sp_mmad_16832_throughput_testILj4EEvP6__halfS1_S1_S1_Pjm)
        /*008c*/ 	.word	0x00000000


	//----- nvinfo : EIATTR_REGCOUNT
	.align		4
.L_23:
        /*0090*/ 	.byte	0x04, 0x2f
        /*0092*/ 	.short	(.L_25 - .L_24)
	.align		4
.L_24:
        /*0094*/ 	.word	index@(_Z29sp_mmad_16832_throughput_testILj5EEvP6__halfS1_S1_S1_Pjm)
        /*0098*/ 	.word	0x00000048


	//----- nvinfo : EIATTR_FRAME_SIZE
	.align		4
.L_25:
        /*009c*/ 	.byte	0x04, 0x11
        /*009e*/ 	.short	(.L_27 - .L_26)
	.align		4
.L_26:
        /*00a0*/ 	.word	index@($__internal_3_$__cuda_sm_10x_hmma_mdata_m16n8k32)
        /*00a4*/ 	.word	0x00000000


	//----- nvinfo : EIATTR_FRAME_SIZE
	.align		4
.L_27:
        /*00a8*/ 	.byte	0x04, 0x11
        /*00aa*/ 	.short	(.L_29 - .L_28)
	.align		4
.L_28:
        /*00ac*/ 	.word	index@(_Z29sp_mmad_16832_throughput_testILj5EEvP6__halfS1_S1_S1_Pjm)
        /*00b0*/ 	.word	0x00000000


	//----- nvinfo : EIATTR_REGCOUNT
	.align		4
.L_29:
        /*00b4*/ 	.byte	0x04, 0x2f
        /*00b6*/ 	.short	(.L_31 - .L_30)
	.align		4
.L_30:
        /*00b8*/ 	.word	index@(_Z29sp_mmad_16832_throughput_testILj6EEvP6__halfS1_S1_S1_Pjm)
        /*00bc*/ 	.word	0x00000053


	//----- nvinfo : EIATTR_FRAME_SIZE
	.align		4
.L_31:
        /*00c0*/ 	.byte	0x04, 0x11
        /*00c2*/ 	.short	(.L_33 - .L_32)
	.align		4
.L_32:
        /*00c4*/ 	.word	index@($__internal_2_$__cuda_sm_10x_hmma_mdata_m16n8k32)
        /*00c8*/ 	.word	0x00000000


	//----- nvinfo : EIATTR_FRAME_SIZE
	.align		4
.L_33:
        /*00cc*/ 	.byte	0x04, 0x11
        /*00ce*/ 	.short	(.L_35 - .L_34)
	.align		4
.L_34:
        /*00d0*/ 	.word	index@(_Z29sp_mmad_16832_throughput_testILj6EEvP6__halfS1_S1_S1_Pjm)
        /*00d4*/ 	.word	0x00000000


	//----- nvinfo : EIATTR_REGCOUNT
	.align		4
.L_35:
        /*00d8*/ 	.byte	0x04, 0x2f
        /*00da*/ 	.short	(.L_37 - .L_36)
	.align		4
.L_36:
        /*00dc*/ 	.word	index@(_Z29sp_mmad_16832_throughput_testILj7EEvP6__halfS1_S1_S1_Pjm)
        /*00e0*/ 	.word	0x00000060


	//----- nvinfo : EIATTR_FRAME_SIZE
	.align		4
.L_37:
        /*00e4*/ 	.byte	0x04, 0x11
        /*00e6*/ 	.short	(.L_39 - .L_38)
	.align		4
.L_38:
        /*00e8*/ 	.word	index@($__internal_1_$__cuda_sm_10x_hmma_mdata_m16n8k32)
        /*00ec*/ 	.word	0x00000000


	//----- nvinfo : EIATTR_FRAME_SIZE
	.align		4
.L_39:
        /*00f0*/ 	.byte	0x04, 0x11
        /*00f2*/ 	.short	(.L_41 - .L_40)
	.align		4
.L_40:
        /*00f4*/ 	.word	index@(_Z29sp_mmad_16832_throughput_testILj7EEvP6__halfS1_S1_S1_Pjm)
        /*00f8*/ 	.word	0x00000000


	//----- nvinfo : EIATTR_REGCOUNT
	.align		4
.L_41:
        /*00fc*/ 	.byte	0x04, 0x2f
        /*00fe*/ 	.short	(.L_43 - .L_42)
	.align		4
.L_42:
        /*0100*/ 	.word	index@(_Z29sp_mmad_16832_throughput_testILj8EEvP6__halfS1_S1_S1_Pjm)
        /*0104*/ 	.word	0x00000080


	//----- nvinfo : EIATTR_FRAME_SIZE
	.align		4
.L_43:
        /*0108*/ 	.byte	0x04, 0x11
        /*010a*/ 	.short	(.L_45 - .L_44)
	.align		4
.L_44:
        /*010c*/ 	.word	index@($__internal_0_$__cuda_sm_10x_hmma_mdata_m16n8k32)
        /*0110*/ 	.word	0x00000000


	//----- nvinfo : EIATTR_FRAME_SIZE
	.align		4
.L_45:
        /*0114*/ 	.byte	0x04, 0x11
        /*0116*/ 	.short	(.L_47 - .L_46)
	.align		4
.L_46:
        /*0118*/ 	.word	index@(_Z29sp_mmad_16832_throughput_testILj8EEvP6__halfS1_S1_S1_Pjm)
        /*011c*/ 	.word	0x00000000


	//----- nvinfo : EIATTR_MIN_STACK_SIZE
	.align		4
.L_47:
        /*0120*/ 	.byte	0x04, 0x12
        /*0122*/ 	.short	(.L_49 - .L_48)
	.align		4
.L_48:
        /*0124*/ 	.word	index@(_Z29sp_mmad_16832_throughput_testILj8EEvP6__halfS1_S1_S1_Pjm)
        /*0128*/ 	.word	0x00000000


	//----- nvinfo : EIATTR_MIN_STACK_SIZE
	.align		4
.L_49:
        /*012c*/ 	.byte	0x04, 0x12
        /*012e*/ 	.short	(.L_51 - .L_50)
	.align		4
.L_50:
        /*0130*/ 	.word	index@(_Z29sp_mmad_16832_throughput_testILj7EEvP6__halfS1_S1_S1_Pjm)
        /*0134*/ 	.word	0x00000000


	//----- nvinfo : EIATTR_MIN_STACK_SIZE
	.align		4
.L_51:
        /*0138*/ 	.byte	0x04, 0x12
        /*013a*/ 	.short	(.L_53 - .L_52)
	.align		4
.L_52:
        /*013c*/ 	.word	index@(_Z29sp_mmad_16832_throughput_testILj6EEvP6__halfS1_S1_S1_Pjm)
        /*0140*/ 	.word	0x00000000


	//----- nvinfo : EIATTR_MIN_STACK_SIZE
	.align		4
.L_53:
        /*0144*/ 	.byte	0x04, 0x12
        /*0146*/ 	.short	(.L_55 - .L_54)
	.align		4
.L_54:
        /*0148*/ 	.word	index@(_Z29sp_mmad_16832_throughput_testILj5EEvP6__halfS1_S1_S1_Pjm)
        /*014c*/ 	.word	0x00000000


	//----- nvinfo : EIATTR_MIN_STACK_SIZE
	.align		4
.L_55:
        /*0150*/ 	.byte	0x04, 0x12
        /*0152*/ 	.short	(.L_57 - .L_56)
	.align		4
.L_56:
        /*0154*/ 	.word	index@(_Z29sp_mmad_16832_throughput_testILj4EEvP6__halfS1_S1_S1_Pjm)
        /*0158*/ 	.word	0x00000000


	//----- nvinfo : EIATTR_MIN_STACK_SIZE
	.align		4
.L_57:
        /*015c*/ 	.byte	0x04, 0x12
        /*015e*/ 	.short	(.L_59 - .L_58)
	.align		4
.L_58:
        /*0160*/ 	.word	index@(_Z29sp_mmad_16832_throughput_testILj3EEvP6__halfS1_S1_S1_Pjm)
        /*0164*/ 	.word	0x00000000


	//----- nvinfo : EIATTR_MIN_STACK_SIZE
	.align		4
.L_59:
        /*0168*/ 	.byte	0x04, 0x12
        /*016a*/ 	.short	(.L_61 - .L_60)
	.align		4
.L_60:
        /*016c*/ 	.word	index@(_Z29sp_mmad_16832_throughput_testILj2EEvP6__halfS1_S1_S1_Pjm)
        /*0170*/ 	.word	0x00000000


	//----- nvinfo : EIATTR_MIN_STACK_SIZE
	.align		4
.L_61:
        /*0174*/ 	.byte	0x04, 0x12
        /*0176*/ 	.short	(.L_63 - .L_62)
	.align		4
.L_62:
        /*0178*/ 	.word	index@(_Z29sp_mmad_16832_throughput_testILj1EEvP6__halfS1_S1_S1_Pjm)
        /*017c*/ 	.word	0x00000000
.L_63:


//--------------------- .nv.compat                --------------------------
	.section	.nv.compat,"",@"SHT_CUDA_COMPAT_INFO"
	.align	4
        /*0000*/ 	.byte	0x02, 0x09, 0x00, 0x00, 0x02, 0x02, 0x01, 0x00, 0x02, 0x05, 0x05, 0x00, 0x03, 0x07, 0x01, 0x01
        /*0010*/ 	.byte	0x02, 0x03, 0x00, 0x00, 0x02, 0x06, 0x01, 0x00, 0x04, 0x0b, 0x08, 0x00, 0x09, 0x00, 0x00, 0x00
        /*0020*/ 	.byte	0x00, 0x00, 0x00, 0x00


//--------------------- .nv.info._Z29sp_mmad_16832_throughput_testILj8EEvP6__halfS1_S1_S1_Pjm --------------------------
	.section	.nv.info._Z29sp_mmad_16832_throughput_testILj8EEvP6__halfS1_S1_S1_Pjm,"",@"SHT_CUDA_INFO"
	.sectionflags	@""
	.align	4


	//----- nvinfo : EIATTR_CUDA_API_VERSION
	.align		4
        /*0000*/ 	.byte	0x04, 0x37
        /*0002*/ 	.short	(.L_65 - .L_64)
.L_64:
        /*0004*/ 	.word	0x00000082


	//----- nvinfo : EIATTR_KPARAM_INFO
	.align		4
.L_65:
        /*0008*/ 	.byte	0x04, 0x17
        /*000a*/ 	.short	(.L_67 - .L_66)
.L_66:
        /*000c*/ 	.word	0x00000000
        /*0010*/ 	.short	0x0005
        /*0012*/ 	.short	0x0028
        /*0014*/ 	.byte	0x00, 0xf0, 0x21, 0x00


	//----- nvinfo : EIATTR_KPARAM_INFO
	.align		4
.L_67:
        /*0018*/ 	.byte	0x04, 0x17
        /*001a*/ 	.short	(.L_69 - .L_68)
.L_68:
        /*001c*/ 	.word	0x00000000
        /*0020*/ 	.short	0x0004
        /*0022*/ 	.short	0x0020
        /*0024*/ 	.byte	0x00, 0xf5, 0x21, 0x00


	//----- nvinfo : EIATTR_KPARAM_INFO
	.align		4
.L_69:
        /*0028*/ 	.byte	0x04, 0x17
        /*002a*/ 	.short	(.L_71 - .L_70)
.L_70:
        /*002c*/ 	.word	0x00000000
        /*0030*/ 	.short	0x0003
        /*0032*/ 	.short	0x0018
        /*0034*/ 	.byte	0x00, 0xf5, 0x21, 0x00


	//----- nvinfo : EIATTR_KPARAM_INFO
	.align		4
.L_71:
        /*0038*/ 	.byte	0x04, 0x17
        /*003a*/ 	.short	(.L_73 - .L_72)
.L_72:
        /*003c*/ 	.word	0x00000000
        /*0040*/ 	.short	0x0002
        /*0042*/ 	.short	0x0010
        /*0044*/ 	.byte	0x00, 0xf5, 0x21, 0x00


	//----- nvinfo : EIATTR_KPARAM_INFO
	.align		4
.L_73:
        /*0048*/ 	.byte	0x04, 0x17
        /*004a*/ 	.short	(.L_75 - .L_74)
.L_74:
        /*004c*/ 	.word	0x00000000
        /*0050*/ 	.short	0x0001
        /*0052*/ 	.short	0x0008
        /*0054*/ 	.byte	0x00, 0xf5, 0x21, 0x00


	//----- nvinfo : EIATTR_KPARAM_INFO
	.align		4
.L_75:
        /*0058*/ 	.byte	0x04, 0x17
        /*005a*/ 	.short	(.L_77 - .L_76)
.L_76:
        /*005c*/ 	.word	0x00000000
        /*0060*/ 	.short	0x0000
        /*0062*/ 	.short	0x0000
        /*0064*/ 	.byte	0x00, 0xf5, 0x21, 0x00


	//----- nvinfo : EIATTR_SPARSE_MMA_MASK
	.align		4
.L_77:
        /*0068*/ 	.byte	0x03, 0x50
        /*006a*/ 	.short	0x0010


	//----- nvinfo : EIATTR_MAXREG_COUNT
	.align		4
        /*006c*/ 	.byte	0x03, 0x1b
        /*006e*/ 	.short	0x00ff


	//----- nvinfo : EIATTR_NUM_BARRIERS
	.align		4
        /*0070*/ 	.byte	0x02, 0x4c
        /*0072*/ 	.byte	0x01
	.zero		1


	//----- nvinfo : EIATTR_MERCURY_ISA_VERSION
	.align		4
        /*0074*/ 	.byte	0x03, 0x5f
        /*0076*/ 	.short	0x0101


	//----- nvinfo : EIATTR_COOP_GROUP_MASK_REGIDS
	.align		4
        /*0078*/ 	.byte	0x04, 0x29
        /*007a*/ 	.short	(.L_79 - .L_78)


	//   ....[0]....
.L_78:
        /*007c*/ 	.word	0xffffffff


	//   ....[1]....
        /*0080*/ 	.word	0xffffffff


	//   ....[2]....
        /*0084*/ 	.word	0xffffffff


	//   ....[3]....
        /*0088*/ 	.word	0xffffffff


	//   ....[4]....
        /*008c*/ 	.word	0xffffffff


	//   ....[5]....
        /*0090*/ 	.word	0xffffffff


	//----- nvinfo : EIATTR_COOP_GROUP_INSTR_OFFSETS
	.align		4
.L_79:
        /*0094*/ 	.byte	0x04, 0x28
        /*0096*/ 	.short	(.L_81 - .L_80)


	//   ....[0]....
.L_80:
        /*0098*/ 	.word	0x00008320


	//   ....[1]....
        /*009c*/ 	.word	0x00008330


	//   ....[2]....
        /*00a0*/ 	.word	0x000084d0


	//   ....[3]....
        /*00a4*/ 	.word	0x000084e0


	//   ....[4]....
        /*00a8*/ 	.word	0x000084f0


	//   ....[5]....
        /*00ac*/ 	.word	0x00008500


	//----- nvinfo : EIATTR_VRC_CTA_INIT_COUNT
	.align		4
.L_81:
        /*00b0*/ 	.byte	0x02, 0x4a
	.zero		1
	.zero		1


	//----- nvinfo : EIATTR_EXIT_INSTR_OFFSETS
	.align		4
        /*00b4*/ 	.byte	0x04, 0x1c
        /*00b6*/ 	.short	(.L_83 - .L_82)


	//   ....[0]....
.L_82:
        /*00b8*/ 	.word	0x000082f0


	//----- nvinfo : EIATTR_CRS_STACK_SIZE
	.align		4
.L_83:
        /*00bc*/ 	.byte	0x04, 0x1e
        /*00be*/ 	.short	(.L_85 - .L_84)
.L_84:
        /*00c0*/ 	.word	0x00000000


	//----- nvinfo : EIATTR_CBANK_PARAM_SIZE
	.align		4
.L_85:
        /*00c4*/ 	.byte	0x03, 0x19
        /*00c6*/ 	.short	0x0030


	//----- nvinfo : EIATTR_PARAM_CBANK
	.align		4
        /*00c8*/ 	.byte	0x04, 0x0a
        /*00ca*/ 	.short	(.L_87 - .L_86)
	.align		4
.L_86:
        /*00cc*/ 	.word	index@(.nv.constant0._Z29sp_mmad_16832_throughput_testILj8EEvP6__halfS1_S1_S1_Pjm)
        /*00d0*/ 	.short	0x0380
        /*00d2*/ 	.short	0x0030


	//----- nvinfo : EIATTR_SW_WAR
	.align		4
.L_87:
        /*00d4*/ 	.byte	0x04, 0x36
        /*00d6*/ 	.short	(.L_89 - .L_88)
.L_88:
        /*00d8*/ 	.word	0x00000008
.L_89:


//--------------------- .nv.info._Z29sp_mmad_16832_throughput_testILj7EEvP6__halfS1_S1_S1_Pjm --------------------------
	.section	.nv.info._Z29sp_mmad_16832_throughput_testILj7EEvP6__halfS1_S1_S1_Pjm,"",@"SHT_CUDA_INFO"
	.sectionflags	@""
	.align	4


	//----- nvinfo : EIATTR_CUDA_API_VERSION
	.align		4
        /*0000*/ 	.byte	0x04, 0x37
        /*0002*/ 	.short	(.L_91 - .L_90)
.L_90:
        /*0004*/ 	.word	0x00000082


	//----- nvinfo : EIATTR_KPARAM_INFO
	.align		4
.L_91:
        /*0008*/ 	.byte	0x04, 0x17
        /*000a*/ 	.short	(.L_93 - .L_92)
.L_92:
        /*000c*/ 	.word	0x00000000
        /*0010*/ 	.short	0x0005
        /*0012*/ 	.short	0x0028
        /*0014*/ 	.byte	0x00, 0xf0, 0x21, 0x00


	//----- nvinfo : EIATTR_KPARAM_INFO
	.align		4
.L_93:
        /*0018*/ 	.byte	0x04, 0x17
        /*001a*/ 	.short	(.L_95 - .L_94)
.L_94:
        /*001c*/ 	.word	0x00000000
        /*0020*/ 	.short	0x0004
        /*0022*/ 	.short	0x0020
        /*0024*/ 	.byte	0x00, 0xf5, 0x21, 0x00


	//----- nvinfo : EIATTR_KPARAM_INFO
	.align		4
.L_95:
        /*0028*/ 	.byte	0x04, 0x17
        /*002a*/ 	.short	(.L_97 - .L_96)
.L_96:
        /*002c*/ 	.word	0x00000000
        /*0030*/ 	.short	0x0003
        /*0032*/ 	.short	0x0018
        /*0034*/ 	.byte	0x00, 0xf5, 0x21, 0x00


	//----- nvinfo : EIATTR_KPARAM_INFO
	.align		4
.L_97:
        /*0038*/ 	.byte	0x04, 0x17
        /*003a*/ 	.short	(.L_99 - .L_98)
.L_98:
        /*003c*/ 	.word	0x00000000
        /*0040*/ 	.short	0x0002
        /*0042*/ 	.short	0x0010
        /*0044*/ 	.byte	0x00, 0xf5, 0x21, 0x00


	//----- nvinfo : EIATTR_KPARAM_INFO
	.align		4
.L_99:
        /*0048*/ 	.byte	0x04, 0x17
        /*004a*/ 	.short	(.L_101 - .L_100)
.L_100:
        /*004c*/ 	.word	0x00000000
        /*0050*/ 	.short	0x0001
        /*0052*/ 	.short	0x0008
        /*0054*/ 	.byte	0x00, 0xf5, 0x21, 0x00


	//----- nvinfo : EIATTR_KPARAM_INFO
	.align		4
.L_101:
        /*0058*/ 	.byte	0x04, 0x17
        /*005a*/ 	.short	(.L_103 - .L_102)
.L_102:
        /*005c*/ 	.word	0x00000000
        /*0060*/ 	.short	0x0000
        /*0062*/ 	.short	0x0000
        /*0064*/ 	.byte	0x00, 0xf5, 0x21, 0x00


	//----- nvinfo : EIATTR_SPARSE_MMA_MASK
	.align		4
.L_103:
        /*0068*/ 	.byte	0x03, 0x50
        /*006a*/ 	.short	0x0010


	//----- nvinfo : EIATTR_MAXREG_COUNT
	.align		4
        /*006c*/ 	.byte	0x03, 0x1b
        /*006e*/ 	.short	0x00ff


	//----- nvinfo : EIATTR_NUM_BARRIERS
	.align		4
        /*0070*/ 	.byte	0x02, 0x4c
        /*0072*/ 	.byte	0x01
	.zero		1


	//----- nvinfo : EIATTR_MERCURY_ISA_VERSION
	.align		4
        /*0074*/ 	.byte	0x03, 0x5f
        /*0076*/ 	.short	0x0101


	//----- nvinfo : EIATTR_COOP_GROUP_MASK_REGIDS
	.align		4
        /*0078*/ 	.byte	0x04, 0x29
        /*007a*/ 	.short	(.L_105 - .L_104)


	//   ....[0]....
.L_104:
        /*007c*/ 	.word	0xffffffff


	//   ....[1]....
        /*0080*/ 	.word	0xffffffff


	//   ....[2]....
        /*0084*/ 	.word	0xffffffff


	//   ....[3]....
        /*0088*/ 	.word	0xffffffff


	//   ....[4]....
        /*008c*/ 	.word	0xffffffff


	//   ....[5]....
        /*0090*/ 	.word	0xffffffff


	//----- nvinfo : EIATTR_COOP_GROUP_INSTR_OFFSETS
	.align		4
.L_105:
        /*0094*/ 	.byte	0x04, 0x28
        /*0096*/ 	.short	(.L_107 - .L_106)


	//   ....[0]....
.L_106:
        /*0098*/ 	.word	0x00007350


	//   ....[1]....
        /*009c*/ 	.word	0x00007360


	//   ....[2]....
        /*00a0*/ 	.word	0x00007500


	//   ....[3]....
        /*00a4*/ 	.word	0x00007510


	//   ....[4]....
        /*00a8*/ 	.word	0x00007520


	//   ....[5]....
        /*00ac*/ 	.word	0x00007530


	//----- nvinfo : EIATTR_VRC_CTA_INIT_COUNT
	.align		4
.L_107:
        /*00b0*/ 	.byte	0x02, 0x4a
	.zero		1
	.zero		1


	//----- nvinfo : EIATTR_EXIT_INSTR_OFFSETS
	.align		4
        /*00b4*/ 	.byte	0x04, 0x1c
        /*00b6*/ 	.short	(.L_109 - .L_108)


	//   ....[0]....
.L_108:
        /*00b8*/ 	.word	0x00007320


	//----- nvinfo : EIATTR_CRS_STACK_SIZE
	.align		4
.L_109:
        /*00bc*/ 	.byte	0x04, 0x1e
        /*00be*/ 	.short	(.L_111 - .L_110)
.L_110:
        /*00c0*/ 	.word	0x00000000


	//----- nvinfo : EIATTR_CBANK_PARAM_SIZE
	.align		4
.L_111:
        /*00c4*/ 	.byte	0x03, 0x19
        /*00c6*/ 	.short	0x0030


	//----- nvinfo : EIATTR_PARAM_CBANK
	.align		4
        /*00c8*/ 	.byte	0x04, 0x0a
        /*00ca*/ 	.short	(.L_113 - .L_112)
	.align		4
.L_112:
        /*00cc*/ 	.word	index@(.nv.constant0._Z29sp_mmad_16832_throughput_testILj7EEvP6__halfS1_S1_S1_Pjm)
        /*00d0*/ 	.short	0x0380
        /*00d2*/ 	.short	0x0030


	//----- nvinfo : EIATTR_SW_WAR
	.align		4
.L_113:
        /*00d4*/ 	.byte	0x04, 0x36
        /*00d6*/ 	.short	(.L_115 - .L_114)
.L_114:
        /*00d8*/ 	.word	0x00000008
.L_115:


//--------------------- .nv.info._Z29sp_mmad_16832_throughput_testILj6EEvP6__halfS1_S1_S1_Pjm --------------------------
	.section	.nv.info._Z29sp_mmad_16832_throughput_testILj6EEvP6__halfS1_S1_S1_Pjm,"",@"SHT_CUDA_INFO"
	.sectionflags	@""
	.align	4


	//----- nvinfo : EIATTR_CUDA_API_VERSION
	.align		4
        /*0000*/ 	.byte	0x04, 0x37
        /*0002*/ 	.short	(.L_117 - .L_116)
.L_116:
        /*0004*/ 	.word	0x00000082


	//----- nvinfo : EIATTR_KPARAM_INFO
	.align		4
.L_117:
        /*0008*/ 	.byte	0x04, 0x17
        /*000a*/ 	.short	(.L_119 - .L_118)
.L_118:
        /*000c*/ 	.word	0x00000000
        /*0010*/ 	.short	0x0005
        /*0012*/ 	.short	0x0028
        /*0014*/ 	.byte	0x00, 0xf0, 0x21, 0x00


	//----- nvinfo : EIATTR_KPARAM_INFO
	.align		4
.L_119:
        /*0018*/ 	.byte	0x04, 0x17
        /*001a*/ 	.short	(.L_121 - .L_120)
.L_120:
        /*001c*/ 	.word	0x00000000
        /*0020*/ 	.short	0x0004
        /*0022*/ 	.short	0x0020
        /*0024*/ 	.byte	0x00, 0xf5, 0x21, 0x00


	//----- nvinfo : EIATTR_KPARAM_INFO
	.align		4
.L_121:
        /*0028*/ 	.byte	0x04, 0x17
        /*002a*/ 	.short	(.L_123 - .L_122)
.L_122:
        /*002c*/ 	.word	0x00000000
        /*0030*/ 	.short	0x0003
        /*0032*/ 	.short	0x0018
        /*0034*/ 	.byte	0x00, 0xf5, 0x21, 0x00


	//----- nvinfo : EIATTR_KPARAM_INFO
	.align		4
.L_123:
        /*0038*/ 	.byte	0x04, 0x17
        /*003a*/ 	.short	(.L_125 - .L_124)
.L_124:
        /*003c*/ 	.word	0x00000000
        /*0040*/ 	.short	0x0002
        /*0042*/ 	.short	0x0010
        /*0044*/ 	.byte	0x00, 0xf5, 0x21, 0x00


	//----- nvinfo : EIATTR_KPARAM_INFO
	.align		4
.L_125:
        /*0048*/ 	.byte	0x04, 0x17
        /*004a*/ 	.short	(.L_127 - .L_126)
.L_126:
        /*004c*/ 	.word	0x00000000
        /*0050*/ 	.short	0x0001
        /*0052*/ 	.short	0x0008
        /*0054*/ 	.byte	0x00, 0xf5, 0x21, 0x00


	//----- nvinfo : EIATTR_KPARAM_INFO
	.align		4
.L_127:
        /*0058*/ 	.byte	0x04, 0x17
        /*005a*/ 	.short	(.L_129 - .L_128)
.L_128:
        /*005c*/ 	.word	0x00000000
        /*0060*/ 	.short	0x0000
        /*0062*/ 	.short	0x0000
        /*0064*/ 	.byte	0x00, 0xf5, 0x21, 0x00


	//----- nvinfo : EIATTR_SPARSE_MMA_MASK
	.align		4
.L_129:
        /*0068*/ 	.byte	0x03, 0x50
        /*006a*/ 	.short	0x0010


	//----- nvinfo : EIATTR_MAXREG_COUNT
	.align		4
        /*006c*/ 	.byte	0x03, 0x1b
        /*006e*/ 	.short	0x00ff


	//----- nvinfo : EIATTR_NUM_BARRIERS
	.align		4
        /*0070*/ 	.byte	0x02, 0x4c
        /*0072*/ 	.byte	0x01
	.zero		1


	//----- nvinfo : EIATTR_MERCURY_ISA_VERSION
	.align		4
        /*0074*/ 	.byte	0x03, 0x5f
        /*0076*/ 	.short	0x0101


	//----- nvinfo : EIATTR_COOP_GROUP_MASK_REGIDS
	.align		4
        /*0078*/ 	.byte	0x04, 0x29
        /*007a*/ 	.short	(.L_131 - .L_130)


	//   ....[0]....
.L_130:
        /*007c*/ 	.word	0xffffffff


	//   ....[1]....
        /*0080*/ 	.word	0xffffffff


	//   ....[2]....
        /*0084*/ 	.word	0xffffffff


	//   ....[3]....
        /*0088*/ 	.word	0xffffffff


	//   ....[4]....
        /*008c*/ 	.word	0xffffffff


	//   ....[5]....
        /*0090*/ 	.word	0xffffffff


	//----- nvinfo : EIATTR_COOP_GROUP_INSTR_OFFSETS
	.align		4
.L_131:
        /*0094*/ 	.byte	0x04, 0x28
        /*0096*/ 	.short	(.L_133 - .L_132)


	//   ....[0]....
.L_132:
        /*0098*/ 	.word	0x00006370


	//   ....[1]....
        /*009c*/ 	.word	0x00006380


	//   ....[2]....
        /*00a0*/ 	.word	0x000065a0


	//   ....[3]....
        /*00a4*/ 	.word	0x000065b0


	//   ....[4]....
        /*00a8*/ 	.word	0x000065c0


	//   ....[5]....
        /*00ac*/ 	.word	0x000065e0


	//----- nvinfo : EIATTR_VRC_CTA_INIT_COUNT
	.align		4
.L_133:
        /*00b0*/ 	.byte	0x02, 0x4a
	.zero		1
	.zero		1


	//----- nvinfo : EIATTR_EXIT_INSTR_OFFSETS
	.align		4
        /*00b4*/ 	.byte	0x04, 0x1c
        /*00b6*/ 	.short	(.L_135 - .L_134)


	//   ....[0]....
.L_134:
        /*00b8*/ 	.word	0x00006340


	//----- nvinfo : EIATTR_CRS_STACK_SIZE
	.align		4
.L_135:
        /*00bc*/ 	.byte	0x04, 0x1e
        /*00be*/ 	.short	(.L_137 - .L_136)
.L_136:
        /*00c0*/ 	.word	0x00000000


	//----- nvinfo : EIATTR_CBANK_PARAM_SIZE
	.align		4
.L_137:
        /*00c4*/ 	.byte	0x03, 0x19
        /*00c6*/ 	.short	0x0030


	//----- nvinfo : EIATTR_PARAM_CBANK
	.align		4
        /*00c8*/ 	.byte	0x04, 0x0a
        /*00ca*/ 	.short	(.L_139 - .L_138)
	.align		4
.L_138:
        /*00cc*/ 	.word	index@(.nv.constant0._Z29sp_mmad_16832_throughput_testILj6EEvP6__halfS1_S1_S1_Pjm)
        /*00d0*/ 	.short	0x0380
        /*00d2*/ 	.short	0x0030


	//----- nvinfo : EIATTR_SW_WAR
	.align		4
.L_139:
        /*00d4*/ 	.byte	0x04, 0x36
        /*00d6*/ 	.short	(.L_141 - .L_140)
.L_140:
        /*00d8*/ 	.word	0x00000008
.L_141:


//--------------------- .nv.info._Z29sp_mmad_16832_throughput_testILj5EEvP6__halfS1_S1_S1_Pjm --------------------------
	.section	.nv.info._Z29sp_mmad_16832_throughput_testILj5EEvP6__halfS1_S1_S1_Pjm,"",@"SHT_CUDA_INFO"
	.sectionflags	@""
	.align	4


	//----- nvinfo : EIATTR_CUDA_API_VERSION
	.align		4
        /*0000*/ 	.byte	0x04, 0x37
        /*0002*/ 	.short	(.L_143 - .L_142)
.L_142:
        /*0004*/ 	.word	0x00000082


	//----- nvinfo : EIATTR_KPARAM_INFO
	.align		4
.L_143:
        /*0008*/ 	.byte	0x04, 0x17
        /*000a*/ 	.short	(.L_145 - .L_144)
.L_144:
        /*000c*/ 	.word	0x00000000
        /*0010*/ 	.short	0x0005
        /*0012*/ 	.short	0x0028
        /*0014*/ 	.byte	0x00, 0xf0, 0x21, 0x00


	//----- nvinfo : EIATTR_KPARAM_INFO
	.align		4
.L_145:
        /*0018*/ 	.byte	0x04, 0x17
        /*001a*/ 	.short	(.L_147 - .L_146)
.L_146:
        /*001c*/ 	.word	0x00000000
        /*0020*/ 	.short	0x0004
        /*0022*/ 	.short	0x0020
        /*0024*/ 	.byte	0x00, 0xf5, 0x21, 0x00


	//----- nvinfo : EIATTR_KPARAM_INFO
	.align		4
.L_147:
        /*0028*/ 	.byte	0x04, 0x17
        /*002a*/ 	.short	(.L_149 - .L_148)
.L_148:
        /*002c*/ 	.word	0x00000000
        /*0030*/ 	.short	0x0003
        /*0032*/ 	.short	0x0018
        /*0034*/ 	.byte	0x00, 0xf5, 0x21, 0x00


	//----- nvinfo : EIATTR_KPARAM_INFO
	.align		4
.L_149:
        /*0038*/ 	.byte	0x04, 0x17
        /*003a*/ 	.short	(.L_151 - .L_150)
.L_150:
        /*003c*/ 	.word	0x00000000
        /*0040*/ 	.short	0x0002
        /*0042*/ 	.short	0x0010
        /*0044*/ 	.byte	0x00, 0xf5, 0x21, 0x00


	//----- nvinfo : EIATTR_KPARAM_INFO
	.align		4
.L_151:
        /*0048*/ 	.byte	0x04, 0x17
        /*004a*/ 	.short	(.L_153 - .L_152)
.L_152:
        /*004c*/ 	.word	0x00000000
        /*0050*/ 	.short	0x0001
        /*0052*/ 	.short	0x0008
        /*0054*/ 	.byte	0x00, 0xf5, 0x21, 0x00


	//----- nvinfo : EIATTR_KPARAM_INFO
	.align		4
.L_153:
        /*0058*/ 	.byte	0x04, 0x17
        /*005a*/ 	.short	(.L_155 - .L_154)
.L_154:
        /*005c*/ 	.word	0x00000000
        /*0060*/ 	.short	0x0000
        /*0062*/ 	.short	0x0000
        /*0064*/ 	.byte	0x00, 0xf5, 0x21, 0x00


	//----- nvinfo : EIATTR_SPARSE_MMA_MASK
	.align		4
.L_155:
        /*0068*/ 	.byte	0x03, 0x50
        /*006a*/ 	.short	0x0010


	//----- nvinfo : EIATTR_MAXREG_COUNT
	.align		4
        /*006c*/ 	.byte	0x03, 0x1b
        /*006e*/ 	.short	0x00ff


	//----- nvinfo : EIATTR_NUM_BARRIERS
	.align		4
        /*0070*/ 	.byte	0x02, 0x4c
        /*0072*/ 	.byte	0x01
	.zero		1


	//----- nvinfo : EIATTR_MERCURY_ISA_VERSION
	.align		4
        /*0074*/ 	.byte	0x03, 0x5f
        /*0076*/ 	.short	0x0101


	//----- nvinfo : EIATTR_COOP_GROUP_MASK_REGIDS
	.align		4
        /*0078*/ 	.byte	0x04, 0x29
        /*007a*/ 	.short	(.L_157 - .L_156)


	//   ....[0]....
.L_156:
        /*007c*/ 	.word	0xffffffff


	//   ....[1]....
        /*0080*/ 	.word	0xffffffff


	//   ....[2]....
        /*0084*/ 	.word	0xffffffff


	//   ....[3]....
        /*0088*/ 	.word	0xffffffff


	//   ....[4]....
        /*008c*/ 	.word	0xffffffff


	//   ....[5]....
        /*0090*/ 	.word	0xffffffff


	//----- nvinfo : EIATTR_COOP_GROUP_INSTR_OFFSETS
	.align		4
.L_157:
        /*0094*/ 	.byte	0x04, 0x28
        /*0096*/ 	.short	(.L_159 - .L_158)


	//   ....[0]....
.L_158:
        /*0098*/ 	.word	0x000053c0


	//   ....[1]....
        /*009c*/ 	.word	0x000053d0


	//   ....[2]....
        /*00a0*/ 	.word	0x00005570


	//   ....[3]....
        /*00a4*/ 	.word	0x00005580


	//   ....[4]....
        /*00a8*/ 	.word	0x00005590


	//   ....[5]....
        /*00ac*/ 	.word	0x000055a0


	//----- nvinfo : EIATTR_VRC_CTA_INIT_COUNT
	.align		4
.L_159:
        /*00b0*/ 	.byte	0x02, 0x4a
	.zero		1
	.zero		1


	//----- nvinfo : EIATTR_EXIT_INSTR_OFFSETS
	.align		4
        /*00b4*/ 	.byte	0x04, 0x1c
        /*00b6*/ 	.short	(.L_161 - .L_160)


	//   ....[0]....
.L_160:
        /*00b8*/ 	.word	0x00005390


	//----- nvinfo : EIATTR_CRS_STACK_SIZE
	.align		4
.L_161:
        /*00bc*/ 	.byte	0x04, 0x1e
        /*00be*/ 	.short	(.L_163 - .L_162)
.L_162:
        /*00c0*/ 	.word	0x00000000


	//----- nvinfo : EIATTR_CBANK_PARAM_SIZE
	.align		4
.L_163:
        /*00c4*/ 	.byte	0x03, 0x19
        /*00c6*/ 	.short	0x0030


	//----- nvinfo : EIATTR_PARAM_CBANK
	.align		4
        /*00c8*/ 	.byte	0x04, 0x0a
        /*00ca*/ 	.short	(.L_165 - .L_164)
	.align		4
.L_164:
        /*00cc*/ 	.word	index@(.nv.constant0._Z29sp_mmad_16832_throughput_testILj5EEvP6__halfS1_S1_S1_Pjm)
        /*00d0*/ 	.short	0x0380
        /*00d2*/ 	.short	0x0030


	//----- nvinfo : EIATTR_SW_WAR
	.align		4
.L_165:
        /*00d4*/ 	.byte	0x04, 0x36
        /*00d6*/ 	.short	(.L_167 - .L_166)
.L_166:
        /*00d8*/ 	.word	0x00000008
.L_167:


//--------------------- .nv.info._Z29sp_mmad_16832_throughput_testILj4EEvP6__halfS1_S1_S1_Pjm --------------------------
	.section	.nv.info._Z29sp_mmad_16832_throughput_testILj4EEvP6__halfS1_S1_S1_Pjm,"",@"SHT_CUDA_INFO"
	.sectionflags	@""
	.align	4


	//----- nvinfo : EIATTR_CUDA_API_VERSION
	.align		4
        /*0000*/ 	.byte	0x04, 0x37
        /*0002*/ 	.short	(.L_169 - .L_168)
.L_168:
        /*0004*/ 	.word	0x00000082


	//----- nvinfo : EIATTR_KPARAM_INFO
	.align		4
.L_169:
        /*0008*/ 	.byte	0x04, 0x17
        /*000a*/ 	.short	(.L_171 - .L_170)
.L_170:
        /*000c*/ 	.word	0x00000000
        /*0010*/ 	.short	0x0005
        /*0012*/ 	.short	0x0028
        /*0014*/ 	.byte	0x00, 0xf0, 0x21, 0x00


	//----- nvinfo : EIATTR_KPARAM_INFO
	.align		4
.L_171:
        /*0018*/ 	.byte	0x04, 0x17
        /*001a*/ 	.short	(.L_173 - .L_172)
.L_172:
        /*001c*/ 	.word	0x00000000
        /*0020*/ 	.short	0x0004
        /*0022*/ 	.short	0x0020
        /*0024*/ 	.byte	0x00, 0xf5, 0x21, 0x00


	//----- nvinfo : EIATTR_KPARAM_INFO
	.align		4
.L_173:
        /*0028*/ 	.byte	0x04, 0x17
        /*002a*/ 	.short	(.L_175 - .L_174)
.L_174:
        /*002c*/ 	.word	0x00000000
        /*0030*/ 	.short	0x0003
        /*0032*/ 	.short	0x0018
        /*0034*/ 	.byte	0x00, 0xf5, 0x21, 0x00


	//----- nvinfo : EIATTR_KPARAM_INFO
	.align		4
.L_175:
        /*0038*/ 	.byte	0x04, 0x17
        /*003a*/ 	.short	(.L_177 - .L_176)
.L_176:
        /*003c*/ 	.word	0x00000000
        /*0040*/ 	.short	0x0002
        /*0042*/ 	.short	0x0010
        /*0044*/ 	.byte	0x00, 0xf5, 0x21, 0x00


	//----- nvinfo : EIATTR_KPARAM_INFO
	.align		4
.L_177:
        /*0048*/ 	.byte	0x04, 0x17
        /*004a*/ 	.short	(.L_179 - .L_178)
.L_178:
        /*004c*/ 	.word	0x00000000
        /*0050*/ 	.short	0x0001
        /*0052*/ 	.short	0x0008
        /*0054*/ 	.byte	0x00, 0xf5, 0x21, 0x00


	//----- nvinfo : EIATTR_KPARAM_INFO
	.align		4
.L_179:
        /*0058*/ 	.byte	0x04, 0x17
        /*005a*/ 	.short	(.L_181 - .L_180)
.L_180:
        /*005c*/ 	.word	0x00000000
        /*0060*/ 	.short	0x0000
        /*0062*/ 	.short	0x0000
        /*0064*/ 	.byte	0x00, 0xf5, 0x21, 0x00


	//----- nvinfo : EIATTR_SPARSE_MMA_MASK
	.align		4
.L_181:
        /*0068*/ 	.byte	0x03, 0x50
        /*006a*/ 	.short	0x0010


	//----- nvinfo : EIATTR_MAXREG_COUNT
	.align		4
        /*006c*/ 	.byte	0x03, 0x1b
        /*006e*/ 	.short	0x00ff


	//----- nvinfo : EIATTR_NUM_BARRIERS
	.align		4
        /*0070*/ 	.byte	0x02, 0x4c
        /*0072*/ 	.byte	0x01
	.zero		1


	//----- nvinfo : EIATTR_MERCURY_ISA_VERSION
	.align		4
        /*0074*/ 	.byte	0x03, 0x5f
        /*0076*/ 	.short	0x0101


	//----- nvinfo : EIATTR_COOP_GROUP_MASK_REGIDS
	.align		4
        /*0078*/ 	.byte	0x04, 0x29
        /*007a*/ 	.short	(.L_183 - .L_182)


	//   ....[0]....
.L_182:
        /*007c*/ 	.word	0xffffffff


	//   ....[1]....
        /*0080*/ 	.word	0xffffffff


	//   ....[2]....
        /*0084*/ 	.word	0xffffffff


	//   ....[3]....
        /*0088*/ 	.word	0xffffffff


	//   ....[4]....
        /*008c*/ 	.word	0xffffffff


	//   ....[5]....
        /*0090*/ 	.word	0xffffffff


	//----- nvinfo : EIATTR_COOP_GROUP_INSTR_OFFSETS
	.align		4
.L_183:
        /*0094*/ 	.byte	0x04, 0x28
        /*0096*/ 	.short	(.L_185 - .L_184)


	//   ....[0]....
.L_184:
        /*0098*/ 	.word	0x000043d0


	//   ....[1]....
        /*009c*/ 	.word	0x000043e0


	//   ....[2]....
        /*00a0*/ 	.word	0x00004580


	//   ....[3]....
        /*00a4*/ 	.word	0x00004590


	//   ....[4]....
        /*00a8*/ 	.word	0x000045a0


	//   ....[5]....
        /*00ac*/ 	.word	0x000045b0


	//----- nvinfo : EIATTR_VRC_CTA_INIT_COUNT
	.align		4
.L_185:
        /*00b0*/ 	.byte	0x02, 0x4a
	.zero		1
	.zero		1


	//----- nvinfo : EIATTR_EXIT_INSTR_OFFSETS
	.align		4
        /*00b4*/ 	.byte	0x04, 0x1c
        /*00b6*/ 	.short	(.L_187 - .L_186)


	//   ....[0]....
.L_186:
        /*00b8*/ 	.word	0x000043a0


	//----- nvinfo : EIATTR_CRS_STACK_SIZE
	.align		4
.L_187:
        /*00bc*/ 	.byte	0x04, 0x1e
        /*00be*/ 	.short	(.L_189 - .L_188)
.L_188:
        /*00c0*/ 	.word	0x00000000


	//----- nvinfo : EIATTR_CBANK_PARAM_SIZE
	.align		4
.L_189:
        /*00c4*/ 	.byte	0x03, 0x19
        /*00c6*/ 	.short	0x0030


	//----- nvinfo : EIATTR_PARAM_CBANK
	.align		4
        /*00c8*/ 	.byte	0x04, 0x0a
        /*00ca*/ 	.short	(.L_191 - .L_190)
	.align		4
.L_190:
        /*00cc*/ 	.word	index@(.nv.constant0._Z29sp_mmad_16832_throughput_testILj4EEvP6__halfS1_S1_S1_Pjm)
        /*00d0*/ 	.short	0x0380
        /*00d2*/ 	.short	0x0030


	//----- nvinfo : EIATTR_SW_WAR
	.align		4
.L_191:
        /*00d4*/ 	.byte	0x04, 0x36
        /*00d6*/ 	.short	(.L_193 - .L_192)
.L_192:
        /*00d8*/ 	.word	0x00000008
.L_193:


//--------------------- .nv.info._Z29sp_mmad_16832_throughput_testILj3EEvP6__halfS1_S1_S1_Pjm --------------------------
	.section	.nv.info._Z29sp_mmad_16832_throughput_testILj3EEvP6__halfS1_S1_S1_Pjm,"",@"SHT_CUDA_INFO"
	.sectionflags	@""
	.align	4


	//----- nvinfo : EIATTR_CUDA_API_VERSION
	.align		4
        /*0000*/ 	.byte	0x04, 0x37
        /*0002*/ 	.short	(.L_195 - .L_194)
.L_194:
        /*0004*/ 	.word	0x00000082


	//----- nvinfo : EIATTR_KPARAM_INFO
	.align		4
.L_195:
        /*0008*/ 	.byte	0x04, 0x17
        /*000a*/ 	.short	(.L_197 - .L_196)
.L_196:
        /*000c*/ 	.word	0x00000000
        /*0010*/ 	.short	0x0005
        /*0012*/ 	.short	0x0028
        /*0014*/ 	.byte	0x00, 0xf0, 0x21, 0x00


	//----- nvinfo : EIATTR_KPARAM_INFO
	.align		4
.L_197:
        /*0018*/ 	.byte	0x04, 0x17
        /*001a*/ 	.short	(.L_199 - .L_198)
.L_198:
        /*001c*/ 	.word	0x00000000
        /*0020*/ 	.short	0x0004
        /*0022*/ 	.short	0x0020
        /*0024*/ 	.byte	0x00, 0xf5, 0x21, 0x00


	//----- nvinfo : EIATTR_KPARAM_INFO
	.align		4
.L_199:
        /*0028*/ 	.byte	0x04, 0x17
        /*002a*/ 	.short	(.L_201 - .L_200)
.L_200:
        /*002c*/ 	.word	0x00000000
        /*0030*/ 	.short	0x0003
        /*0032*/ 	.short	0x0018
        /*0034*/ 	.byte	0x00, 0xf5, 0x21, 0x00


	//----- nvinfo : EIATTR_KPARAM_INFO
	.align		4
.L_201:
        /*0038*/ 	.byte	0x04, 0x17
        /*003a*/ 	.short	(.L_203 - .L_202)
.L_202:
        /*003c*/ 	.word	0x00000000
        /*0040*/ 	.short	0x0002
        /*0042*/ 	.short	0x0010
        /*0044*/ 	.byte	0x00, 0xf5, 0x21, 0x00


	//----- nvinfo : EIATTR_KPARAM_INFO
	.align		4
.L_203:
        /*0048*/ 	.byte	0x04, 0x17
        /*004a*/ 	.short	(.L_205 - .L_204)
.L_204:
        /*004c*/ 	.word	0x00000000
        /*0050*/ 	.short	0x0001
        /*0052*/ 	.short	0x0008
        /*0054*/ 	.byte	0x00, 0xf5, 0x21, 0x00


	//----- nvinfo : EIATTR_KPARAM_INFO
	.align		4
.L_205:
        /*0058*/ 	.byte	0x04, 0x17
        /*005a*/ 	.short	(.L_207 - .L_206)
.L_206:
        /*005c*/ 	.word	0x00000000
        /*0060*/ 	.short	0x0000
        /*0062*/ 	.short	0x0000
        /*0064*/ 	.byte	0x00, 0xf5, 0x21, 0x00


	//----- nvinfo : EIATTR_SPARSE_MMA_MASK
	.align		4
.L_207:
        /*0068*/ 	.byte	0x03, 0x50
        /*006a*/ 	.short	0x0010


	//----- nvinfo : EIATTR_MAXREG_COUNT
	.align		4
        /*006c*/ 	.byte	0x03, 0x1b
        /*006e*/ 	.short	0x00ff


	//----- nvinfo : EIATTR_NUM_BARRIERS
	.align		4
        /*0070*/ 	.byte	0x02, 0x4c
        /*0072*/ 	.byte	0x01
	.zero		1


	//----- nvinfo : EIATTR_MERCURY_ISA_VERSION
	.align		4
        /*0074*/ 	.byte	0x03, 0x5f
        /*0076*/ 	.short	0x0101


	//----- nvinfo : EIATTR_COOP_GROUP_MASK_REGIDS
	.align		4
        /*0078*/ 	.byte	0x04, 0x29
        /*007a*/ 	.short	(.L_209 - .L_208)


	//   ....[0]....
.L_208:
        /*007c*/ 	.word	0xffffffff


	//   ....[1]....
        /*0080*/ 	.word	0xffffffff


	//   ....[2]....
        /*0084*/ 	.word	0xffffffff


	//   ....[3]....
        /*0088*/ 	.word	0xffffffff


	//   ....[4]....
        /*008c*/ 	.word	0xffffffff


	//   ....[5]....
        /*0090*/ 	.word	0xffffffff


	//----- nvinfo : EIATTR_COOP_GROUP_INSTR_OFFSETS
	.align		4
.L_209:
        /*0094*/ 	.byte	0x04, 0x28
        /*0096*/ 	.short	(.L_211 - .L_210)


	//   ....[0]....
.L_210:
        /*0098*/ 	.word	0x00003400


	//   ....[1]....
        /*009c*/ 	.word	0x00003410


	//   ....[2]....
        /*00a0*/ 	.word	0x00003630


	//   ....[3]....
        /*00a4*/ 	.word	0x00003640


	//   ....[4]....
        /*00a8*/ 	.word	0x00003680


	//   ....[5]....
        /*00ac*/ 	.word	0x000036a0


	//----- nvinfo : EIATTR_VRC_CTA_INIT_COUNT
	.align		4
.L_211:
        /*00b0*/ 	.byte	0x02, 0x4a
	.zero		1
	.zero		1


	//----- nvinfo : EIATTR_EXIT_INSTR_OFFSETS
	.align		4
        /*00b4*/ 	.byte	0x04, 0x1c
        /*00b6*/ 	.short	(.L_213 - .L_212)


	//   ....[0]....
.L_212:
        /*00b8*/ 	.word	0x000033d0


	//----- nvinfo : EIATTR_CRS_STACK_SIZE
	.align		4
.L_213:
        /*00bc*/ 	.byte	0x04, 0x1e
        /*00be*/ 	.short	(.L_215 - .L_214)
.L_214:
        /*00c0*/ 	.word	0x00000000


	//----- nvinfo : EIATTR_CBANK_PARAM_SIZE
	.align		4
.L_215:
        /*00c4*/ 	.byte	0x03, 0x19
        /*00c6*/ 	.short	0x0030


	//----- nvinfo : EIATTR_PARAM_CBANK
	.align		4
        /*00c8*/ 	.byte	0x04, 0x0a
        /*00ca*/ 	.short	(.L_217 - .L_216)
	.align		4
.L_216:
        /*00cc*/ 	.word	index@(.nv.constant0._Z29sp_mmad_16832_throughput_testILj3EEvP6__halfS1_S1_S1_Pjm)
        /*00d0*/ 	.short	0x0380
        /*00d2*/ 	.short	0x0030


	//----- nvinfo : EIATTR_SW_WAR
	.align		4
.L_217:
        /*00d4*/ 	.byte	0x04, 0x36
        /*00d6*/ 	.short	(.L_219 - .L_218)
.L_218:
        /*00d8*/ 	.word	0x00000008
.L_219:


//--------------------- .nv.info._Z29sp_mmad_16832_throughput_testILj2EEvP6__halfS1_S1_S1_Pjm --------------------------
	.section	.nv.info._Z29sp_mmad_16832_throughput_testILj2EEvP6__halfS1_S1_S1_Pjm,"",@"SHT_CUDA_INFO"
	.sectionflags	@""
	.align	4


	//----- nvinfo : EIATTR_CUDA_API_VERSION
	.align		4
        /*0000*/ 	.byte	0x04, 0x37
        /*0002*/ 	.short	(.L_221 - .L_220)
.L_220:
        /*0004*/ 	.word	0x00000082


	//----- nvinfo : EIATTR_KPARAM_INFO
	.align		4
.L_221:
        /*0008*/ 	.byte	0x04, 0x17
        /*000a*/ 	.short	(.L_223 - .L_222)
.L_222:
        /*000c*/ 	.word	0x00000000
        /*0010*/ 	.short	0x0005
        /*0012*/ 	.short	0x0028
        /*0014*/ 	.byte	0x00, 0xf0, 0x21, 0x00


	//----- nvinfo : EIATTR_KPARAM_INFO
	.align		4
.L_223:
        /*0018*/ 	.byte	0x04, 0x17
        /*001a*/ 	.short	(.L_225 - .L_224)
.L_224:
        /*001c*/ 	.word	0x00000000
        /*0020*/ 	.short	0x0004
        /*0022*/ 	.short	0x0020
        /*0024*/ 	.byte	0x00, 0xf5, 0x21, 0x00


	//----- nvinfo : EIATTR_KPARAM_INFO
	.align		4
.L_225:
        /*0028*/ 	.byte	0x04, 0x17
        /*002a*/ 	.short	(.L_227 - .L_226)
.L_226:
        /*002c*/ 	.word	0x00000000
        /*0030*/ 	.short	0x0003
        /*0032*/ 	.short	0x0018
        /*0034*/ 	.byte	0x00, 0xf5, 0x21, 0x00


	//----- nvinfo : EIATTR_KPARAM_INFO
	.align		4
.L_227:
        /*0038*/ 	.byte	0x04, 0x17
        /*003a*/ 	.short	(.L_229 - .L_228)
.L_228:
        /*003c*/ 	.word	0x00000000
        /*0040*/ 	.short	0x0002
        /*0042*/ 	.short	0x0010
        /*0044*/ 	.byte	0x00, 0xf5, 0x21, 0x00


	//----- nvinfo : EIATTR_KPARAM_INFO
	.align		4
.L_229:
        /*0048*/ 	.byte	0x04, 0x17
        /*004a*/ 	.short	(.L_231 - .L_230)
.L_230:
        /*004c*/ 	.word	0x00000000
        /*0050*/ 	.short	0x0001
        /*0052*/ 	.short	0x0008
        /*0054*/ 	.byte	0x00, 0xf5, 0x21, 0x00


	//----- nvinfo : EIATTR_KPARAM_INFO
	.align		4
.L_231:
        /*0058*/ 	.byte	0x04, 0x17
        /*005a*/ 	.short	(.L_233 - .L_232)
.L_232:
        /*005c*/ 	.word	0x00000000
        /*0060*/ 	.short	0x0000
        /*0062*/ 	.short	0x0000
        /*0064*/ 	.byte	0x00, 0xf5, 0x21, 0x00


	//----- nvinfo : EIATTR_SPARSE_MMA_MASK
	.align		4
.L_233:
        /*0068*/ 	.byte	0x03, 0x50
        /*006a*/ 	.short	0x0010


	//----- nvinfo : EIATTR_MAXREG_COUNT
	.align		4
        /*006c*/ 	.byte	0x03, 0x1b
        /*006e*/ 	.short	0x00ff


	//----- nvinfo : EIATTR_NUM_BARRIERS
	.align		4
        /*0070*/ 	.byte	0x02, 0x4c
        /*0072*/ 	.byte	0x01
	.zero		1


	//----- nvinfo : EIATTR_MERCURY_ISA_VERSION
	.align		4
        /*0074*/ 	.byte	0x03, 0x5f
        /*0076*/ 	.short	0x0101


	//----- nvinfo : EIATTR_COOP_GROUP_MASK_REGIDS
	.align		4
        /*0078*/ 	.byte	0x04, 0x29
        /*007a*/ 	.short	(.L_235 - .L_234)


	//   ....[0]....
.L_234:
        /*007c*/ 	.word	0xffffffff


	//   ....[1]....
        /*0080*/ 	.word	0xffffffff


	//   ....[2]....
        /*0084*/ 	.word	0xffffffff


	//   ....[3]....
        /*0088*/ 	.word	0xffffffff


	//   ....[4]....
        /*008c*/ 	.word	0xffffffff


	//   ....[5]....
        /*0090*/ 	.word	0xffffffff


	//----- nvinfo : EIATTR_COOP_GROUP_INSTR_OFFSETS
	.align		4
.L_235:
        /*0094*/ 	.byte	0x04, 0x28
        /*0096*/ 	.short	(.L_237 - .L_236)


	//   ....[0]....
.L_236:
        /*0098*/ 	.word	0x00002430


	//   ....[1]....
        /*009c*/ 	.word	0x00002440


	//   ....[2]....
        /*00a0*/ 	.word	0x000025e0


	//   ....[3]....
        /*00a4*/ 	.word	0x000025f0


	//   ....[4]....
        /*00a8*/ 	.word	0x00002600


	//   ....[5]....
        /*00ac*/ 	.word	0x00002610


	//----- nvinfo : EIATTR_VRC_CTA_INIT_COUNT
	.align		4
.L_237:
        /*00b0*/ 	.byte	0x02, 0x4a
	.zero		1
	.zero		1


	//----- nvinfo : EIATTR_EXIT_INSTR_OFFSETS
	.align		4
        /*00b4*/ 	.byte	0x04, 0x1c
        /*00b6*/ 	.short	(.L_239 - .L_238)


	//   ....[0]....
.L_238:
        /*00b8*/ 	.word	0x00002400


	//----- nvinfo : EIATTR_CRS_STACK_SIZE
	.align		4
.L_239:
        /*00bc*/ 	.byte	0x04, 0x1e
        /*00be*/ 	.short	(.L_241 - .L_240)
.L_240:
        /*00c0*/ 	.word	0x00000000


	//----- nvinfo : EIATTR_CBANK_PARAM_SIZE
	.align		4
.L_241:
        /*00c4*/ 	.byte	0x03, 0x19
        /*00c6*/ 	.short	0x0030


	//----- nvinfo : EIATTR_PARAM_CBANK
	.align		4
        /*00c8*/ 	.byte	0x04, 0x0a
        /*00ca*/ 	.short	(.L_243 - .L_242)
	.align		4
.L_242:
        /*00cc*/ 	.word	index@(.nv.constant0._Z29sp_mmad_16832_throughput_testILj2EEvP6__halfS1_S1_S1_Pjm)
        /*00d0*/ 	.short	0x0380
        /*00d2*/ 	.short	0x0030


	//----- nvinfo : EIATTR_SW_WAR
	.align		4
.L_243:
        /*00d4*/ 	.byte	0x04, 0x36
        /*00d6*/ 	.short	(.L_245 - .L_244)
.L_244:
        /*00d8*/ 	.word	0x00000008
.L_245:


//--------------------- .nv.info._Z29sp_mmad_16832_throughput_testILj1EEvP6__halfS1_S1_S1_Pjm --------------------------
	.section	.nv.info._Z29sp_mmad_16832_throughput_testILj1EEvP6__halfS1_S1_S1_Pjm,"",@"SHT_CUDA_INFO"
	.sectionflags	@""
	.align	4


	//----- nvinfo : EIATTR_CUDA_API_VERSION
	.align		4
        /*0000*/ 	.byte	0x04, 0x37
        /*0002*/ 	.short	(.L_247 - .L_246)
.L_246:
        /*0004*/ 	.word	0x00000082


	//----- nvinfo : EIATTR_KPARAM_INFO
	.align		4
.L_247:
        /*0008*/ 	.byte	0x04, 0x17
        /*000a*/ 	.short	(.L_249 - .L_248)
.L_248:
        /*000c*/ 	.word	0x00000000
        /*0010*/ 	.short	0x0005
        /*0012*/ 	.short	0x0028
        /*0014*/ 	.byte	0x00, 0xf0, 0x21, 0x00


	//----- nvinfo : EIATTR_KPARAM_INFO
	.align		4
.L_249:
        /*0018*/ 	.byte	0x04, 0x17
        /*001a*/ 	.short	(.L_251 - .L_250)
.L_250:
        /*001c*/ 	.word	0x00000000
        /*0020*/ 	.short	0x0004
        /*0022*/ 	.short	0x0020
        /*0024*/ 	.byte	0x00, 0xf5, 0x21, 0x00


	//----- nvinfo : EIATTR_KPARAM_INFO
	.align		4
.L_251:
        /*0028*/ 	.byte	0x04, 0x17
        /*002a*/ 	.short	(.L_253 - .L_252)
.L_252:
        /*002c*/ 	.word	0x00000000
        /*0030*/ 	.short	0x0003
        /*0032*/ 	.short	0x0018
        /*0034*/ 	.byte	0x00, 0xf5, 0x21, 0x00


	//----- nvinfo : EIATTR_KPARAM_INFO
	.align		4
.L_253:
        /*0038*/ 	.byte	0x04, 0x17
        /*003a*/ 	.short	(.L_255 - .L_254)
.L_254:
        /*003c*/ 	.word	0x00000000
        /*0040*/ 	.short	0x0002
        /*0042*/ 	.short	0x0010
        /*0044*/ 	.byte	0x00, 0xf5, 0x21, 0x00


	//----- nvinfo : EIATTR_KPARAM_INFO
	.align		4
.L_255:
        /*0048*/ 	.byte	0x04, 0x17
        /*004a*/ 	.short	(.L_257 - .L_256)
.L_256:
        /*004c*/ 	.word	0x00000000
        /*0050*/ 	.short	0x0001
        /*0052*/ 	.short	0x0008
        /*0054*/ 	.byte	0x00, 0xf5, 0x21, 0x00


	//----- nvinfo : EIATTR_KPARAM_INFO
	.align		4
.L_257:
        /*0058*/ 	.byte	0x04, 0x17
        /*005a*/ 	.short	(.L_259 - .L_258)
.L_258:
        /*005c*/ 	.word	0x00000000
        /*0060*/ 	.short	0x0000
        /*0062*/ 	.short	0x0000
        /*0064*/ 	.byte	0x00, 0xf5, 0x21, 0x00


	//----- nvinfo : EIATTR_SPARSE_MMA_MASK
	.align		4
.L_259:
        /*0068*/ 	.byte	0x03, 0x50
        /*006a*/ 	.short	0x0010


	//----- nvinfo : EIATTR_MAXREG_COUNT
	.align		4
        /*006c*/ 	.byte	0x03, 0x1b
        /*006e*/ 	.short	0x00ff


	//----- nvinfo : EIATTR_NUM_BARRIERS
	.align		4
        /*0070*/ 	.byte	0x02, 0x4c
        /*0072*/ 	.byte	0x01
	.zero		1


	//----- nvinfo : EIATTR_MERCURY_ISA_VERSION
	.align		4
        /*0074*/ 	.byte	0x03, 0x5f
        /*0076*/ 	.short	0x0101


	//----- nvinfo : EIATTR_COOP_GROUP_MASK_REGIDS
	.align		4
        /*0078*/ 	.byte	0x04, 0x29
        /*007a*/ 	.short	(.L_261 - .L_260)


	//   ....[0]....
.L_260:
        /*007c*/ 	.word	0xffffffff


	//   ....[1]....
        /*0080*/ 	.word	0xffffffff


	//   ....[2]....
        /*0084*/ 	.word	0xffffffff


	//   ....[3]....
        /*0088*/ 	.word	0xffffffff


	//   ....[4]....
        /*008c*/ 	.word	0xffffffff


	//   ....[5]....
        /*0090*/ 	.word	0xffffffff


	//----- nvinfo : EIATTR_COOP_GROUP_INSTR_OFFSETS
	.align		4
.L_261:
        /*0094*/ 	.byte	0x04, 0x28
        /*0096*/ 	.short	(.L_263 - .L_262)


	//   ....[0]....
.L_262:
        /*0098*/ 	.word	0x000005e0


	//   ....[1]....
        /*009c*/ 	.word	0x000005f0


	//   ....[2]....
        /*00a0*/ 	.word	0x00000790


	//   ....[3]....
        /*00a4*/ 	.word	0x000007a0


	//   ....[4]....
        /*00a8*/ 	.word	0x000007b0


	//   ....[5]....
        /*00ac*/ 	.word	0x000007c0


	//----- nvinfo : EIATTR_VRC_CTA_INIT_COUNT
	.align		4
.L_263:
        /*00b0*/ 	.byte	0x02, 0x4a
	.zero		1
	.zero		1


	//----- nvinfo : EIATTR_EXIT_INSTR_OFFSETS
	.align		4
        /*00b4*/ 	.byte	0x04, 0x1c
        /*00b6*/ 	.short	(.L_265 - .L_264)


	//   ....[0]....
.L_264:
        /*00b8*/ 	.word	0x000005b0


	//----- nvinfo : EIATTR_CRS_STACK_SIZE
	.align		4
.L_265:
        /*00bc*/ 	.byte	0x04, 0x1e
        /*00be*/ 	.short	(.L_267 - .L_266)
.L_266:
        /*00c0*/ 	.word	0x00000000


	//----- nvinfo : EIATTR_CBANK_PARAM_SIZE
	.align		4
.L_267:
        /*00c4*/ 	.byte	0x03, 0x19
        /*00c6*/ 	.short	0x0030


	//----- nvinfo : EIATTR_PARAM_CBANK
	.align		4
        /*00c8*/ 	.byte	0x04, 0x0a
        /*00ca*/ 	.short	(.L_269 - .L_268)
	.align		4
.L_268:
        /*00cc*/ 	.word	index@(.nv.constant0._Z29sp_mmad_16832_throughput_testILj1EEvP6__halfS1_S1_S1_Pjm)
        /*00d0*/ 	.short	0x0380
        /*00d2*/ 	.short	0x0030


	//----- nvinfo : EIATTR_SW_WAR
	.align		4
.L_269:
        /*00d4*/ 	.byte	0x04, 0x36
        /*00d6*/ 	.short	(.L_271 - .L_270)
.L_270:
        /*00d8*/ 	.word	0x00000008
.L_271:


//--------------------- .nv.callgraph             --------------------------
	.section	.nv.callgraph,"",@"SHT_CUDA_CALLGRAPH"
	.align	4
	.sectionentsize	8
	.align		4
        /*0000*/ 	.word	0x00000000
	.align		4
        /*0004*/ 	.word	0xffffffff
	.align		4
        /*0008*/ 	.word	0x00000000
	.align		4
        /*000c*/ 	.word	0xfffffffe
	.align		4
        /*0010*/ 	.word	0x00000000
	.align		4
        /*0014*/ 	.word	0xfffffffd
	.align		4
        /*0018*/ 	.word	0x00000000
	.align		4
        /*001c*/ 	.word	0xfffffffc


//--------------------- .text._Z29sp_mmad_16832_throughput_testILj8EEvP6__halfS1_S1_S1_Pjm --------------------------
	.section	.text._Z29sp_mmad_16832_throughput_testILj8EEvP6__halfS1_S1_S1_Pjm,"ax",@progbits
	.align	128
        .global         _Z29sp_mmad_16832_throughput_testILj8EEvP6__halfS1_S1_S1_Pjm
        .type           _Z29sp_mmad_16832_throughput_testILj8EEvP6__halfS1_S1_S1_Pjm,@function
        .size           _Z29sp_mmad_16832_throughput_testILj8EEvP6__halfS1_S1_S1_Pjm,(.L_x_54 - _Z29sp_mmad_16832_throughput_testILj8EEvP6__halfS1_S1_S1_Pjm)
        .other          _Z29sp_mmad_16832_throughput_testILj8EEvP6__halfS1_S1_S1_Pjm,@"STO_CUDA_ENTRY STV_DEFAULT"
_Z29sp_mmad_16832_throughput_testILj8EEvP6__halfS1_S1_S1_Pjm:
.text._Z29sp_mmad_16832_throughput_testILj8EEvP6__halfS1_S1_S1_Pjm:
[----:B------:R-:W-:Y:S01]  /*0000*/  LDC R1, c[0x0][0x37c] ;  /* 0x0000df00ff017b82 */ /* 0x000fe20000000800 */
[----:B------:R-:W0:Y:S07]  /*0010*/  S2R R7, SR_TID.X ;  /* 0x0000000000077919 */ /* 0x000e2e0000002100 */
[----:B------:R-:W1:Y:S01]  /*0020*/  LDC.64 R4, c[0x0][0x390] ;  /* 0x0000e400ff047b82 */ /* 0x000e620000000a00 */
[----:B------:R-:W2:Y:S01]  /*0030*/  LDCU.64 UR6, c[0x0][0x358] ;  /* 0x00006b00ff0677ac */ /* 0x000ea20008000a00 */
[----:B------:R-:W3:Y:S06]  /*0040*/  LDCU.64 UR4, c[0x0][0x3a8] ;  /* 0x00007500ff0477ac */ /* 0x000eec0008000a00 */
[----:B------:R-:W4:Y:S08]  /*0050*/  LDC.64 R26, c[0x0][0x388] ;  /* 0x0000e200ff1a7b82 */ /* 0x000f300000000a00 */
[----:B------:R-:W2:Y:S08]  /*0060*/  LDC.64 R2, c[0x0][0x3a0] ;  /* 0x0000e800ff027b82 */ /* 0x000eb00000000a00 */
[----:B------:R-:W3:Y:S01]  /*0070*/  LDC.64 R24, c[0x0][0x398] ;  /* 0x0000e600ff187b82 */ /* 0x000ee20000000a00 */
[C---:B0-----:R-:W-:Y:S01]  /*0080*/  IMAD.SHL.U32 R6, R7.reuse, 0x10, RZ ;  /* 0x0000001007067824 */ /* 0x041fe200078e00ff */
[----:B------:R-:W-:-:S04]  /*0090*/  LOP3.LUT R0, R7, 0x1f, RZ, 0xc0, !PT ;  /* 0x0000001f07007812 */ /* 0x000fc800078ec0ff */
[----:B------:R-:W-:Y:S01]  /*00a0*/  LOP3.LUT R9, R6, 0x30, RZ, 0xc0, !PT ;  /* 0x0000003006097812 */ /* 0x000fe200078ec0ff */
[----:B------:R-:W-:Y:S01]  /*00b0*/  IMAD.SHL.U32 R6, R7, 0x2, RZ ;  /* 0x0000000207067824 */ /* 0x000fe200078e00ff */
[----:B------:R-:W-:Y:S02]  /*00c0*/  SHF.R.U32.HI R11, RZ, 0x1, R0 ;  /* 0x00000001ff0b7819 */ /* 0x000fe40000011600 */
[----:B------:R-:W-:Y:S02]  /*00d0*/  LEA.HI R9, R0, R9, RZ, 0x1e ;  /* 0x0000000900097211 */ /* 0x000fe400078ff0ff */
[----:B------:R-:W-:Y:S01]  /*00e0*/  LOP3.LUT R0, R6, 0x6, RZ, 0xc0, !PT ;  /* 0x0000000606007812 */ /* 0x000fe200078ec0ff */
[----:B--2---:R-:W-:Y:S01]  /*00f0*/  IMAD.WIDE.U32 R2, R11, 0x4, R2 ;  /* 0x000000040b027825 */ /* 0x004fe200078e0002 */
[----:B------:R-:W-:-:S03]  /*0100*/  SHF.L.U32 R7, R7, 0x2, RZ ;  /* 0x0000000207077819 */ /* 0x000fc600000006ff */
[----:B-1----:R-:W-:Y:S01]  /*0110*/  IMAD.WIDE.U32 R4, R9, 0x2, R4 ;  /* 0x0000000209047825 */ /* 0x002fe200078e0004 */
[----:B------:R-:W-:Y:S01]  /*0120*/  LOP3.LUT R7, R0, 0x70, R7, 0xf8, !PT ;  /* 0x0000007000077812 */ /* 0x000fe200078ef807 */
[----:B------:R-:W5:Y:S04]  /*0130*/  LDG.E R94, desc[UR6][R2.64] ;  /* 0x00000006025e7981 */ /* 0x000f68000c1e1900 */
[----:B------:R-:W2:Y:S04]  /*0140*/  LDG.E.U16 R122, desc[UR6][R4.64] ;  /* 0x00000006047a7981 */ /* 0x000ea8000c1e1500 */
        /* <DEDUP_REMOVED lines=62> */
[----:B------:R-:W2:Y:S01]  /*0530*/  LDG.E.U16 R0, desc[UR6][R4.64+0xf90] ;  /* 0x000f900604007981 */ /* 0x000ea2000c1e1500 */
[----:B----4-:R-:W-:Y:S01]  /*0540*/  IMAD.WIDE.U32 R26, R7, 0x2, R26 ;  /* 0x00000002071a7825 */ /* 0x010fe200078e001a */
[----:B------:R-:W-:-:S02]  /*0550*/  LOP3.LUT R7, R6, 0x3e, RZ, 0xc0, !PT ;  /* 0x0000003e06077812 */ /* 0x000fc400078ec0ff */
[----:B------:R-:W5:Y:S03]  /*0560*/  LDG.E R89, desc[UR6][R2.64+0x20] ;  /* 0x0000200602597981 */ /* 0x000f66000c1e1900 */
[----:B---3--:R-:W-:Y:S01]  /*0570*/  IMAD.WIDE.U32 R24, R7, 0x2, R24 ;  /* 0x0000000207187825 */ /* 0x008fe200078e0018 */
[----:B------:R-:W5:Y:S04]  /*0580*/  LDG.E R84, desc[UR6][R2.64+0x40] ;  /* 0x0000400602547981 */ /* 0x000f68000c1e1900 */
        /* <DEDUP_REMOVED lines=36> */
[----:B------:R2:W5:Y:S04]  /*07d0*/  LDG.E R2, desc[UR6][R26.64+0xf10] ;  /* 0x000f10061a027981 */ /* 0x000568000c1e1900 */
        /* <DEDUP_REMOVED lines=15> */
[----:B------:R0:W5:Y:S01]  /*08d0*/  LDG.E R69, desc[UR6][R24.64+0x780] ;  /* 0x0007800618457981 */ /* 0x000162000c1e1900 */
[----:B------:R-:W-:-:S04]  /*08e0*/  UISETP.NE.U32.AND UP0, UPT, UR4, URZ, UPT ;  /* 0x000000ff0400728c */ /* 0x000fc8000bf05070 */
[----:B------:R-:W-:Y:S01]  /*08f0*/  UISETP.NE.AND.EX UP0, UPT, UR5, URZ, UPT, UP0 ;  /* 0x000000ff0500728c */ /* 0x000fe2000bf05300 */
[----:B--2---:R-:W-:Y:S02]  /*0900*/  PRMT R26, R118, 0x5410, R121 ;  /* 0x00005410761a7816 */ /* 0x004fe40000000079 */
[----:B------:R-:W-:Y:S02]  /*0910*/  PRMT R27, R116, 0x5410, R119 ;  /* 0x00005410741b7816 */ /* 0x000fe40000000077 */
[----:B0-----:R-:W-:Y:S02]  /*0920*/  PRMT R24, R122, 0x5410, R125 ;  /* 0x000054107a187816 */ /* 0x001fe4000000007d */
[----:B------:R-:W-:Y:S02]  /*0930*/  PRMT R25, R120, 0x5410, R123 ;  /* 0x0000541078197816 */ /* 0x000fe4000000007b */
[----:B------:R-:W-:Y:S02]  /*0940*/  PRMT R28, R28, 0x5410, R117 ;  /* 0x000054101c1c7816 */ /* 0x000fe40000000075 */
[----:B------:R-:W-:-:S02]  /*0950*/  PRMT R29, R29, 0x5410, R114 ;  /* 0x000054101d1d7816 */ /* 0x000fc40000000072 */
[----:B------:R-:W-:Y:S02]  /*0960*/  PRMT R30, R30, 0x5410, R115 ;  /* 0x000054101e1e7816 */ /* 0x000fe40000000073 */
[----:B------:R-:W-:Y:S02]  /*0970*/  PRMT R31, R31, 0x5410, R112 ;  /* 0x000054101f1f7816 */ /* 0x000fe40000000070 */
[----:B------:R-:W-:Y:S02]  /*0980*/  PRMT R32, R32, 0x5410, R113 ;  /* 0x0000541020207816 */ /* 0x000fe40000000071 */
        /* <DEDUP_REMOVED lines=22> */
[----:B------:R-:W-:Y:S01]  /*0af0*/  PRMT R55, R55, 0x5410, R0 ;  /* 0x0000541037377816 */ /* 0x000fe20000000000 */
[----:B------:R-:W-:Y:S06]  /*0b00*/  BAR.SYNC.DEFER_BLOCKING 0x0 ;  /* 0x0000000000007b1d */ /* 0x000fec0000010000 */
[----:B------:R-:W-:Y:S05]  /*0b10*/  BRA.U !UP0, `(.L_x_0) ;  /* 0x00000075089c7547 */ /* 0x000fea000b800000 */
[----:B------:R-:W-:Y:S01]  /*0b20*/  UISETP.GE.U32.AND UP0, UPT, UR4, 0x10, UPT ;  /* 0x000000100400788c */ /* 0x000fe2000bf06070 */
[----:B------:R-:W-:-:S03]  /*0b30*/  IMAD.MOV.U32 R0, RZ, RZ, RZ ;  /* 0x000000ffff007224 */ /* 0x000fc600078e00ff */
[----:B------:R-:W-:-:S09]  /*0b40*/  UISETP.GE.U32.AND.EX UP0, UPT, UR5, URZ, UPT, UP0 ;  /* 0x000000ff0500728c */ /* 0x000fd2000bf06100 */
[----:B------:R-:W-:Y:S05]  /*0b50*/  BRA.U !UP0, `(.L_x_1) ;  /* 0x0000004108207547 */ /* 0x000fea000b800000 */
[----:B------:R-:W0:Y:S01]  /*0b60*/  LDCU UR5, c[0x0][0x3ac] ;  /* 0x00007580ff0577ac */ /* 0x000e220008000800 */
[----:B------:R-:W-:-:S12]  /*0b70*/  ULOP3.LUT UR4, UR4, 0xfffffff0, URZ, 0xc0, !UPT ;  /* 0xfffffff004047892 */ /* 0x000fd8000f8ec0ff */
.L_x_2:
[----:B------:R-:W-:Y:S01]  /*0b80*/  UIADD3 UR4, UP0, UPT, UR4, -0x10, URZ ;  /* 0xfffffff004047890 */ /* 0x000fe2000ff1e0ff */
[----:B-----5:R-:W-:Y:S01]  /*0b90*/  IMAD.MOV.U32 R56, RZ, RZ, R93 ;  /* 0x000000ffff387224 */ /* 0x020fe200078e005d */
[----:B------:R-:W-:Y:S01]  /*0ba0*/  MOV R57, R92 ;  /* 0x0000005c00397202 */ /* 0x000fe20000000f00 */
[----:B------:R-:W-:Y:S01]  /*0bb0*/  IMAD.MOV.U32 R58, RZ, RZ, R91 ;  /* 0x000000ffff3a7224 */ /* 0x000fe200078e005b */
[----:B0-----:R-:W-:Y:S01]  /*0bc0*/  UIADD3.X UR5, UPT, UPT, UR5, -0x1, URZ, UP0, !UPT ;  /* 0xffffffff05057890 */ /* 0x001fe200087fe4ff */
[----:B------:R-:W-:Y:S01]  /*0bd0*/  IMAD.MOV.U32 R59, RZ, RZ, R90 ;  /* 0x000000ffff3b7224 */ /* 0x000fe200078e005a */
[----:B------:R-:W-:Y:S01]  /*0be0*/  UISETP.NE.U32.AND UP0, UPT, UR4, URZ, UPT ;  /* 0x000000ff0400728c */ /* 0x000fe2000bf05070 */
[----:B------:R-:W-:-:S03]  /*0bf0*/  MOV R101, R94 ;  /* 0x0000005e00657202 */ /* 0x000fc60000000f00 */
[----:B------:R-:W-:Y:S01]  /*0c00*/  UISETP.NE.AND.EX UP0, UPT, UR5, URZ, UPT, UP0 ;  /* 0x000000ff0500728c */ /* 0x000fe2000bf05300 */
[----:B------:R-:W-:-:S10]  /*0c10*/  MOV R66, 0xc30 ;  /* 0x00000c3000427802 */ /* 0x000fd40000000f00 */
[----:B------:R-:W-:Y:S05]  /*0c20*/  CALL.REL.NOINC `($__internal_0_$__cuda_sm_10x_hmma_mdata_m16n8k32) ;  /* 0x0000007400b47944 */ /* 0x000fea0003c00000 */
[----:B------:R-:W-:Y:S01]  /*0c30*/  HMMA.SP.16832.F16 R82, R56, R24, R82, R95, 0x0 ;  /* 0x00005f183852723c */ /* 0x000fe20000004a52 */
[----:B------:R-:W-:Y:S01]  /*0c40*/  IMAD.MOV.U32 R56, RZ, RZ, R88 ;  /* 0x000000ffff387224 */ /* 0x000fe200078e0058 */
[----:B------:R-:W-:Y:S01]  /*0c50*/  MOV R58, R86 ;  /* 0x00000056003a7202 */ /* 0x000fe20000000f00 */
[----:B------:R-:W-:Y:S02]  /*0c60*/  IMAD.MOV.U32 R57, RZ, RZ, R87 ;  /* 0x000000ffff397224 */ /* 0x000fe400078e0057 */
[----:B------:R-:W-:Y:S02]  /*0c70*/  IMAD.MOV.U32 R59, RZ, RZ, R85 ;  /* 0x000000ffff3b7224 */ /* 0x000fe400078e0055 */
[----:B------:R-:W-:Y:S01]  /*0c80*/  IMAD.MOV.U32 R101, RZ, RZ, R89 ;  /* 0x000000ffff657224 */ /* 0x000fe200078e0059 */
[----:B------:R-:W-:-:S12]  /*0c90*/  MOV R66, 0xcb0 ;  /* 0x00000cb000427802 */ /* 0x000fd80000000f00 */
[----:B------:R-:W-:Y:S05]  /*0ca0*/  CALL.REL.NOINC `($__internal_0_$__cuda_sm_10x_hmma_mdata_m16n8k32) ;  /* 0x0000007400947944 */ /* 0x000fea0003c00000 */
[----:B------:R-:W-:Y:S01]  /*0cb0*/  HMMA.SP.16832.F16 R80, R56, R28, R80, R95, 0x0 ;  /* 0x00005f1c3850723c */ /* 0x000fe20000004a50 */
[----:B------:R-:W-:Y:S01]  /*0cc0*/  MOV R56, R67 ;  /* 0x0000004300387202 */ /* 0x000fe20000000f00 */
[----:B------:R-:W-:Y:S01]  /*0cd0*/  IMAD.MOV.U32 R57, RZ, RZ, R65 ;  /* 0x000000ffff397224 */ /* 0x000fe200078e0041 */
[----:B------:R-:W-:Y:S01]  /*0ce0*/  MOV R59, R22 ;  /* 0x00000016003b7202 */ /* 0x000fe20000000f00 */
[----:B------:R-:W-:Y:S02]  /*0cf0*/  IMAD.MOV.U32 R58, RZ, RZ, R23 ;  /* 0x000000ffff3a7224 */ /* 0x000fe400078e0017 */
[----:B------:R-:W-:Y:S01]  /*0d00*/  IMAD.MOV.U32 R101, RZ, RZ, R84 ;  /* 0x000000ffff657224 */ /* 0x000fe200078e0054 */
[----:B------:R-:W-:-:S13]  /*0d10*/  MOV R66, 0xd30 ;  /* 0x00000d3000427802 */ /* 0x000fda0000000f00 */
[----:B------:R-:W-:Y:S05]  /*0d20*/  CALL.REL.NOINC `($__internal_0_$__cuda_sm_10x_hmma_mdata_m16n8k32) ;  /* 0x0000007400747944 */ /* 0x000fea0003c00000 */
[----:B------:R-:W-:Y:S01]  /*0d30*/  HMMA.SP.16832.F16 R78, R56, R32, R78, R95, 0x0 ;  /* 0x00005f20384e723c */ /* 0x000fe20000004a4e */
[----:B------:R-:W-:Y:S01]  /*0d40*/  IMAD.MOV.U32 R56, RZ, RZ, R21 ;  /* 0x000000ffff387224 */ /* 0x000fe200078e0015 */
[----:B------:R-:W-:Y:S01]  /*0d50*/  MOV R57, R20 ;  /* 0x0000001400397202 */ /* 0x000fe20000000f00 */
[----:B------:R-:W-:Y:S01]  /*0d60*/  IMAD.MOV.U32 R58, RZ, RZ, R19 ;  /* 0x000000ffff3a7224 */ /* 0x000fe200078e0013 */
[----:B------:R-:W-:Y:S01]  /*0d70*/  MOV R101, R64 ;  /* 0x0000004000657202 */ /* 0x000fe20000000f00 */
[----:B------:R-:W-:Y:S01]  /*0d80*/  IMAD.MOV.U32 R59, RZ, RZ, R18 ;  /* 0x000000ffff3b7224 */ /* 0x000fe200078e0012 */
[----:B------:R-:W-:-:S14]  /*0d90*/  MOV R66, 0xdb0 ;  /* 0x00000db000427802 */ /* 0x000fdc0000000f00 */
        /* <DEDUP_REMOVED lines=994> */
[----:B------:R-:W-:-:S04]  /*4bc0*/  NOP ;  /* 0x0000000000007918 */ /* 0x000fc80000000000 */
[----:B------:R-:W-:-:S15]  /*4bd0*/  BRA.U UP0, `(.L_x_2) ;  /* 0xffffffbd00e87547 */ /* 0x000fde000b83ffff */
.L_x_1:
[----:B------:R-:W0:Y:S02]  /*4be0*/  LDCU UR4, c[0x0][0x3a8] ;  /* 0x00007500ff0477ac */ /* 0x000e240008000800 */
[----:B0-----:R-:W-:-:S09]  /*4bf0*/  ULOP3.LUT UP0, URZ, UR4, 0xf, URZ, 0xc0, !UPT ;  /* 0x0000000f04ff7892 */ /* 0x001fd2000f80c0ff */
[----:B------:R-:W-:Y:S05]  /*4c00*/  BRA.U !UP0, `(.L_x_0) ;  /* 0x0000003508607547 */ /* 0x000fea000b800000 */
[----:B------:R-:W-:-:S04]  /*4c10*/  ULOP3.LUT UR4, UR4, 0xf, URZ, 0xc0, !UPT ;  /* 0x0000000f04047892 */ /* 0x000fc8000f8ec0ff */
[----:B------:R-:W-:-:S04]  /*4c20*/  UISETP.GE.U32.AND UP0, UPT, UR4, 0x8, UPT ;  /* 0x000000080400788c */ /* 0x000fc8000bf06070 */
[----:B------:R-:W-:-:S09]  /*4c30*/  UISETP.GE.U32.AND.EX UP0, UPT, URZ, URZ, UPT, UP0 ;  /* 0x000000ffff00728c */ /* 0x000fd2000bf06100 */
[----:B------:R-:W-:Y:S05]  /*4c40*/  BRA.U !UP0, `(.L_x_3) ;  /* 0x0000002108047547 */ /* 0x000fea000b800000 */
[----:B-----5:R-:W-:Y:S01]  /*4c50*/  MOV R56, R93 ;  /* 0x0000005d00387202 */ /* 0x020fe20000000f00 */
[----:B------:R-:W-:Y:S01]  /*4c60*/  IMAD.MOV.U32 R57, RZ, RZ, R92 ;  /* 0x000000ffff397224 */ /* 0x000fe200078e005c */
[----:B------:R-:W-:Y:S01]  /*4c70*/  MOV R59, R90 ;  /* 0x0000005a003b7202 */ /* 0x000fe20000000f00 */
[----:B------:R-:W-:Y:S02]  /*4c80*/  IMAD.MOV.U32 R58, RZ, RZ, R91 ;  /* 0x000000ffff3a7224 */ /* 0x000fe400078e005b */
[----:B------:R-:W-:Y:S01]  /*4c90*/  IMAD.MOV.U32 R101, RZ, RZ, R94 ;  /* 0x000000ffff657224 */ /* 0x000fe200078e005e */
[----:B------:R-:W-:-:S07]  /*4ca0*/  MOV R66, 0x4cc0 ;  /* 0x00004cc000427802 */ /* 0x000fce0000000f00 */
        /* <DEDUP_REMOVED lines=418> */
[----:B------:R-:W-:Y:S01]  /*66d0*/  MOV R56, R13 ;  /* 0x0000000d00387202 */ /* 0x000fe20000000f00 */
[----:B------:R-:W-:Y:S01]  /*66e0*/  IMAD.MOV.U32 R57, RZ, RZ, R12 ;  /* 0x000000ffff397224 */ /* 0x000fe200078e000c */
[----:B------:R-:W-:Y:S01]  /*66f0*/  MOV R58, R11 ;  /* 0x0000000b003a7202 */ /* 0x000fe20000000f00 */
[----:B------:R-:W-:Y:S01]  /*6700*/  IMAD.MOV.U32 R59, RZ, RZ, R10 ;  /* 0x000000ffff3b7224 */ /* 0x000fe200078e000a */
[----:B------:R-:W-:Y:S02]  /*6710*/  MOV R101, R62 ;  /* 0x0000003e00657202 */ /* 0x000fe40000000f00 */
        /* <DEDUP_REMOVED lines=82> */
[----:B------:R-:W-:-:S15]  /*6c40*/  HMMA.SP.16832.F16 R68, R56, R52, R68, R95, 0x0 ;  /* 0x00005f343844723c */ /* 0x000fde0000004a44 */
[----:B------:R-:W-:-:S05]  /*6c50*/  NOP ;  /* 0x0000000000007918 */ /* 0x000fca0000000000 */
.L_x_3:
[----:B------:R-:W0:Y:S02]  /*6c60*/  LDCU UR4, c[0x0][0x3a8] ;  /* 0x00007500ff0477ac */ /* 0x000e240008000800 */
[----:B0-----:R-:W-:-:S09]  /*6c70*/  ULOP3.LUT UP0, URZ, UR4, 0x7, URZ, 0xc0, !UPT ;  /* 0x0000000704ff7892 */ /* 0x001fd2000f80c0ff */
[----:B------:R-:W-:Y:S05]  /*6c80*/  BRA.U !UP0, `(.L_x_0) ;  /* 0x0000001508407547 */ /* 0x000fea000b800000 */
[----:B------:R-:W-:-:S04]  /*6c90*/  ULOP3.LUT UR4, UR4, 0x7, URZ, 0xc0, !UPT ;  /* 0x0000000704047892 */ /* 0x000fc8000f8ec0ff */
[----:B------:R-:W-:-:S04]  /*6ca0*/  UISETP.GE.U32.AND UP0, UPT, UR4, 0x4, UPT ;  /* 0x000000040400788c */ /* 0x000fc8000bf06070 */
[----:B------:R-:W-:-:S09]  /*6cb0*/  UISETP.GE.U32.AND.EX UP0, UPT, URZ, URZ, UPT, UP0 ;  /* 0x000000ffff00728c */ /* 0x000fd2000bf06100 */
[----:B------:R-:W-:Y:S05]  /*6cc0*/  BRA.U !UP0, `(.L_x_4) ;  /* 0x0000001108047547 */ /* 0x000fea000b800000 */
[----:B-----5:R-:W-:Y:S01]  /*6cd0*/  IMAD.MOV.U32 R56, RZ, RZ, R93 ;  /* 0x000000ffff387224 */ /* 0x020fe200078e005d */
[----:B------:R-:W-:Y:S01]  /*6ce0*/  MOV R57, R92 ;  /* 0x0000005c00397202 */ /* 0x000fe20000000f00 */
[----:B------:R-:W-:Y:S01]  /*6cf0*/  IMAD.MOV.U32 R58, RZ, RZ, R91 ;  /* 0x000000ffff3a7224 */ /* 0x000fe200078e005b */
[----:B------:R-:W-:Y:S01]  /*6d00*/  MOV R59, R90 ;  /* 0x0000005a003b7202 */ /* 0x000fe20000000f00 */
[----:B------:R-:W-:Y:S01]  /*6d10*/  IMAD.MOV.U32 R101, RZ, RZ, R94 ;  /* 0x000000ffff657224 */ /* 0x000fe200078e005e */
[----:B------:R-:W-:-:S07]  /*6d20*/  MOV R66, 0x6d40 ;  /* 0x00006d4000427802 */ /* 0x000fce0000000f00 */
        /* <DEDUP_REMOVED lines=251> */
.L_x_4:
[----:B------:R-:W0:Y:S02]  /*7ce0*/  LDCU UR5, c[0x0][0x3a8] ;  /* 0x00007500ff0577ac */ /* 0x000e240008000800 */
[----:B0-----:R-:W-:-:S09]  /*7cf0*/  ULOP3.LUT UP0, URZ, UR5, 0x3, URZ, 0xc0, !UPT ;  /* 0x0000000305ff7892 */ /* 0x001fd2000f80c0ff */
[----:B------:R-:W-:Y:S05]  /*7d00*/  BRA.U !UP0, `(.L_x_0) ;  /* 0x0000000508207547 */ /* 0x000fea000b800000 */
[----:B------:R-:W-:Y:S01]  /*7d10*/  ULOP3.LUT UR5, UR5, 0x3, URZ, 0xc0, !UPT ;  /* 0x0000000305057892 */ /* 0x000fe2000f8ec0ff */
[----:B------:R-:W-:-:S11]  /*7d20*/  UMOV UR4, URZ ;  /* 0x000000ff00047c82 */ /* 0x000fd60008000000 */
.L_x_5:
[----:B------:R-:W-:Y:S01]  /*7d30*/  UIADD3 UR5, UP0, UPT, UR5, -0x1, URZ ;  /* 0xffffffff05057890 */ /* 0x000fe2000ff1e0ff */
[----:B-----5:R-:W-:Y:S01]  /*7d40*/  IMAD.MOV.U32 R56, RZ, RZ, R93 ;  /* 0x000000ffff387224 */ /* 0x020fe200078e005d */
[----:B------:R-:W-:Y:S01]  /*7d50*/  MOV R57, R92 ;  /* 0x0000005c00397202 */ /* 0x000fe20000000f00 */
[----:B------:R-:W-:Y:S01]  /*7d60*/  IMAD.MOV.U32 R58, RZ, RZ, R91 ;  /* 0x000000ffff3a7224 */ /* 0x000fe200078e005b */
[----:B------:R-:W-:Y:S01]  /*7d70*/  UIADD3.X UR4, UPT, UPT, UR4, -0x1, URZ, UP0, !UPT ;  /* 0xffffffff04047890 */ /* 0x000fe200087fe4ff */
[----:B------:R-:W-:Y:S01]  /*7d80*/  MOV R59, R90 ;  /* 0x0000005a003b7202 */ /* 0x000fe20000000f00 */
[----:B------:R-:W-:Y:S01]  /*7d90*/  UISETP.NE.U32.AND UP0, UPT, UR5, URZ, UPT ;  /* 0x000000ff0500728c */ /* 0x000fe2000bf05070 */
[----:B------:R-:W-:-:S03]  /*7da0*/  IMAD.MOV.U32 R101, RZ, RZ, R94 ;  /* 0x000000ffff657224 */ /* 0x000fc600078e005e */
[----:B------:R-:W-:Y:S01]  /*7db0*/  UISETP.NE.AND.EX UP0, UPT, UR4, URZ, UPT, UP0 ;  /* 0x000000ff0400728c */ /* 0x000fe2000bf05300 */
[----:B------:R-:W-:-:S10]  /*7dc0*/  MOV R66, 0x7de0 ;  /* 0x00007de000427802 */ /* 0x000fd40000000f00 */
        /* <DEDUP_REMOVED lines=58> */
[----:B------:R-:W-:-:S04]  /*8170*/  NOP ;  /* 0x0000000000007918 */ /* 0x000fc80000000000 */
[----:B------:R-:W-:-:S15]  /*8180*/  BRA.U UP0, `(.L_x_5) ;  /* 0xfffffff900e87547 */ /* 0x000fde000b83ffff */
.L_x_0:
[----:B------:R-:W0:Y:S01]  /*8190*/  S2R R0, SR_TID.X ;  /* 0x0000000000007919 */ /* 0x000e220000002100 */
[----:B-----5:R-:W1:Y:S01]  /*81a0*/  LDC.64 R2, c[0x0][0x380] ;  /* 0x0000e000ff027b82 */ /* 0x020e620000000a00 */
[----:B0-----:R-:W-:-:S05]  /*81b0*/  IMAD.SHL.U32 R0, R0, 0x2, RZ ;  /* 0x0000000200007824 */ /* 0x001fca00078e00ff */
[----:B------:R-:W-:-:S05]  /*81c0*/  LOP3.LUT R5, R0, 0x3e, RZ, 0xc0, !PT ;  /* 0x0000003e00057812 */ /* 0x000fca00078ec0ff */
[----:B-1----:R-:W-:Y:S01]  /*81d0*/  IMAD.WIDE.U32 R2, R5, 0x2, R2 ;  /* 0x0000000205027825 */ /* 0x002fe200078e0002 */
[----:B------:R-:W-:Y:S06]  /*81e0*/  BAR.SYNC.DEFER_BLOCKING 0x0 ;  /* 0x0000000000007b1d */ /* 0x000fec0000010000 */
[----:B------:R-:W-:Y:S04]  /*81f0*/  STG.E desc[UR6][R2.64], R82 ;  /* 0x0000005202007986 */ /* 0x000fe8000c101906 */
        /* <DEDUP_REMOVED lines=14> */
[----:B------:R-:W-:Y:S01]  /*82e0*/  STG.E desc[UR6][R2.64+0x780], R69 ;  /* 0x0007804502007986 */ /* 0x000fe2000c101906 */
[----:B------:R-:W-:Y:S05]  /*82f0*/  EXIT ;  /* 0x000000000000794d */ /* 0x000fea0003800000 */
        .weak           $__internal_0_$__cuda_sm_10x_hmma_mdata_m16n8k32
        .type           $__internal_0_$__cuda_sm_10x_hmma_mdata_m16n8k32,@function
        .size           $__internal_0_$__cuda_sm_10x_hmma_mdata_m16n8k32,(.L_x_54 - $__internal_0_$__cuda_sm_10x_hmma_mdata_m16n8k32)
$__internal_0_$__cuda_sm_10x_hmma_mdata_m16n8k32:
[----:B------:R-:W0:Y:S01]  /*8300*/  S2R R99, SR_LANEID ;  /* 0x0000000000637919 */ /* 0x000e220000000000 */
[----:B------:R-:W-:Y:S01]  /*8310*/  IADD3 R102, PT, PT, R0, 0x1, RZ ;  /* 0x0000000100667810 */ /* 0x000fe20007ffe0ff */
[----:B------:R-:W-:Y:S04]  /*8320*/  SHFL.IDX PT, R98, R101, R0, 0x1c03 ;  /* 0x001c030065627589 */ /* 0x000fe800000e0000 */
[----:B------:R-:W1:Y:S01]  /*8330*/  SHFL.IDX PT, R96, R101, R102, 0x1c03 ;  /* 0x001c036665607589 */ /* 0x000e6200000e0000 */
[----:B0-----:R-:W-:-:S05]  /*8340*/  IMAD.SHL.U32 R99, R99, 0x4, RZ ;  /* 0x0000000463637824 */ /* 0x001fca00078e00ff */
[----:B------:R-:W-:-:S04]  /*8350*/  LOP3.LUT R99, R99, 0xc, RZ, 0xe2, !PT ;  /* 0x0000000c63637812 */ /* 0x000fc800078ee2ff */
[-C--:B-1----:R-:W-:Y:S02]  /*8360*/  SHF.R.U32.HI R96, RZ, R99.reuse, R96 ;  /* 0x00000063ff607219 */ /* 0x082fe40000011660 */
[----:B------:R-:W-:Y:S02]  /*8370*/  SHF.R.U32.HI R98, RZ, R99, R98 ;  /* 0x00000063ff627219 */ /* 0x000fe40000011662 */
[----:B------:R-:W-:-:S04]  /*8380*/  SHF.L.U32 R95, R96, 0x4, RZ ;  /* 0x00000004605f7819 */ /* 0x000fc800000006ff */
[----:B------:R-:W-:-:S04]  /*8390*/  LOP3.LUT R100, R98, 0xf000f, R95, 0xe2, !PT ;  /* 0x000f000f62647812 */ /* 0x000fc800078ee25f */
[--C-:B------:R-:W-:Y:S01]  /*83a0*/  SHF.R.U32.HI R95, RZ, 0x3, R100.reuse ;  /* 0x00000003ff5f7819 */ /* 0x100fe20000011664 */
[C---:B------:R-:W-:Y:S01]  /*83b0*/  IMAD.SHL.U32 R102, R100.reuse, 0x4, RZ ;  /* 0x0000000464667824 */ /* 0x040fe200078e00ff */
[--C-:B------:R-:W-:Y:S02]  /*83c0*/  SHF.R.U32.HI R98, RZ, 0x1, R100.reuse ;  /* 0x00000001ff627819 */ /* 0x100fe40000011664 */
[----:B------:R-:W-:Y:S02]  /*83d0*/  SHF.R.U32.HI R97, RZ, 0x2, R100 ;  /* 0x00000002ff617819 */ /* 0x000fe40000011664 */
[----:B------:R-:W-:Y:S02]  /*83e0*/  LOP3.LUT R96, R100, RZ, R95, 0x50, !PT ;  /* 0x000000ff64607212 */ /* 0x000fe400078e505f */
[----:B------:R-:W-:Y:S02]  /*83f0*/  LOP3.LUT R95, R102, 0xcccccccc, R97, 0xe2, !PT ;  /* 0xcccccccc665f7812 */ /* 0x000fe400078ee261 */
[----:B------:R-:W-:-:S02]  /*8400*/  LOP3.LUT R96, R96, R97, R98, 0xf2, !PT ;  /* 0x0000006160607212 */ /* 0x000fc400078ef262 */
[--C-:B------:R-:W-:Y:S02]  /*8410*/  LOP3.LUT R97, R100, 0xfffffff0, R95.reuse, 0xe2, !PT ;  /* 0xfffffff064617812 */ /* 0x100fe400078ee25f */
[C---:B------:R-:W-:Y:S02]  /*8420*/  LOP3.LUT P0, RZ, R96.reuse, 0x1, RZ, 0xc0, !PT ;  /* 0x0000000160ff7812 */ /* 0x040fe4000780c0ff */
[C---:B------:R-:W-:Y:S02]  /*8430*/  LOP3.LUT P1, RZ, R96.reuse, 0x10000, RZ, 0xc0, !PT ;  /* 0x0001000060ff7812 */ /* 0x040fe4000782c0ff */
[----:B------:R-:W-:Y:S02]  /*8440*/  SEL R100, R97, R100, P0 ;  /* 0x0000006461647207 */ /* 0x000fe40000000000 */
[----:B------:R-:W-:Y:S02]  /*8450*/  LOP3.LUT P2, RZ, R96, 0x10, RZ, 0xc0, !PT ;  /* 0x0000001060ff7812 */ /* 0x000fe4000784c0ff */
[----:B------:R-:W-:-:S02]  /*8460*/  LOP3.LUT R98, R100, 0xfff0ffff, R95, 0xe2, !PT ;  /* 0xfff0ffff64627812 */ /* 0x000fc400078ee25f */
[----:B------:R-:W-:Y:S02]  /*8470*/  LOP3.LUT P3, RZ, R96, 0x100000, RZ, 0xc0, !PT ;  /* 0x0010000060ff7812 */ /* 0x000fe4000786c0ff */
[----:B------:R-:W-:-:S04]  /*8480*/  SEL R98, R98, R100, P1 ;  /* 0x0000006462627207 */ /* 0x000fc80000800000 */
[----:B------:R-:W-:-:S04]  /*8490*/  LOP3.LUT R97, R98, 0xffffff0f, R95, 0xe2, !PT ;  /* 0xffffff0f62617812 */ /* 0x000fc800078ee25f */
[----:B------:R-:W-:-:S04]  /*84a0*/  SEL R98, R97, R98, P2 ;  /* 0x0000006261627207 */ /* 0x000fc80001000000 */
[----:B------:R-:W-:-:S04]  /*84b0*/  LOP3.LUT R97, R98, 0xff0fffff, R95, 0xe2, !PT ;  /* 0xff0fffff62617812 */ /* 0x000fc800078ee25f */
[----:B------:R-:W-:-:S05]  /*84c0*/  SEL R97, R97, R98, P3 ;  /* 0x0000006261617207 */ /* 0x000fca0001800000 */
[----:B------:R-:W0:Y:S04]  /*84d0*/  SHFL.IDX PT, R102, R97, 0x1, 0x1c03 ;  /* 0x003c030061667f89 */ /* 0x000e2800000e0000 */
[----:B------:R-:W1:Y:S04]  /*84e0*/  SHFL.IDX PT, R96, R97, 0x2, 0x1c03 ;  /* 0x005c030061607f89 */ /* 0x000e6800000e0000 */
[----:B------:R-:W2:Y:S04]  /*84f0*/  SHFL.IDX PT, R98, R97, RZ, 0x1c03 ;  /* 0x001c03ff61627589 */ /* 0x000ea800000e0000 */
[----:B------:R3:W4:Y:S02]  /*8500*/  SHFL.IDX PT, R100, R97, 0x3, 0x1c03 ;  /* 0x007c030061647f89 */ /* 0x00072400000e0000 */
[----:B---3--:R-:W-:-:S02]  /*8510*/  PRMT R97, R58, 0x1032, RZ ;  /* 0x000010323a617816 */ /* 0x008fc400000000ff */
[-C--:B0-----:R-:W-:Y:S02]  /*8520*/  SHF.R.U32.HI R95, RZ, R99.reuse, R102 ;  /* 0x00000063ff5f7219 */ /* 0x081fe40000011666 */
[----:B------:R-:W-:Y:S02]  /*8530*/  SEL R58, R97, R58, P2 ;  /* 0x0000003a613a7207 */ /* 0x000fe40001000000 */
[-C--:B-1----:R-:W-:Y:S02]  /*8540*/  SHF.R.U32.HI R96, RZ, R99.reuse, R96 ;  /* 0x00000063ff607219 */ /* 0x082fe40000011660 */
[----:B------:R-:W-:Y:S02]  /*8550*/  SHF.L.U32 R95, R95, 0x4, RZ ;  /* 0x000000045f5f7819 */ /* 0x000fe400000006ff */
[----:B--2---:R-:W-:Y:S01]  /*8560*/  SHF.R.U32.HI R98, RZ, R99, R98 ;  /* 0x00000063ff627219 */ /* 0x004fe20000011662 */
[----:B------:R-:W-:Y:S01]  /*8570*/  IMAD.SHL.U32 R96, R96, 0x100, RZ ;  /* 0x0000010060607824 */ /* 0x000fe200078e00ff */
[----:B------:R-:W-:-:S02]  /*8580*/  MOV R97, 0x0 ;  /* 0x0000000000617802 */ /* 0x000fc40000000f00 */
[----:B----4-:R-:W-:Y:S02]  /*8590*/  SHF.R.U32.HI R100, RZ, R99, R100 ;  /* 0x00000063ff647219 */ /* 0x010fe40000011664 */
[----:B------:R-:W-:Y:S02]  /*85a0*/  LOP3.LUT R99, R98, 0xff0fff0f, R95, 0xe2, !PT ;  /* 0xff0fff0f62637812 */ /* 0x000fe400078ee25f */
[----:B------:R-:W-:Y:S02]  /*85b0*/  SHF.L.U32 R95, R100, 0xc, RZ ;  /* 0x0000000c645f7819 */ /* 0x000fe400000006ff */
[----:B------:R-:W-:Y:S02]  /*85c0*/  LOP3.LUT R96, R99, 0xf0fff0ff, R96, 0xe2, !PT ;  /* 0xf0fff0ff63607812 */ /* 0x000fe400078ee260 */
[----:B------:R-:W-:Y:S02]  /*85d0*/  PRMT R99, R56, 0x1032, RZ ;  /* 0x0000103238637816 */ /* 0x000fe400000000ff */
[----:B------:R-:W-:-:S02]  /*85e0*/  LOP3.LUT R95, R96, 0xfff0fff, R95, 0xe2, !PT ;  /* 0x0fff0fff605f7812 */ /* 0x000fc400078ee25f */
[----:B------:R-:W-:Y:S02]  /*85f0*/  PRMT R96, R59, 0x1032, RZ ;  /* 0x000010323b607816 */ /* 0x000fe400000000ff */
[----:B------:R-:W-:Y:S02]  /*8600*/  PRMT R98, R57, 0x1032, RZ ;  /* 0x0000103239627816 */ /* 0x000fe400000000ff */
[----:B------:R-:W-:Y:S01]  /*8610*/  SEL R59, R96, R59, P3 ;  /* 0x0000003b603b7207 */ /* 0x000fe20001800000 */
[----:B------:R-:W-:Y:S01]  /*8620*/  IMAD.MOV.U32 R96, RZ, RZ, R66 ;  /* 0x000000ffff607224 */ /* 0x000fe200078e0042 */
[----:B------:R-:W-:Y:S02]  /*8630*/  SEL R56, R99, R56, P0 ;  /* 0x0000003863387207 */ /* 0x000fe40000000000 */
[----:B------:R-:W-:Y:S01]  /*8640*/  SEL R57, R98, R57, P1 ;  /* 0x0000003962397207 */ /* 0x000fe20000800000 */
[----:B------:R-:W-:Y:S06]  /*8650*/  RET.REL.NODEC R96 `(_Z29sp_mmad_16832_throughput_testILj8EEvP6__halfS1_S1_S1_Pjm) ;  /* 0xffffff7860687950 */ /* 0x000fec0003c3ffff */
.L_x_6:
[----:B------:R-:W-:-:S00]  /*8660*/  BRA `(.L_x_6) ;  /* 0xfffffffc00fc7947 */ /* 0x000fc0000383ffff */
[----:B------:R-:W-:-:S00]  /*8670*/  NOP ;  /* 0x0000000000007918 */ /* 0x000fc00000000000 */
        /* <DEDUP_REMOVED lines=8> */
.L_x_54:


//--------------------- .text._Z29sp_mmad_16832_throughput_testILj7EEvP6__halfS1_S1_S1_Pjm --------------------------
	.section	.text._Z29sp_mmad_16832_throughput_testILj7EEvP6__halfS1_S1_S1_Pjm,"ax",@progbits
	.align	128
        .global         _Z29sp_mmad_16832_throughput_testILj7EEvP6__halfS1_S1_S1_Pjm
        .type           _Z29sp_mmad_16832_throughput_testILj7EEvP6__halfS1_S1_S1_Pjm,@function
        .size           _Z29sp_mmad_16832_throughput_testILj7EEvP6__halfS1_S1_S1_Pjm,(.L_x_55 - _Z29sp_mmad_16832_throughput_testILj7EEvP6__halfS1_S1_S1_Pjm)
        .other          _Z29sp_mmad_16832_throughput_testILj7EEvP6__halfS1_S1_S1_Pjm,@"STO_CUDA_ENTRY STV_DEFAULT"
_Z29sp_mmad_16832_throughput_testILj7EEvP6__halfS1_S1_S1_Pjm:
.text._Z29sp_mmad_16832_throughput_testILj7EEvP6__halfS1_S1_S1_Pjm:
[----:B------:R-:W-:Y:S01]  /*0000*/  LDC R1, c[0x0][0x37c] ;  /* 0x0000df00ff017b82 */ /* 0x000fe20000000800 */
[----:B------:R-:W0:Y:S07]  /*0010*/  S2R R9, SR_TID.X ;  /* 0x0000000000097919 */ /* 0x000e2e0000002100 */
[----:B------:R-:W1:Y:S01]  /*0020*/  LDC.64 R6, c[0x0][0x390] ;  /* 0x0000e400ff067b82 */ /* 0x000e620000000a00 */
[----:B------:R-:W2:Y:S01]  /*0030*/  LDCU.64 UR6, c[0x0][0x358] ;  /* 0x00006b00ff0677ac */ /* 0x000ea20008000a00 */
[----:B------:R-:W3:Y:S06]  /*0040*/  LDCU.64 UR4, c[0x0][0x3a8] ;  /* 0x00007500ff0477ac */ /* 0x000eec0008000a00 */
[----:B------:R-:W4:Y:S08]  /*0050*/  LDC.64 R4, c[0x0][0x3a0] ;  /* 0x0000e800ff047b82 */ /* 0x000f300000000a00 */
[----:B------:R-:W3:Y:S01]  /*0060*/  LDC.64 R26, c[0x0][0x388] ;  /* 0x0000e200ff1a7b82 */ /* 0x000ee20000000a00 */
[C---:B0-----:R-:W-:Y:S01]  /*0070*/  IMAD.SHL.U32 R2, R9.reuse, 0x10, RZ ;  /* 0x0000001009027824 */ /* 0x041fe200078e00ff */
[----:B------:R-:W-:-:S04]  /*0080*/  LOP3.LUT R0, R9, 0x1f, RZ, 0xc0, !PT ;  /* 0x0000001f09007812 */ /* 0x000fc800078ec0ff */
[----:B------:R-:W-:-:S04]  /*0090*/  LOP3.LUT R3, R2, 0x30, RZ, 0xc0, !PT ;  /* 0x0000003002037812 */ /* 0x000fc800078ec0ff */
[----:B------:R-:W-:-:S05]  /*00a0*/  LEA.HI R3, R0, R3, RZ, 0x1e ;  /* 0x0000000300037211 */ /* 0x000fca00078ff0ff */
[----:B-1----:R-:W-:-:S05]  /*00b0*/  IMAD.WIDE.U32 R6, R3, 0x2, R6 ;  /* 0x0000000203067825 */ /* 0x002fca00078e0006 */
[----:B--2---:R-:W2:Y:S04]  /*00c0*/  LDG.E.U16 R18, desc[UR6][R6.64+0x100] ;  /* 0x0001000606127981 */ /* 0x004ea8000c1e1500 */
        /* <DEDUP_REMOVED lines=33> */
[----:B------:R-:W-:Y:S01]  /*02e0*/  IMAD.SHL.U32 R3, R9, 0x2, RZ ;  /* 0x0000000209037824 */ /* 0x000fe200078e00ff */
[----:B------:R-:W-:-:S02]  /*02f0*/  SHF.R.U32.HI R11, RZ, 0x1, R0 ;  /* 0x00000001ff0b7819 */ /* 0x000fc40000011600 */
[----:B------:R-:W-:Y:S01]  /*0300*/  SHF.L.U32 R9, R9, 0x2, RZ ;  /* 0x0000000209097819 */ /* 0x000fe200000006ff */
[----:B------:R-:W2:Y:S01]  /*0310*/  LDG.E.U16 R33, desc[UR6][R6.64+0x880] ;  /* 0x0008800606217981 */ /* 0x000ea2000c1e1500 */
[----:B------:R-:W-:-:S03]  /*0320*/  LOP3.LUT R0, R3, 0x6, RZ, 0xc0, !PT ;  /* 0x0000000603007812 */ /* 0x000fc600078ec0ff */
[----:B------:R-:W2:Y:S01]  /*0330*/  LDG.E.U16 R2, desc[UR6][R6.64+0x890] ;  /* 0x0008900606027981 */ /* 0x000ea2000c1e1500 */
[----:B------:R-:W-:-:S03]  /*0340*/  LOP3.LUT R9, R0, 0x70, R9, 0xf8, !PT ;  /* 0x0000007000097812 */ /* 0x000fc600078ef809 */
        /* <DEDUP_REMOVED lines=20> */
[----:B----4-:R-:W-:-:S04]  /*0490*/  IMAD.WIDE.U32 R4, R11, 0x4, R4 ;  /* 0x000000040b047825 */ /* 0x010fc800078e0004 */
        /* <DEDUP_REMOVED lines=20> */
[----:B------:R-:W5:Y:S01]  /*05e0*/  LDG.E R68, desc[UR6][R26.64+0x600] ;  /* 0x000600061a447981 */ /* 0x000f62000c1e1900 */
[----:B--2---:R-:W-:-:S03]  /*05f0*/  PRMT R18, R18, 0x5410, R19 ;  /* 0x0000541012127816 */ /* 0x004fc60000000013 */
[----:B------:R-:W5:Y:S04]  /*0600*/  LDG.E R67, desc[UR6][R26.64+0x700] ;  /* 0x000700061a437981 */ /* 0x000f68000c1e1900 */
[----:B------:R-:W5:Y:S01]  /*0610*/  LDG.E R66, desc[UR6][R26.64+0x610] ;  /* 0x000610061a427981 */ /* 0x000f62000c1e1900 */
[----:B------:R-:W-:-:S03]  /*0620*/  PRMT R19, R10, 0x5410, R21 ;  /* 0x000054100a137816 */ /* 0x000fc60000000015 */
        /* <DEDUP_REMOVED lines=8> */
[----:B------:R-:W-:Y:S02]  /*06b0*/  PRMT R25, R34, 0x5410, R65 ;  /* 0x0000541022197816 */ /* 0x000fe40000000041 */
[----:B------:R-:W0:Y:S01]  /*06c0*/  LDC.64 R34, c[0x0][0x398] ;  /* 0x0000e600ff227b82 */ /* 0x000e220000000a00 */
[----:B------:R-:W5:Y:S04]  /*06d0*/  LDG.E R5, desc[UR6][R26.64+0xd00] ;  /* 0x000d00061a057981 */ /* 0x000f68000c1e1900 */
[----:B------:R-:W5:Y:S01]  /*06e0*/  LDG.E R4, desc[UR6][R26.64+0xc10] ;  /* 0x000c10061a047981 */ /* 0x000f62000c1e1900 */
[----:B------:R-:W-:-:S02]  /*06f0*/  PRMT R24, R24, 0x5410, R63 ;  /* 0x0000541018187816 */ /* 0x000fc4000000003f */
[----:B------:R-:W-:Y:S02]  /*0700*/  LOP3.LUT R63, R3, 0x3e, RZ, 0xc0, !PT ;  /* 0x0000003e033f7812 */ /* 0x000fe400078ec0ff */
[----:B------:R-:W5:Y:S01]  /*0710*/  LDG.E R3, desc[UR6][R26.64+0xd10] ;  /* 0x000d10061a037981 */ /* 0x000f62000c1e1900 */
[----:B------:R-:W-:Y:S02]  /*0720*/  PRMT R20, R20, 0x5410, R23 ;  /* 0x0000541014147816 */ /* 0x000fe40000000017 */
[----:B------:R-:W-:Y:S01]  /*0730*/  PRMT R16, R16, 0x5410, R13 ;  /* 0x0000541010107816 */ /* 0x000fe2000000000d */
[----:B0-----:R-:W-:Y:S01]  /*0740*/  IMAD.WIDE.U32 R34, R63, 0x2, R34 ;  /* 0x000000023f227825 */ /* 0x001fe200078e0022 */
[----:B------:R-:W5:Y:S04]  /*0750*/  LDG.E R13, desc[UR6][R26.64+0x900] ;  /* 0x000900061a0d7981 */ /* 0x000f68000c1e1900 */
[----:B------:R-:W5:Y:S01]  /*0760*/  LDG.E R64, desc[UR6][R34.64] ;  /* 0x0000000622407981 */ /* 0x000f62000c1e1900 */
[----:B------:R-:W-:-:S03]  /*0770*/  PRMT R17, R17, 0x5410, R8 ;  /* 0x0000541011117816 */ /* 0x000fc60000000008 */
[----:B------:R-:W5:Y:S04]  /*0780*/  LDG.E R8, desc[UR6][R26.64+0xa10] ;  /* 0x000a10061a087981 */ /* 0x000f68000c1e1900 */
[----:B------:R-:W5:Y:S01]  /*0790*/  LDG.E R65, desc[UR6][R34.64+0x80] ;  /* 0x0000800622417981 */ /* 0x000f62000c1e1900 */
[----:B------:R-:W-:-:S03]  /*07a0*/  PRMT R23, R14, 0x5410, R51 ;  /* 0x000054100e177816 */ /* 0x000fc60000000033 */
[----:B------:R-:W5:Y:S04]  /*07b0*/  LDG.E R51, desc[UR6][R26.64+0x710] ;  /* 0x000710061a337981 */ /* 0x000f68000c1e1900 */
[----:B------:R0:W5:Y:S04]  /*07c0*/  LDG.E R14, desc[UR6][R26.64+0x800] ;  /* 0x000800061a0e7981 */ /* 0x000168000c1e1900 */
[----:B------:R-:W5:Y:S04]  /*07d0*/  LDG.E R62, desc[UR6][R34.64+0x100] ;  /* 0x00010006223e7981 */ /* 0x000f68000c1e1900 */
[----:B------:R-:W5:Y:S01]  /*07e0*/  LDG.E R63, desc[UR6][R34.64+0x180] ;  /* 0x00018006223f7981 */ /* 0x000f62000c1e1900 */
[----:B------:R-:W-:-:S02]  /*07f0*/  PRMT R29, R29, 0x5410, R30 ;  /* 0x000054101d1d7816 */ /* 0x000fc4000000001e */
[----:B0-----:R-:W-:Y:S01]  /*0800*/  PRMT R27, R28, 0x5410, R57 ;  /* 0x000054101c1b7816 */ /* 0x001fe20000000039 */
        /* <DEDUP_REMOVED lines=12> */
[----:B------:R-:W5:Y:S01]  /*08d0*/  LDG.E R52, desc[UR6][R34.64+0x600] ;  /* 0x0006000622347981 */ /* 0x000f62000c1e1900 */
[----:B------:R-:W-:-:S03]  /*08e0*/  PRMT R32, R53, 0x5410, R32 ;  /* 0x0000541035207816 */ /* 0x000fc60000000020 */
[----:B------:R0:W5:Y:S01]  /*08f0*/  LDG.E R53, desc[UR6][R34.64+0x680] ;  /* 0x0006800622357981 */ /* 0x000162000c1e1900 */
[----:B------:R-:W-:-:S04]  /*0900*/  UISETP.NE.U32.AND UP0, UPT, UR4, URZ, UPT ;  /* 0x000000ff0400728c */ /* 0x000fc8000bf05070 */
[----:B------:R-:W-:Y:S01]  /*0910*/  UISETP.NE.AND.EX UP0, UPT, UR5, URZ, UPT, UP0 ;  /* 0x000000ff0500728c */ /* 0x000fe2000bf05300 */
[----:B------:R-:W-:Y:S02]  /*0920*/  PRMT R33, R33, 0x5410, R2 ;  /* 0x0000541021217816 */ /* 0x000fe40000000002 */
[----:B0-----:R-:W-:Y:S02]  /*0930*/  PRMT R34, R0, 0x5410, R91 ;  /* 0x0000541000227816 */ /* 0x001fe4000000005b */
        /* <DEDUP_REMOVED lines=17> */
.L_x_9:
        /* <DEDUP_REMOVED lines=10> */
[----:B------:R-:W-:Y:S05]  /*0af0*/  CALL.REL.NOINC `($__internal_1_$__cuda_sm_10x_hmma_mdata_m16n8k32) ;  /* 0x00000068000c7944 */ /* 0x000fea0003c00000 */
[----:B------:R-:W-:Y:S01]  /*0b00*/  HMMA.SP.16832.F16 R64, R44, R16, R64, R0, 0x0 ;  /* 0x000000102c40723c */ /* 0x000fe20000004a40 */
[----:B------:R-:W-:Y:S01]  /*0b10*/  IMAD.MOV.U32 R44, RZ, RZ, R78 ;  /* 0x000000ffff2c7224 */ /* 0x000fe200078e004e */
[----:B------:R-:W-:Y:S01]  /*0b20*/  MOV R46, R76 ;  /* 0x0000004c002e7202 */ /* 0x000fe20000000f00 */
[----:B------:R-:W-:Y:S02]  /*0b30*/  IMAD.MOV.U32 R45, RZ, RZ, R77 ;  /* 0x000000ffff2d7224 */ /* 0x000fe400078e004d */
[----:B------:R-:W-:Y:S02]  /*0b40*/  IMAD.MOV.U32 R47, RZ, RZ, R75 ;  /* 0x000000ffff2f7224 */ /* 0x000fe400078e004b */
[----:B------:R-:W-:Y:S01]  /*0b50*/  IMAD.MOV.U32 R93, RZ, RZ, R79 ;  /* 0x000000ffff5d7224 */ /* 0x000fe200078e004f */
[----:B------:R-:W-:-:S12]  /*0b60*/  MOV R50, 0xb80 ;  /* 0x00000b8000327802 */ /* 0x000fd80000000f00 */
[----:B------:R-:W-:Y:S05]  /*0b70*/  CALL.REL.NOINC `($__internal_1_$__cuda_sm_10x_hmma_mdata_m16n8k32) ;  /* 0x0000006400ec7944 */ /* 0x000fea0003c00000 */
[----:B------:R-:W-:Y:S01]  /*0b80*/  HMMA.SP.16832.F16 R62, R44, R20, R62, R0, 0x0 ;  /* 0x000000142c3e723c */ /* 0x000fe20000004a3e */
[----:B------:R-:W-:Y:S01]  /*0b90*/  MOV R44, R73 ;  /* 0x00000049002c7202 */ /* 0x000fe20000000f00 */
[----:B------:R-:W-:Y:S01]  /*0ba0*/  IMAD.MOV.U32 R45, RZ, RZ, R72 ;  /* 0x000000ffff2d7224 */ /* 0x000fe200078e0048 */
[----:B------:R-:W-:Y:S01]  /*0bb0*/  MOV R47, R70 ;  /* 0x00000046002f7202 */ /* 0x000fe20000000f00 */
[----:B------:R-:W-:Y:S02]  /*0bc0*/  IMAD.MOV.U32 R46, RZ, RZ, R71 ;  /* 0x000000ffff2e7224 */ /* 0x000fe400078e0047 */
[----:B------:R-:W-:Y:S01]  /*0bd0*/  IMAD.MOV.U32 R93, RZ, RZ, R74 ;  /* 0x000000ffff5d7224 */ /* 0x000fe200078e004a */
[----:B------:R-:W-:-:S13]  /*0be0*/  MOV R50, 0xc00 ;  /* 0x00000c0000327802 */ /* 0x000fda0000000f00 */
[----:B------:R-:W-:Y:S05]  /*0bf0*/  CALL.REL.NOINC `($__internal_1_$__cuda_sm_10x_hmma_mdata_m16n8k32) ;  /* 0x0000006400cc7944 */ /* 0x000fea0003c00000 */
[----:B------:R-:W-:Y:S01]  /*0c00*/  HMMA.SP.16832.F16 R60, R44, R24, R60, R0, 0x0 ;  /* 0x000000182c3c723c */ /* 0x000fe20000004a3c */
[----:B------:R-:W-:Y:S01]  /*0c10*/  IMAD.MOV.U32 R44, RZ, RZ, R68 ;  /* 0x000000ffff2c7224 */ /* 0x000fe200078e0044 */
[----:B------:R-:W-:Y:S01]  /*0c20*/  MOV R45, R67 ;  /* 0x00000043002d7202 */ /* 0x000fe20000000f00 */
[----:B------:R-:W-:Y:S01]  /*0c30*/  IMAD.MOV.U32 R46, RZ, RZ, R66 ;  /* 0x000000ffff2e7224 */ /* 0x000fe200078e0042 */
[----:B------:R-:W-:Y:S01]  /*0c40*/  MOV R93, R69 ;  /* 0x00000045005d7202 */ /* 0x000fe20000000f00 */
[----:B------:R-:W-:Y:S01]  /*0c50*/  IMAD.MOV.U32 R47, RZ, RZ, R51 ;  /* 0x000000ffff2f7224 */ /* 0x000fe200078e0033 */
[----:B------:R-:W-:-:S14]  /*0c60*/  MOV R50, 0xc80 ;  /* 0x00000c8000327802 */ /* 0x000fdc0000000f00 */
        /* <DEDUP_REMOVED lines=866> */
[----:B------:R-:W-:-:S04]  /*4290*/  NOP ;  /* 0x0000000000007918 */ /* 0x000fc80000000000 */
[----:B------:R-:W-:-:S15]  /*42a0*/  BRA.U UP0, `(.L_x_9) ;  /* 0xffffffc500e87547 */ /* 0x000fde000b83ffff */
.L_x_8:
        /* <DEDUP_REMOVED lines=9> */
[----:B------:R-:W-:Y:S02]  /*4340*/  IMAD.MOV.U32 R45, RZ, RZ, R82 ;  /* 0x000000ffff2d7224 */ /* 0x000fe400078e0052 */
[----:B------:R-:W-:Y:S02]  /*4350*/  IMAD.MOV.U32 R47, RZ, RZ, R80 ;  /* 0x000000ffff2f7224 */ /* 0x000fe400078e0050 */
[----:B------:R-:W-:Y:S01]  /*4360*/  IMAD.MOV.U32 R93, RZ, RZ, R84 ;  /* 0x000000ffff5d7224 */ /* 0x000fe200078e0054 */
[----:B------:R-:W-:-:S07]  /*4370*/  MOV R50, 0x4390 ;  /* 0x0000439000327802 */ /* 0x000fce0000000f00 */
        /* <DEDUP_REMOVED lines=394> */
[----:B------:R-:W-:Y:S01]  /*5c20*/  MOV R44, R78 ;  /* 0x0000004e002c7202 */ /* 0x000fe20000000f00 */
[----:B------:R-:W-:Y:S01]  /*5c30*/  IMAD.MOV.U32 R45, RZ, RZ, R77 ;  /* 0x000000ffff2d7224 */ /* 0x000fe200078e004d */
[----:B------:R-:W-:Y:S01]  /*5c40*/  MOV R46, R76 ;  /* 0x0000004c002e7202 */ /* 0x000fe20000000f00 */
[----:B------:R-:W-:Y:S01]  /*5c50*/  IMAD.MOV.U32 R47, RZ, RZ, R75 ;  /* 0x000000ffff2f7224 */ /* 0x000fe200078e004b */
[----:B------:R-:W-:Y:S02]  /*5c60*/  MOV R93, R79 ;  /* 0x0000004f005d7202 */ /* 0x000fe40000000f00 */
        /* <DEDUP_REMOVED lines=42> */
[----:B------:R-:W-:-:S15]  /*5f10*/  HMMA.SP.16832.F16 R52, R44, R40, R52, R0, 0x0 ;  /* 0x000000282c34723c */ /* 0x000fde0000004a34 */
[----:B------:R-:W-:-:S05]  /*5f20*/  NOP ;  /* 0x0000000000007918 */ /* 0x000fca0000000000 */
.L_x_10:
        /* <DEDUP_REMOVED lines=10> */
[----:B------:R-:W-:Y:S01]  /*5fd0*/  IMAD.MOV.U32 R47, RZ, RZ, R80 ;  /* 0x000000ffff2f7224 */ /* 0x000fe200078e0050 */
[----:B------:R-:W-:Y:S02]  /*5fe0*/  MOV R93, R84 ;  /* 0x00000054005d7202 */ /* 0x000fe40000000f00 */
[----:B------:R-:W-:-:S07]  /*5ff0*/  MOV R50, 0x6010 ;  /* 0x0000601000327802 */ /* 0x000fce0000000f00 */
        /* <DEDUP_REMOVED lines=219> */
.L_x_11:
[----:B------:R-:W0:Y:S02]  /*6db0*/  LDCU UR5, c[0x0][0x3a8] ;  /* 0x00007500ff0577ac */ /* 0x000e240008000800 */
[----:B0-----:R-:W-:-:S09]  /*6dc0*/  ULOP3.LUT UP0, URZ, UR5, 0x3, URZ, 0xc0, !UPT ;  /* 0x0000000305ff7892 */ /* 0x001fd2000f80c0ff */
[----:B------:R-:W-:Y:S05]  /*6dd0*/  BRA.U !UP0, `(.L_x_7) ;  /* 0x0000000508007547 */ /* 0x000fea000b800000 */
[----:B------:R-:W-:Y:S01]  /*6de0*/  ULOP3.LUT UR5, UR5, 0x3, URZ, 0xc0, !UPT ;  /* 0x0000000305057892 */ /* 0x000fe2000f8ec0ff */
[----:B------:R-:W-:-:S11]  /*6df0*/  UMOV UR4, URZ ;  /* 0x000000ff00047c82 */ /* 0x000fd60008000000 */
.L_x_12:
[----:B------:R-:W-:Y:S01]  /*6e00*/  UIADD3 UR5, UP0, UPT, UR5, -0x1, URZ ;  /* 0xffffffff05057890 */ /* 0x000fe2000ff1e0ff */
[----:B-----5:R-:W-:Y:S01]  /*6e10*/  MOV R44, R83 ;  /* 0x00000053002c7202 */ /* 0x020fe20000000f00 */
[----:B------:R-:W-:Y:S01]  /*6e20*/  IMAD.MOV.U32 R45, RZ, RZ, R82 ;  /* 0x000000ffff2d7224 */ /* 0x000fe200078e0052 */
[----:B------:R-:W-:Y:S01]  /*6e30*/  MOV R46, R81 ;  /* 0x00000051002e7202 */ /* 0x000fe20000000f00 */
[----:B------:R-:W-:Y:S01]  /*6e40*/  UIADD3.X UR4, UPT, UPT, UR4, -0x1, URZ, UP0, !UPT ;  /* 0xffffffff04047890 */ /* 0x000fe200087fe4ff */
        /* <DEDUP_REMOVED lines=55> */
[----:B------:R-:W-:-:S04]  /*71c0*/  NOP ;  /* 0x0000000000007918 */ /* 0x000fc80000000000 */
[----:B------:R-:W-:-:S15]  /*71d0*/  BRA.U UP0, `(.L_x_12) ;  /* 0xfffffffd00087547 */ /* 0x000fde000b83ffff */
.L_x_7:
        /* <DEDUP_REMOVED lines=21> */
        .weak           $__internal_1_$__cuda_sm_10x_hmma_mdata_m16n8k32
        .type           $__internal_1_$__cuda_sm_10x_hmma_mdata_m16n8k32,@function
        .size           $__internal_1_$__cuda_sm_10x_hmma_mdata_m16n8k32,(.L_x_55 - $__internal_1_$__cuda_sm_10x_hmma_mdata_m16n8k32)
$__internal_1_$__cuda_sm_10x_hmma_mdata_m16n8k32:
        /* <DEDUP_REMOVED lines=13> */
[----:B------:R-:W-:Y:S02]  /*7400*/  LOP3.LUT R0, R85, RZ, R0, 0x50, !PT ;  /* 0x000000ff55007212 */ /* 0x000fe400078e5000 */
[----:B------:R-:W-:-:S04]  /*7410*/  SHF.R.U32.HI R91, RZ, 0x2, R85 ;  /* 0x00000002ff5b7819 */ /* 0x000fc80000011655 */
[----:B------:R-:W-:Y:S02]  /*7420*/  LOP3.LUT R87, R0, R91, R87, 0xf2, !PT ;  /* 0x0000005b00577212 */ /* 0x000fe400078ef257 */
[----:B------:R-:W-:Y:S02]  /*7430*/  LOP3.LUT R86, R86, 0xcccccccc, R91, 0xe2, !PT ;  /* 0xcccccccc56567812 */ /* 0x000fe400078ee25b */
[----:B------:R-:W-:Y:S02]  /*7440*/  LOP3.LUT P0, RZ, R87, 0x1, RZ, 0xc0, !PT ;  /* 0x0000000157ff7812 */ /* 0x000fe4000780c0ff */
[----:B------:R-:W-:Y:S02]  /*7450*/  LOP3.LUT R0, R85, 0xfffffff0, R86, 0xe2, !PT ;  /* 0xfffffff055007812 */ /* 0x000fe400078ee256 */
[----:B------:R-:W-:Y:S02]  /*7460*/  LOP3.LUT P1, RZ, R87, 0x10000, RZ, 0xc0, !PT ;  /* 0x0001000057ff7812 */ /* 0x000fe4000782c0ff */
[----:B------:R-:W-:-:S02]  /*7470*/  SEL R0, R0, R85, P0 ;  /* 0x0000005500007207 */ /* 0x000fc40000000000 */
[C---:B------:R-:W-:Y:S02]  /*7480*/  LOP3.LUT P2, RZ, R87.reuse, 0x10, RZ, 0xc0, !PT ;  /* 0x0000001057ff7812 */ /* 0x040fe4000784c0ff */
[----:B------:R-:W-:Y:S02]  /*7490*/  LOP3.LUT R85, R0, 0xfff0ffff, R86, 0xe2, !PT ;  /* 0xfff0ffff00557812 */ /* 0x000fe400078ee256 */
        /* <DEDUP_REMOVED lines=9> */
[----:B------:R-:W3:Y:S01]  /*7530*/  SHFL.IDX PT, R86, R91, 0x3, 0x1c03 ;  /* 0x007c03005b567f89 */ /* 0x000ee200000e0000 */
[----:B0-----:R-:W-:-:S02]  /*7540*/  SHF.R.U32.HI R0, RZ, R89, R0 ;  /* 0x00000059ff007219 */ /* 0x001fc40000011600 */
[-C--:B-1----:R-:W-:Y:S02]  /*7550*/  SHF.R.U32.HI R85, RZ, R89.reuse, R88 ;  /* 0x00000059ff557219 */ /* 0x082fe40000011658 */
[----:B------:R-:W-:Y:S02]  /*7560*/  SHF.L.U32 R0, R0, 0x4, RZ ;  /* 0x0000000400007819 */ /* 0x000fe400000006ff */
[----:B--2---:R-:W-:Y:S01]  /*7570*/  SHF.R.U32.HI R87, RZ, R89, R90 ;  /* 0x00000059ff577219 */ /* 0x004fe2000001165a */
[----:B------:R-:W-:-:S03]  /*7580*/  IMAD.SHL.U32 R85, R85, 0x100, RZ ;  /* 0x0000010055557824 */ /* 0x000fc600078e00ff */
[----:B------:R-:W-:Y:S02]  /*7590*/  LOP3.LUT R0, R87, 0xff0fff0f, R0, 0xe2, !PT ;  /* 0xff0fff0f57007812 */ /* 0x000fe400078ee200 */
[----:B---3--:R-:W-:Y:S02]  /*75a0*/  SHF.R.U32.HI R86, RZ, R89, R86 ;  /* 0x00000059ff567219 */ /* 0x008fe40000011656 */
[----:B------:R-:W-:Y:S02]  /*75b0*/  LOP3.LUT R0, R0, 0xf0fff0ff, R85, 0xe2, !PT ;  /* 0xf0fff0ff00007812 */ /* 0x000fe400078ee255 */
[----:B------:R-:W-:Y:S02]  /*75c0*/  SHF.L.U32 R85, R86, 0xc, RZ ;  /* 0x0000000c56557819 */ /* 0x000fe400000006ff */
[----:B------:R-:W-:Y:S02]  /*75d0*/  PRMT R86, R45, 0x1032, RZ ;  /* 0x000010322d567816 */ /* 0x000fe400000000ff */
[----:B------:R-:W-:-:S02]  /*75e0*/  LOP3.LUT R0, R0, 0xfff0fff, R85, 0xe2, !PT ;  /* 0x0fff0fff00007812 */ /* 0x000fc400078ee255 */
[----:B------:R-:W-:Y:S02]  /*75f0*/  SEL R45, R86, R45, P1 ;  /* 0x0000002d562d7207 */ /* 0x000fe40000800000 */
[----:B------:R-:W-:Y:S02]  /*7600*/  PRMT R86, R47, 0x1032, RZ ;  /* 0x000010322f567816 */ /* 0x000fe400000000ff */
[----:B------:R-:W-:Y:S02]  /*7610*/  PRMT R85, R44, 0x1032, RZ ;  /* 0x000010322c557816 */ /* 0x000fe400000000ff */
[----:B------:R-:W-:Y:S01]  /*7620*/  SEL R47, R86, R47, P3 ;  /* 0x0000002f562f7207 */ /* 0x000fe20001800000 */
[----:B------:R-:W-:Y:S01]  /*7630*/  IMAD.MOV.U32 R86, RZ, RZ, R50 ;  /* 0x000000ffff567224 */ /* 0x000fe200078e0032 */
[----:B------:R-:W-:Y:S02]  /*7640*/  MOV R87, 0x0 ;  /* 0x0000000000577802 */ /* 0x000fe40000000f00 */
[----:B------:R-:W-:-:S02]  /*7650*/  SEL R44, R85, R44, P0 ;  /* 0x0000002c552c7207 */ /* 0x000fc40000000000 */
[----:B------:R-:W-:-:S04]  /*7660*/  PRMT R85, R46, 0x1032, RZ ;  /* 0x000010322e557816 */ /* 0x000fc800000000ff */
[----:B------:R-:W-:Y:S01]  /*7670*/  SEL R46, R85, R46, P2 ;  /* 0x0000002e552e7207 */ /* 0x000fe20001000000 */
[----:B------:R-:W-:Y:S06]  /*7680*/  RET.REL.NODEC R86 `(_Z29sp_mmad_16832_throughput_testILj7EEvP6__halfS1_S1_S1_Pjm) ;  /* 0xffffff88565c7950 */ /* 0x000fec0003c3ffff */
.L_x_13:
        /* <DEDUP_REMOVED lines=15> */
.L_x_55:


//--------------------- .text._Z29sp_mmad_16832_throughput_testILj6EEvP6__halfS1_S1_S1_Pjm --------------------------
	.section	.text._Z29sp_mmad_16832_throughput_testILj6EEvP6__halfS1_S1_S1_Pjm,"ax",@progbits
	.align	128
        .global         _Z29sp_mmad_16832_throughput_testILj6EEvP6__halfS1_S1_S1_Pjm
        .type           _Z29sp_mmad_16832_throughput_testILj6EEvP6__halfS1_S1_S1_Pjm,@function
        .size           _Z29sp_mmad_16832_throughput_testILj6EEvP6__halfS1_S1_S1_Pjm,(.L_x_56 - _Z29sp_mmad_16832_throughput_testILj6EEvP6__halfS1_S1_S1_Pjm)
        .other          _Z29sp_mmad_16832_throughput_testILj6EEvP6__halfS1_S1_S1_Pjm,@"STO_CUDA_ENTRY STV_DEFAULT"
_Z29sp_mmad_16832_throughput_testILj6EEvP6__halfS1_S1_S1_Pjm:
.text._Z29sp_mmad_16832_throughput_testILj6EEvP6__halfS1_S1_S1_Pjm:
[----:B------:R-:W-:Y:S01]  /*0000*/  LDC R1, c[0x0][0x37c] ;  /* 0x0000df00ff017b82 */ /* 0x000fe20000000800 */
[----:B------:R-:W0:Y:S07]  /*0010*/  S2R R7, SR_TID.X ;  /* 0x0000000000077919 */ /* 0x000e2e0000002100 */
[----:B------:R-:W1:Y:S01]  /*0020*/  LDC.64 R4, c[0x0][0x390] ;  /* 0x0000e400ff047b82 */ /* 0x000e620000000a00 */
[----:B------:R-:W2:Y:S01]  /*0030*/  LDCU.64 UR8, c[0x0][0x358] ;  /* 0x00006b00ff0877ac */ /* 0x000ea20008000a00 */
[----:B------:R-:W3:Y:S06]  /*0040*/  LDCU.64 UR4, c[0x0][0x3a8] ;  /* 0x00007500ff0477ac */ /* 0x000eec0008000a00 */
[----:B------:R-:W4:Y:S01]  /*0050*/  LDC.64 R30, c[0x0][0x388] ;  /* 0x0000e200ff1e7b82 */ /* 0x000f220000000a00 */
[C---:B0-----:R-:W-:Y:S01]  /*0060*/  IMAD.SHL.U32 R2, R7.reuse, 0x10, RZ ;  /* 0x0000001007027824 */ /* 0x041fe200078e00ff */
[----:B------:R-:W-:-:S04]  /*0070*/  LOP3.LUT R0, R7, 0x1f, RZ, 0xc0, !PT ;  /* 0x0000001f07007812 */ /* 0x000fc800078ec0ff */
[----:B------:R-:W-:-:S04]  /*0080*/  LOP3.LUT R3, R2, 0x30, RZ, 0xc0, !PT ;  /* 0x0000003002037812 */ /* 0x000fc800078ec0ff */
[----:B------:R-:W-:-:S05]  /*0090*/  LEA.HI R3, R0, R3, RZ, 0x1e ;  /* 0x0000000300037211 */ /* 0x000fca00078ff0ff */
[----:B-1----:R-:W-:-:S04]  /*00a0*/  IMAD.WIDE.U32 R4, R3, 0x2, R4 ;  /* 0x0000000203047825 */ /* 0x002fc800078e0004 */
[----:B------:R-:W-:Y:S01]  /*00b0*/  IMAD.SHL.U32 R76, R7, 0x2, RZ ;  /* 0x00000002074c7824 */ /* 0x000fe200078e00ff */
[----:B--2---:R-:W2:Y:S01]  /*00c0*/  LDG.E.U16 R20, desc[UR8][R4.64+0x200] ;  /* 0x0002000804147981 */ /* 0x004ea2000c1e1500 */
[----:B------:R-:W-:Y:S01]  /*00d0*/  SHF.R.U32.HI R9, RZ, 0x1, R0 ;  /* 0x00000001ff097819 */ /* 0x000fe20000011600 */
[----:B------:R-:W0:Y:S02]  /*00e0*/  LDC.64 R2, c[0x0][0x3a0] ;  /* 0x0000e800ff027b82 */ /* 0x000e240000000a00 */
[----:B------:R-:W2:Y:S04]  /*00f0*/  LDG.E.U16 R21, desc[UR8][R4.64+0x210] ;  /* 0x0002100804157981 */ /* 0x000ea8000c1e1500 */
[----:B------:R-:W3:Y:S04]  /*0100*/  LDG.E.U16 R10, desc[UR8][R4.64+0x280] ;  /* 0x00028008040a7981 */ /* 0x000ee8000c1e1500 */
        /* <DEDUP_REMOVED lines=30> */
[----:B------:R-:W3:Y:S01]  /*02f0*/  LDG.E.U16 R51, desc[UR8][R4.64+0x810] ;  /* 0x0008100804337981 */ /* 0x000ee2000c1e1500 */
[----:B------:R-:W-:-:S02]  /*0300*/  LOP3.LUT R0, R76, 0x6, RZ, 0xc0, !PT ;  /* 0x000000064c007812 */ /* 0x000fc400078ec0ff */
[----:B------:R-:W-:Y:S01]  /*0310*/  SHF.L.U32 R7, R7, 0x2, RZ ;  /* 0x0000000207077819 */ /* 0x000fe200000006ff */
[----:B------:R-:W3:Y:S03]  /*0320*/  LDG.E.U16 R33, desc[UR8][R4.64+0x880] ;  /* 0x0008800804217981 */ /* 0x000ee6000c1e1500 */
[----:B------:R-:W-:Y:S01]  /*0330*/  LOP3.LUT R7, R0, 0x70, R7, 0xf8, !PT ;  /* 0x0000007000077812 */ /* 0x000fe200078ef807 */
        /* <DEDUP_REMOVED lines=13> */
[----:B------:R-:W-:Y:S01]  /*0410*/  LOP3.LUT R76, R76, 0x3e, RZ, 0xc0, !PT ;  /* 0x0000003e4c4c7812 */ /* 0x000fe200078ec0ff */
[----:B0-----:R-:W-:-:S04]  /*0420*/  IMAD.WIDE.U32 R2, R9, 0x4, R2 ;  /* 0x0000000409027825 */ /* 0x001fc800078e0002 */
[----:B----4-:R-:W-:Y:S01]  /*0430*/  IMAD.WIDE.U32 R30, R7, 0x2, R30 ;  /* 0x00000002071e7825 */ /* 0x010fe200078e001e */
        /* <DEDUP_REMOVED lines=22> */
[----:B--2---:R-:W-:-:S02]  /*05a0*/  PRMT R20, R20, 0x5410, R21 ;  /* 0x0000541014147816 */ /* 0x004fc40000000015 */
[----:B---3--:R-:W-:Y:S02]  /*05b0*/  PRMT R21, R10, 0x5410, R23 ;  /* 0x000054100a157816 */ /* 0x008fe40000000017 */
[----:B------:R-:W5:Y:S01]  /*05c0*/  LDG.E R10, desc[UR8][R30.64+0x710] ;  /* 0x000710081e0a7981 */ /* 0x000f62000c1e1900 */
[----:B------:R-:W-:-:S03]  /*05d0*/  PRMT R23, R12, 0x5410, R27 ;  /* 0x000054100c177816 */ /* 0x000fc6000000001b */
[----:B------:R-:W5:Y:S01]  /*05e0*/  LDG.E R12, desc[UR8][R30.64+0x700] ;  /* 0x000700081e0c7981 */ /* 0x000f62000c1e1900 */
[----:B------:R-:W-:Y:S02]  /*05f0*/  PRMT R27, R28, 0x5410, R61 ;  /* 0x000054101c1b7816 */ /* 0x000fe4000000003d */
[----:B------:R-:W-:Y:S02]  /*0600*/  PRMT R24, R24, 0x5410, R37 ;  /* 0x0000541018187816 */ /* 0x000fe40000000025 */
[----:B------:R-:W-:Y:S02]  /*0610*/  PRMT R28, R36, 0x5410, R63 ;  /* 0x00005410241c7816 */ /* 0x000fe4000000003f */
[----:B------:R-:W0:Y:S01]  /*0620*/  LDC.64 R36, c[0x0][0x398] ;  /* 0x0000e600ff247b82 */ /* 0x000e220000000a00 */
[----:B------:R-:W5:Y:S01]  /*0630*/  LDG.E R63, desc[UR8][R30.64+0x500] ;  /* 0x000500081e3f7981 */ /* 0x000f62000c1e1900 */
[----:B------:R-:W-:Y:S02]  /*0640*/  PRMT R22, R22, 0x5410, R25 ;  /* 0x0000541016167816 */ /* 0x000fe40000000019 */
[----:B------:R-:W-:-:S02]  /*0650*/  PRMT R16, R16, 0x5410, R11 ;  /* 0x0000541010107816 */ /* 0x000fc4000000000b */
[----:B------:R-:W5:Y:S01]  /*0660*/  LDG.E R11, desc[UR8][R30.64+0x610] ;  /* 0x000610081e0b7981 */ /* 0x000f62000c1e1900 */
[----:B------:R-:W-:Y:S01]  /*0670*/  PRMT R17, R17, 0x5410, R6 ;  /* 0x0000541011117816 */ /* 0x000fe20000000006 */
[----:B0-----:R-:W-:Y:S02]  /*0680*/  IMAD.WIDE.U32 R36, R76, 0x2, R36 ;  /* 0x000000024c247825 */ /* 0x001fe400078e0024 */
        /* <DEDUP_REMOVED lines=9> */
[----:B------:R0:W5:Y:S04]  /*0720*/  LDG.E R14, desc[UR8][R30.64+0x510] ;  /* 0x000510081e0e7981 */ /* 0x000168000c1e1900 */
[----:B------:R-:W5:Y:S01]  /*0730*/  LDG.E R56, desc[UR8][R36.64+0x200] ;  /* 0x0002000824387981 */ /* 0x000f62000c1e1900 */
[----:B------:R-:W-:-:S03]  /*0740*/  PRMT R26, R26, 0x5410, R59 ;  /* 0x000054101a1a7816 */ /* 0x000fc6000000003b */
[----:B------:R-:W5:Y:S04]  /*0750*/  LDG.E R59, desc[UR8][R36.64+0x180] ;  /* 0x00018008243b7981 */ /* 0x000f68000c1e1900 */
[----:B------:R-:W5:Y:S01]  /*0760*/  LDG.E R57, desc[UR8][R36.64+0x280] ;  /* 0x0002800824397981 */ /* 0x000f62000c1e1900 */
[----:B------:R-:W-:-:S03]  /*0770*/  PRMT R29, R29, 0x5410, R54 ;  /* 0x000054101d1d7816 */ /* 0x000fc60000000036 */
[----:B------:R-:W5:Y:S01]  /*0780*/  LDG.E R54, desc[UR8][R36.64+0x300] ;  /* 0x0003000824367981 */ /* 0x000f62000c1e1900 */
[----:B0-----:R-:W-:-:S03]  /*0790*/  PRMT R30, R52, 0x5410, R55 ;  /* 0x00005410341e7816 */ /* 0x001fc60000000037 */
[----:B------:R-:W5:Y:S04]  /*07a0*/  LDG.E R55, desc[UR8][R36.64+0x380] ;  /* 0x0003800824377981 */ /* 0x000f68000c1e1900 */
[----:B------:R-:W5:Y:S01]  /*07b0*/  LDG.E R52, desc[UR8][R36.64+0x400] ;  /* 0x0004000824347981 */ /* 0x000f62000c1e1900 */
[----:B------:R-:W-:-:S03]  /*07c0*/  PRMT R31, R50, 0x5410, R53 ;  /* 0x00005410321f7816 */ /* 0x000fc60000000035 */
[----:B------:R-:W5:Y:S04]  /*07d0*/  LDG.E R53, desc[UR8][R36.64+0x480] ;  /* 0x0004800824357981 */ /* 0x000f68000c1e1900 */
[----:B------:R-:W5:Y:S01]  /*07e0*/  LDG.E R50, desc[UR8][R36.64+0x500] ;  /* 0x0005000824327981 */ /* 0x000f62000c1e1900 */
[----:B------:R-:W-:-:S03]  /*07f0*/  PRMT R32, R32, 0x5410, R51 ;  /* 0x0000541020207816 */ /* 0x000fc60000000033 */
[----:B------:R0:W5:Y:S01]  /*0800*/  LDG.E R51, desc[UR8][R36.64+0x580] ;  /* 0x0005800824337981 */ /* 0x000162000c1e1900 */
[----:B------:R-:W-:-:S04]  /*0810*/  UISETP.NE.U32.AND UP0, UPT, UR4, URZ, UPT ;  /* 0x000000ff0400728c */ /* 0x000fc8000bf05070 */
[----:B------:R-:W-:Y:S01]  /*0820*/  UISETP.NE.AND.EX UP0, UPT, UR5, URZ, UPT, UP0 ;  /* 0x000000ff0500728c */ /* 0x000fe2000bf05300 */
[----:B------:R-:W-:Y:S02]  /*0830*/  PRMT R33, R33, 0x5410, R48 ;  /* 0x0000541021217816 */ /* 0x000fe40000000030 */
[----:B------:R-:W-:Y:S02]  /*0840*/  PRMT R34, R34, 0x5410, R49 ;  /* 0x0000541022227816 */ /* 0x000fe40000000031 */
[----:B------:R-:W-:Y:S02]  /*0850*/  PRMT R35, R35, 0x5410, R42 ;  /* 0x0000541023237816 */ /* 0x000fe4000000002a */
[----:B0-----:R-:W-:Y:S02]  /*0860*/  PRMT R36, R46, 0x5410, R47 ;  /* 0x000054102e247816 */ /* 0x001fe4000000002f */
[----:B------:R-:W-:Y:S02]  /*0870*/  PRMT R37, R40, 0x5410, R43 ;  /* 0x0000541028257816 */ /* 0x000fe4000000002b */
[----:B------:R-:W-:-:S02]  /*0880*/  PRMT R38, R38, 0x5410, R41 ;  /* 0x0000541026267816 */ /* 0x000fc40000000029 */
[----:B------:R-:W-:Y:S01]  /*0890*/  PRMT R39, R39, 0x5410, R0 ;  /* 0x0000541027277816 */ /* 0x000fe20000000000 */
[----:B------:R-:W-:Y:S06]  /*08a0*/  BAR.SYNC.DEFER_BLOCKING 0x0 ;  /* 0x0000000000007b1d */ /* 0x000fec0000010000 */
[----:B------:R-:W-:Y:S05]  /*08b0*/  BRA.U !UP0, `(.L_x_14) ;  /* 0x0000005908647547 */ /* 0x000fea000b800000 */
[----:B------:R-:W-:Y:S01]  /*08c0*/  UISETP.GE.U32.AND UP0, UPT, UR4, 0x10, UPT ;  /* 0x000000100400788c */ /* 0x000fe2000bf06070 */
[----:B------:R-:W-:Y:S01]  /*08d0*/  IMAD.MOV.U32 R0, RZ, RZ, RZ ;  /* 0x000000ffff007224 */ /* 0x000fe200078e00ff */
[----:B------:R-:W-:Y:S02]  /*08e0*/  ULOP3.LUT UR7, UR4, 0xf, URZ, 0xc0, !UPT ;  /* 0x0000000f04077892 */ /* 0x000fe4000f8ec0ff */
[----:B------:R-:W-:-:S09]  /*08f0*/  UISETP.GE.U32.AND.EX UP0, UPT, UR5, URZ, UPT, UP0 ;  /* 0x000000ff0500728c */ /* 0x000fd2000bf06100 */
[----:B------:R-:W-:Y:S05]  /*0900*/  BRA.U !UP0, `(.L_x_15) ;  /* 0x0000003108207547 */ /* 0x000fea000b800000 */
[----:B------:R-:W0:Y:S01]  /*0910*/  LDCU UR5, c[0x0][0x3ac] ;  /* 0x00007580ff0577ac */ /* 0x000e220008000800 */
[----:B------:R-:W-:-:S12]  /*0920*/  ULOP3.LUT UR4, UR4, 0xfffffff0, URZ, 0xc0, !UPT ;  /* 0xfffffff004047892 */ /* 0x000fd8000f8ec0ff */
.L_x_16:
        /* <DEDUP_REMOVED lines=10> */
[----:B------:R-:W-:Y:S05]  /*09d0*/  CALL.REL.NOINC `($__internal_2_$__cuda_sm_10x_hmma_mdata_m16n8k32) ;  /* 0x00000058005c7944 */ /* 0x000fea0003c00000 */
[----:B------:R-:W-:Y:S01]  /*09e0*/  HMMA.SP.16832.F16 R60, R40, R16, R60, R47, 0x0 ;  /* 0x00002f10283c723c */ /* 0x000fe20000004a3c */
[----:B------:R-:W-:Y:S01]  /*09f0*/  IMAD.MOV.U32 R40, RZ, RZ, R69 ;  /* 0x000000ffff287224 */ /* 0x000fe200078e0045 */
[----:B------:R-:W-:Y:S01]  /*0a00*/  MOV R42, R67 ;  /* 0x00000043002a7202 */ /* 0x000fe20000000f00 */
[----:B------:R-:W-:Y:S02]  /*0a10*/  IMAD.MOV.U32 R41, RZ, RZ, R68 ;  /* 0x000000ffff297224 */ /* 0x000fe400078e0044 */
[----:B------:R-:W-:Y:S02]  /*0a20*/  IMAD.MOV.U32 R43, RZ, RZ, R66 ;  /* 0x000000ffff2b7224 */ /* 0x000fe400078e0042 */
[----:B------:R-:W-:Y:S01]  /*0a30*/  IMAD.MOV.U32 R79, RZ, RZ, R70 ;  /* 0x000000ffff4f7224 */ /* 0x000fe200078e0046 */
[----:B------:R-:W-:-:S12]  /*0a40*/  MOV R46, 0xa60 ;  /* 0x00000a60002e7802 */ /* 0x000fd80000000f00 */
[----:B------:R-:W-:Y:S05]  /*0a50*/  CALL.REL.NOINC `($__internal_2_$__cuda_sm_10x_hmma_mdata_m16n8k32) ;  /* 0x00000058003c7944 */ /* 0x000fea0003c00000 */
[----:B------:R-:W-:Y:S01]  /*0a60*/  HMMA.SP.16832.F16 R58, R40, R20, R58, R47, 0x0 ;  /* 0x00002f14283a723c */ /* 0x000fe20000004a3a */
[----:B------:R-:W-:Y:S01]  /*0a70*/  MOV R40, R64 ;  /* 0x0000004000287202 */ /* 0x000fe20000000f00 */
[----:B------:R-:W-:Y:S01]  /*0a80*/  IMAD.MOV.U32 R41, RZ, RZ, R63 ;  /* 0x000000ffff297224 */ /* 0x000fe200078e003f */
[----:B------:R-:W-:Y:S01]  /*0a90*/  MOV R43, R14 ;  /* 0x0000000e002b7202 */ /* 0x000fe20000000f00 */
[----:B------:R-:W-:Y:S02]  /*0aa0*/  IMAD.MOV.U32 R42, RZ, RZ, R62 ;  /* 0x000000ffff2a7224 */ /* 0x000fe400078e003e */
[----:B------:R-:W-:Y:S01]  /*0ab0*/  IMAD.MOV.U32 R79, RZ, RZ, R65 ;  /* 0x000000ffff4f7224 */ /* 0x000fe200078e0041 */
[----:B------:R-:W-:-:S13]  /*0ac0*/  MOV R46, 0xae0 ;  /* 0x00000ae0002e7802 */ /* 0x000fda0000000f00 */
[----:B------:R-:W-:Y:S05]  /*0ad0*/  CALL.REL.NOINC `($__internal_2_$__cuda_sm_10x_hmma_mdata_m16n8k32) ;  /* 0x00000058001c7944 */ /* 0x000fea0003c00000 */
[----:B------:R-:W-:Y:S01]  /*0ae0*/  HMMA.SP.16832.F16 R56, R40, R24, R56, R47, 0x0 ;  /* 0x00002f182838723c */ /* 0x000fe20000004a38 */
[----:B------:R-:W-:Y:S01]  /*0af0*/  IMAD.MOV.U32 R40, RZ, RZ, R13 ;  /* 0x000000ffff287224 */ /* 0x000fe200078e000d */
[----:B------:R-:W-:Y:S01]  /*0b00*/  MOV R41, R12 ;  /* 0x0000000c00297202 */ /* 0x000fe20000000f00 */
[----:B------:R-:W-:Y:S01]  /*0b10*/  IMAD.MOV.U32 R42, RZ, RZ, R11 ;  /* 0x000000ffff2a7224 */ /* 0x000fe200078e000b */
[----:B------:R-:W-:Y:S01]  /*0b20*/  MOV R79, R45 ;  /* 0x0000002d004f7202 */ /* 0x000fe20000000f00 */
[----:B------:R-:W-:Y:S01]  /*0b30*/  IMAD.MOV.U32 R43, RZ, RZ, R10 ;  /* 0x000000ffff2b7224 */ /* 0x000fe200078e000a */
[----:B------:R-:W-:-:S14]  /*0b40*/  MOV R46, 0xb60 ;  /* 0x00000b60002e7802 */ /* 0x000fdc0000000f00 */
        /* <DEDUP_REMOVED lines=738> */
[----:B------:R-:W-:-:S04]  /*3970*/  NOP ;  /* 0x0000000000007918 */ /* 0x000fc80000000000 */
[----:B------:R-:W-:-:S15]  /*3980*/  BRA.U UP0, `(.L_x_16) ;  /* 0xffffffcd00e87547 */ /* 0x000fde000b83ffff */
.L_x_15:
[----:B------:R-:W-:-:S04]  /*3990*/  UISETP.NE.U32.AND UP0, UPT, UR7, URZ, UPT ;  /* 0x000000ff0700728c */ /* 0x000fc8000bf05070 */
[----:B------:R-:W-:-:S09]  /*39a0*/  UISETP.NE.AND.EX UP0, UPT, URZ, URZ, UPT, UP0 ;  /* 0x000000ffff00728c */ /* 0x000fd2000bf05300 */
[----:B------:R-:W-:Y:S05]  /*39b0*/  BRA.U !UP0, `(.L_x_14) ;  /* 0x0000002908247547 */ /* 0x000fea000b800000 */
[----:B------:R-:W0:Y:S01]  /*39c0*/  LDCU UR6, c[0x0][0x3a8] ;  /* 0x00007500ff0677ac */ /* 0x000e220008000800 */
[----:B------:R-:W-:-:S04]  /*39d0*/  UISETP.GE.U32.AND UP0, UPT, UR7, 0x8, UPT ;  /* 0x000000080700788c */ /* 0x000fc8000bf06070 */
[----:B------:R-:W-:Y:S02]  /*39e0*/  UISETP.GE.U32.AND.EX UP0, UPT, URZ, URZ, UPT, UP0 ;  /* 0x000000ffff00728c */ /* 0x000fe4000bf06100 */
[----:B0-----:R-:W-:-:S07]  /*39f0*/  ULOP3.LUT UR6, UR6, 0x7, URZ, 0xc0, !UPT ;  /* 0x0000000706067892 */ /* 0x001fce000f8ec0ff */
[----:B------:R-:W-:Y:S05]  /*3a00*/  BRA.U !UP0, `(.L_x_17) ;  /* 0x0000001908047547 */ /* 0x000fea000b800000 */
[----:B-----5:R-:W-:Y:S01]  /*3a10*/  IMAD.MOV.U32 R40, RZ, RZ, R74 ;  /* 0x000000ffff287224 */ /* 0x020fe200078e004a */
[----:B------:R-:W-:Y:S01]  /*3a20*/  MOV R41, R73 ;  /* 0x0000004900297202 */ /* 0x000fe20000000f00 */
[----:B------:R-:W-:Y:S01]  /*3a30*/  IMAD.MOV.U32 R42, RZ, RZ, R72 ;  /* 0x000000ffff2a7224 */ /* 0x000fe200078e0048 */
[----:B------:R-:W-:Y:S01]  /*3a40*/  MOV R79, R75 ;  /* 0x0000004b004f7202 */ /* 0x000fe20000000f00 */
[----:B------:R-:W-:Y:S01]  /*3a50*/  IMAD.MOV.U32 R43, RZ, RZ, R71 ;  /* 0x000000ffff2b7224 */ /* 0x000fe200078e0047 */
[----:B------:R-:W-:-:S07]  /*3a60*/  MOV R46, 0x3a80 ;  /* 0x00003a80002e7802 */ /* 0x000fce0000000f00 */
        /* <DEDUP_REMOVED lines=349> */
[----:B------:R-:W-:Y:S01]  /*5040*/  IMAD.MOV.U32 R43, RZ, RZ, R14 ;  /* 0x000000ffff2b7224 */ /* 0x000fe200078e000e */
[----:B------:R-:W-:Y:S02]  /*5050*/  MOV R79, R65 ;  /* 0x00000041004f7202 */ /* 0x000fe40000000f00 */
        /* <DEDUP_REMOVED lines=26> */
[----:B------:R-:W-:-:S15]  /*5200*/  HMMA.SP.16832.F16 R50, R40, R36, R50, R47, 0x0 ;  /* 0x00002f242832723c */ /* 0x000fde0000004a32 */
[----:B------:R-:W-:-:S05]  /*5210*/  NOP ;  /* 0x0000000000007918 */ /* 0x000fca0000000000 */
.L_x_17:
[----:B------:R-:W-:-:S04]  /*5220*/  UISETP.NE.U32.AND UP0, UPT, UR6, URZ, UPT ;  /* 0x000000ff0600728c */ /* 0x000fc8000bf05070 */
[----:B------:R-:W-:-:S09]  /*5230*/  UISETP.NE.AND.EX UP0, UPT, URZ, URZ, UPT, UP0 ;  /* 0x000000ffff00728c */ /* 0x000fd2000bf05300 */
[----:B------:R-:W-:Y:S05]  /*5240*/  BRA.U !UP0, `(.L_x_14) ;  /* 0x0000001108007547 */ /* 0x000fea000b800000 */
[----:B------:R-:W0:Y:S01]  /*5250*/  LDCU UR5, c[0x0][0x3a8] ;  /* 0x00007500ff0577ac */ /* 0x000e220008000800 */
[----:B------:R-:W-:Y:S01]  /*5260*/  UISETP.GE.U32.AND UP0, UPT, UR6, 0x4, UPT ;  /* 0x000000040600788c */ /* 0x000fe2000bf06070 */
[----:B------:R-:W-:-:S03]  /*5270*/  UMOV UR4, URZ ;  /* 0x000000ff00047c82 */ /* 0x000fc60008000000 */
[----:B------:R-:W-:Y:S02]  /*5280*/  UISETP.GE.U32.AND.EX UP0, UPT, URZ, URZ, UPT, UP0 ;  /* 0x000000ffff00728c */ /* 0x000fe4000bf06100 */
[----:B0-----:R-:W-:-:S07]  /*5290*/  ULOP3.LUT UR5, UR5, 0x3, URZ, 0xc0, !UPT ;  /* 0x0000000305057892 */ /* 0x001fce000f8ec0ff */
[----:B------:R-:W-:Y:S05]  /*52a0*/  BRA.U !UP0, `(.L_x_18) ;  /* 0x0000000d08047547 */ /* 0x000fea000b800000 */
[----:B-----5:R-:W-:Y:S01]  /*52b0*/  MOV R40, R74 ;  /* 0x0000004a00287202 */ /* 0x020fe20000000f00 */
[----:B------:R-:W-:Y:S01]  /*52c0*/  IMAD.MOV.U32 R41, RZ, RZ, R73 ;  /* 0x000000ffff297224 */ /* 0x000fe200078e0049 */
[----:B------:R-:W-:Y:S01]  /*52d0*/  MOV R42, R72 ;  /* 0x00000048002a7202 */ /* 0x000fe20000000f00 */
[----:B------:R-:W-:Y:S01]  /*52e0*/  IMAD.MOV.U32 R43, RZ, RZ, R71 ;  /* 0x000000ffff2b7224 */ /* 0x000fe200078e0047 */
[----:B------:R-:W-:Y:S02]  /*52f0*/  MOV R79, R75 ;  /* 0x0000004b004f7202 */ /* 0x000fe40000000f00 */
[----:B------:R-:W-:-:S07]  /*5300*/  MOV R46, 0x5320 ;  /* 0x00005320002e7802 */ /* 0x000fce0000000f00 */
        /* <DEDUP_REMOVED lines=187> */
.L_x_18:
[----:B------:R-:W-:-:S04]  /*5ec0*/  UISETP.NE.U32.AND UP0, UPT, UR5, URZ, UPT ;  /* 0x000000ff0500728c */ /* 0x000fc8000bf05070 */
[----:B------:R-:W-:-:S09]  /*5ed0*/  UISETP.NE.AND.EX UP0, UPT, UR4, URZ, UPT, UP0 ;  /* 0x000000ff0400728c */ /* 0x000fd2000bf05300 */
[----:B------:R-:W-:Y:S05]  /*5ee0*/  BRA.U !UP0, `(.L_x_14) ;  /* 0x0000000108d87547 */ /* 0x000fea000b800000 */
.L_x_19:
        /* <DEDUP_REMOVED lines=52> */
[----:B------:R-:W-:-:S04]  /*6230*/  NOP ;  /* 0x0000000000007918 */ /* 0x000fc80000000000 */
[----:B------:R-:W-:-:S15]  /*6240*/  BRA.U UP0, `(.L_x_19) ;  /* 0xfffffffd00287547 */ /* 0x000fde000b83ffff */
.L_x_14:
[----:B-----5:R-:W0:Y:S02]  /*6250*/  LDC.64 R2, c[0x0][0x380] ;  /* 0x0000e000ff027b82 */ /* 0x020e240000000a00 */
[----:B0-----:R-:W-:-:S06]  /*6260*/  IMAD.WIDE.U32 R76, R76, 0x2, R2 ;  /* 0x000000024c4c7825 */ /* 0x001fcc00078e0002 */
        /* <DEDUP_REMOVED lines=14> */
        .weak           $__internal_2_$__cuda_sm_10x_hmma_mdata_m16n8k32
        .type           $__internal_2_$__cuda_sm_10x_hmma_mdata_m16n8k32,@function
        .size           $__internal_2_$__cuda_sm_10x_hmma_mdata_m16n8k32,(.L_x_56 - $__internal_2_$__cuda_sm_10x_hmma_mdata_m16n8k32)
$__internal_2_$__cuda_sm_10x_hmma_mdata_m16n8k32:
        /* <DEDUP_REMOVED lines=10> */
[--C-:B------:R-:W-:Y:S02]  /*63f0*/  SHF.R.U32.HI R48, RZ, 0x3, R49.reuse ;  /* 0x00000003ff307819 */ /* 0x100fe40000011631 */
[--C-:B------:R-:W-:Y:S02]  /*6400*/  SHF.R.U32.HI R78, RZ, 0x1, R49.reuse ;  /* 0x00000001ff4e7819 */ /* 0x100fe40000011631 */
[----:B------:R-:W-:Y:S02]  /*6410*/  LOP3.LUT R48, R49, RZ, R48, 0x50, !PT ;  /* 0x000000ff31307212 */ /* 0x000fe400078e5030 */
[----:B------:R-:W-:-:S04]  /*6420*/  SHF.R.U32.HI R77, RZ, 0x2, R49 ;  /* 0x00000002ff4d7819 */ /* 0x000fc80000011631 */
[----:B------:R-:W-:-:S04]  /*6430*/  LOP3.LUT R48, R48, R77, R78, 0xf2, !PT ;  /* 0x0000004d30307212 */ /* 0x000fc800078ef24e */
[C---:B------:R-:W-:Y:S02]  /*6440*/  LOP3.LUT P0, RZ, R48.reuse, 0x1, RZ, 0xc0, !PT ;  /* 0x0000000130ff7812 */ /* 0x040fe4000780c0ff */
[C---:B------:R-:W-:Y:S02]  /*6450*/  LOP3.LUT P1, RZ, R48.reuse, 0x10000, RZ, 0xc0, !PT ;  /* 0x0001000030ff7812 */ /* 0x040fe4000782c0ff */
[C---:B------:R-:W-:Y:S02]  /*6460*/  LOP3.LUT P2, RZ, R48.reuse, 0x10, RZ, 0xc0, !PT ;  /* 0x0000001030ff7812 */ /* 0x040fe4000784c0ff */
[----:B------:R-:W-:Y:S01]  /*6470*/  LOP3.LUT P3, RZ, R48, 0x100000, RZ, 0xc0, !PT ;  /* 0x0010000030ff7812 */ /* 0x000fe2000786c0ff */
[----:B------:R-:W-:-:S05]  /*6480*/  IMAD.SHL.U32 R48, R49, 0x4, RZ ;  /* 0x0000000431307824 */ /* 0x000fca00078e00ff */
[----:B------:R-:W-:Y:S02]  /*6490*/  LOP3.LUT R48, R48, 0xcccccccc, R77, 0xe2, !PT ;  /* 0xcccccccc30307812 */ /* 0x000fe400078ee24d */
[----:B------:R-:W-:Y:S02]  /*64a0*/  PRMT R77, R40, 0x1032, RZ ;  /* 0x00001032284d7816 */ /* 0x000fe400000000ff */
[----:B------:R-:W-:Y:S02]  /*64b0*/  LOP3.LUT R78, R49, 0xfffffff0, R48, 0xe2, !PT ;  /* 0xfffffff0314e7812 */ /* 0x000fe400078ee230 */
[----:B------:R-:W-:Y:S02]  /*64c0*/  SEL R40, R77, R40, P0 ;  /* 0x000000284d287207 */ /* 0x000fe40000000000 */
[----:B------:R-:W-:Y:S02]  /*64d0*/  SEL R49, R78, R49, P0 ;  /* 0x000000314e317207 */ /* 0x000fe40000000000 */
[----:B------:R-:W-:-:S02]  /*64e0*/  PRMT R78, R41, 0x1032, RZ ;  /* 0x00001032294e7816 */ /* 0x000fc400000000ff */
[----:B------:R-:W-:Y:S02]  /*64f0*/  PRMT R77, R42, 0x1032, RZ ;  /* 0x000010322a4d7816 */ /* 0x000fe400000000ff */
[----:B------:R-:W-:Y:S02]  /*6500*/  SEL R41, R78, R41, P1 ;  /* 0x000000294e297207 */ /* 0x000fe40000800000 */
[----:B------:R-:W-:Y:S02]  /*6510*/  LOP3.LUT R78, R49, 0xfff0ffff, R48, 0xe2, !PT ;  /* 0xfff0ffff314e7812 */ /* 0x000fe400078ee230 */
[----:B------:R-:W-:Y:S02]  /*6520*/  SEL R42, R77, R42, P2 ;  /* 0x0000002a4d2a7207 */ /* 0x000fe40001000000 */
[----:B------:R-:W-:Y:S02]  /*6530*/  SEL R49, R78, R49, P1 ;  /* 0x000000314e317207 */ /* 0x000fe40000800000 */
[----:B------:R-:W-:-:S04]  /*6540*/  PRMT R78, R43, 0x1032, RZ ;  /* 0x000010322b4e7816 */ /* 0x000fc800000000ff */
[----:B------:R-:W-:Y:S02]  /*6550*/  SEL R43, R78, R43, P3 ;  /* 0x0000002b4e2b7207 */ /* 0x000fe40001800000 */
[----:B------:R-:W-:-:S04]  /*6560*/  LOP3.LUT R78, R49, 0xffffff0f, R48, 0xe2, !PT ;  /* 0xffffff0f314e7812 */ /* 0x000fc800078ee230 */
[----:B------:R-:W-:-:S04]  /*6570*/  SEL R49, R78, R49, P2 ;  /* 0x000000314e317207 */ /* 0x000fc80001000000 */
[----:B------:R-:W-:-:S04]  /*6580*/  LOP3.LUT R48, R49, 0xff0fffff, R48, 0xe2, !PT ;  /* 0xff0fffff31307812 */ /* 0x000fc800078ee230 */
[----:B------:R-:W-:-:S05]  /*6590*/  SEL R77, R48, R49, P3 ;  /* 0x00000031304d7207 */ /* 0x000fca0001800000 */
[----:B------:R-:W0:Y:S04]  /*65a0*/  SHFL.IDX PT, R78, R77, RZ, 0x1c03 ;  /* 0x001c03ff4d4e7589 */ /* 0x000e2800000e0000 */
[----:B------:R-:W1:Y:S04]  /*65b0*/  SHFL.IDX PT, R48, R77, 0x1, 0x1c03 ;  /* 0x003c03004d307f89 */ /* 0x000e6800000e0000 */
[----:B------:R-:W2:Y:S01]  /*65c0*/  SHFL.IDX PT, R80, R77, 0x2, 0x1c03 ;  /* 0x005c03004d507f89 */ /* 0x000ea200000e0000 */
[----:B0-----:R-:W-:-:S03]  /*65d0*/  SHF.R.U32.HI R49, RZ, R47, R78 ;  /* 0x0000002fff317219 */ /* 0x001fc6000001164e */
[----:B------:R-:W0:Y:S01]  /*65e0*/  SHFL.IDX PT, R78, R77, 0x3, 0x1c03 ;  /* 0x007c03004d4e7f89 */ /* 0x000e2200000e0000 */
[----:B-1----:R-:W-:-:S04]  /*65f0*/  SHF.R.U32.HI R48, RZ, R47, R48 ;  /* 0x0000002fff307219 */ /* 0x002fc80000011630 */
[----:B------:R-:W-:-:S04]  /*6600*/  SHF.L.U32 R48, R48, 0x4, RZ ;  /* 0x0000000430307819 */ /* 0x000fc800000006ff */
[----:B------:R-:W-:Y:S02]  /*6610*/  LOP3.LUT R48, R49, 0xff0fff0f, R48, 0xe2, !PT ;  /* 0xff0fff0f31307812 */ /* 0x000fe400078ee230 */
[----:B--2---:R-:W-:-:S05]  /*6620*/  SHF.R.U32.HI R49, RZ, R47, R80 ;  /* 0x0000002fff317219 */ /* 0x004fca0000011650 */
[----:B------:R-:W-:-:S05]  /*6630*/  IMAD.SHL.U32 R49, R49, 0x100, RZ ;  /* 0x0000010031317824 */ /* 0x000fca00078e00ff */
[----:B------:R-:W-:Y:S02]  /*6640*/  LOP3.LUT R48, R48, 0xf0fff0ff, R49, 0xe2, !PT ;  /* 0xf0fff0ff30307812 */ /* 0x000fe400078ee231 */
[----:B0-----:R-:W-:Y:S02]  /*6650*/  SHF.R.U32.HI R78, RZ, R47, R78 ;  /* 0x0000002fff4e7219 */ /* 0x001fe4000001164e */
[----:B------:R-:W-:Y:S02]  /*6660*/  MOV R49, 0x0 ;  /* 0x0000000000317802 */ /* 0x000fe40000000f00 */
[----:B------:R-:W-:-:S04]  /*6670*/  SHF.L.U32 R47, R78, 0xc, RZ ;  /* 0x0000000c4e2f7819 */ /* 0x000fc800000006ff */
[----:B------:R-:W-:Y:S01]  /*6680*/  LOP3.LUT R47, R48, 0xfff0fff, R47, 0xe2, !PT ;  /* 0x0fff0fff302f7812 */ /* 0x000fe200078ee22f */
[----:B------:R-:W-:-:S04]  /*6690*/  IMAD.MOV.U32 R48, RZ, RZ, R46 ;  /* 0x000000ffff307224 */ /* 0x000fc800078e002e */
[----:B------:R-:W-:Y:S05]  /*66a0*/  RET.REL.NODEC R48 `(_Z29sp_mmad_16832_throughput_testILj6EEvP6__halfS1_S1_S1_Pjm) ;  /* 0xffffff9830547950 */ /* 0x000fea0003c3ffff */
.L_x_20:
        /* <DEDUP_REMOVED lines=13> */
.L_x_56:


//--------------------- .text._Z29sp_mmad_16832_throughput_testILj5EEvP6__halfS1_S1_S1_Pjm --------------------------
	.section	.text._Z29sp_mmad_16832_throughput_testILj5EEvP6__halfS1_S1_S1_Pjm,"ax",@progbits
	.align	128
        .global         _Z29sp_mmad_16832_throughput_testILj5EEvP6__halfS1_S1_S1_Pjm
        .type           _Z29sp_mmad_16832_throughput_testILj5EEvP6__halfS1_S1_S1_Pjm,@function
        .size           _Z29sp_mmad_16832_throughput_testILj5EEvP6__halfS1_S1_S1_Pjm,(.L_x_57 - _Z29sp_mmad_16832_throughput_testILj5EEvP6__halfS1_S1_S1_Pjm)
        .other          _Z29sp_mmad_16832_throughput_testILj5EEvP6__halfS1_S1_S1_Pjm,@"STO_CUDA_ENTRY STV_DEFAULT"
_Z29sp_mmad_16832_throughput_testILj5EEvP6__halfS1_S1_S1_Pjm:
.text._Z29sp_mmad_16832_throughput_testILj5EEvP6__halfS1_S1_S1_Pjm:
[----:B------:R-:W-:Y:S01]  /*0000*/  LDC R1, c[0x0][0x37c] ;  /* 0x0000df00ff017b82 */ /* 0x000fe20000000800 */
[----:B------:R-:W0:Y:S07]  /*0010*/  S2R R11, SR_TID.X ;  /* 0x00000000000b7919 */ /* 0x000e2e0000002100 */
[----:B------:R-:W1:Y:S01]  /*0020*/  LDC.64 R8, c[0x0][0x390] ;  /* 0x0000e400ff087b82 */ /* 0x000e620000000a00 */
[----:B------:R-:W2:Y:S01]  /*0030*/  LDCU.64 UR8, c[0x0][0x358] ;  /* 0x00006b00ff0877ac */ /* 0x000ea20008000a00 */
[----:B------:R-:W3:Y:S06]  /*0040*/  LDCU.64 UR4, c[0x0][0x3a8] ;  /* 0x00007500ff0477ac */ /* 0x000eec0008000a00 */
[----:B------:R-:W4:Y:S08]  /*0050*/  LDC.64 R6, c[0x0][0x3a0] ;  /* 0x0000e800ff067b82 */ /* 0x000f300000000a00 */
[----:B------:R-:W3:Y:S08]  /*0060*/  LDC.64 R4, c[0x0][0x398] ;  /* 0x0000e600ff047b82 */ /* 0x000ef00000000a00 */
        /* <DEDUP_REMOVED lines=32> */
[----:B------:R-:W-:Y:S01]  /*0270*/  LOP3.LUT R0, R2, 0x6, RZ, 0xc0, !PT ;  /* 0x0000000602007812 */ /* 0x000fe200078ec0ff */
[----:B----4-:R-:W-:Y:S02]  /*0280*/  IMAD.WIDE.U32 R6, R23, 0x4, R6 ;  /* 0x0000000417067825 */ /* 0x010fe400078e0006 */
[----:B------:R-:W4:Y:S01]  /*0290*/  LDG.E.U16 R26, desc[UR8][R8.64+0x690] ;  /* 0x00069008081a7981 */ /* 0x000f22000c1e1500 */
[----:B------:R-:W-:Y:S02]  /*02a0*/  LOP3.LUT R41, R0, 0x70, R11, 0xf8, !PT ;  /* 0x0000007000297812 */ /* 0x000fe400078ef80b */
[----:B------:R-:W-:Y:S01]  /*02b0*/  LOP3.LUT R11, R2, 0x3e, RZ, 0xc0, !PT ;  /* 0x0000003e020b7812 */ /* 0x000fe200078ec0ff */
[----:B------:R-:W4:Y:S04]  /*02c0*/  LDG.E.U16 R23, desc[UR8][R8.64+0x580] ;  /* 0x0005800808177981 */ /* 0x000f28000c1e1500 */
        /* <DEDUP_REMOVED lines=14> */
[----:B------:R-:W4:Y:S01]  /*03b0*/  LDG.E.U16 R0, desc[UR8][R8.64+0x990] ;  /* 0x0009900808007981 */ /* 0x000f22000c1e1500 */
[----:B---3--:R-:W-:-:S03]  /*03c0*/  IMAD.WIDE.U32 R4, R11, 0x2, R4 ;  /* 0x000000020b047825 */ /* 0x008fc600078e0004 */
[----:B------:R-:W5:Y:S01]  /*03d0*/  LDG.E R62, desc[UR8][R6.64] ;  /* 0x00000008063e7981 */ /* 0x000f62000c1e1900 */
[----:B------:R-:W-:-:S03]  /*03e0*/  IMAD.WIDE.U32 R24, R41, 0x2, R24 ;  /* 0x0000000229187825 */ /* 0x000fc600078e0018 */
        /* <DEDUP_REMOVED lines=23> */
[----:B------:R-:W-:-:S04]  /*0560*/  UISETP.NE.U32.AND UP0, UPT, UR4, URZ, UPT ;  /* 0x000000ff0400728c */ /* 0x000fc8000bf05070 */
[----:B------:R-:W-:Y:S01]  /*0570*/  UISETP.NE.AND.EX UP0, UPT, UR5, URZ, UPT, UP0 ;  /* 0x000000ff0500728c */ /* 0x000fe2000bf05300 */
[----:B--2---:R-:W-:Y:S02]  /*0580*/  PRMT R12, R12, 0x5410, R55 ;  /* 0x000054100c0c7816 */ /* 0x004fe40000000037 */
[----:B------:R-:W5:Y:S01]  /*0590*/  LDG.E R55, desc[UR8][R24.64+0x300] ;  /* 0x0003000818377981 */ /* 0x000f62000c1e1900 */
[----:B------:R-:W-:-:S03]  /*05a0*/  PRMT R13, R13, 0x5410, R58 ;  /* 0x000054100d0d7816 */ /* 0x000fc6000000003a */
        /* <DEDUP_REMOVED lines=18> */
[----:B------:R4:W5:Y:S02]  /*06d0*/  LDG.E R3, desc[UR8][R24.64+0x910] ;  /* 0x0009100818037981 */ /* 0x000964000c1e1900 */
[----:B----4-:R-:W-:Y:S02]  /*06e0*/  PRMT R25, R65, 0x5410, R26 ;  /* 0x0000541041197816 */ /* 0x010fe4000000001a */
[----:B------:R-:W-:Y:S02]  /*06f0*/  PRMT R23, R23, 0x5410, R38 ;  /* 0x0000541017177816 */ /* 0x000fe40000000026 */
[----:B------:R-:W-:Y:S02]  /*0700*/  PRMT R24, R64, 0x5410, R67 ;  /* 0x0000541040187816 */ /* 0x000fe40000000043 */
[----:B------:R-:W-:Y:S02]  /*0710*/  PRMT R26, R63, 0x5410, R34 ;  /* 0x000054103f1a7816 */ /* 0x000fe40000000022 */
[----:B------:R-:W-:-:S02]  /*0720*/  PRMT R27, R27, 0x5410, R32 ;  /* 0x000054101b1b7816 */ /* 0x000fc40000000020 */
        /* <DEDUP_REMOVED lines=12> */
.L_x_23:
        /* <DEDUP_REMOVED lines=10> */
[----:B------:R-:W-:Y:S05]  /*0890*/  CALL.REL.NOINC `($__internal_3_$__cuda_sm_10x_hmma_mdata_m16n8k32) ;  /* 0x0000004800c07944 */ /* 0x000fea0003c00000 */
[----:B------:R-:W-:Y:S01]  /*08a0*/  HMMA.SP.16832.F16 R48, R32, R12, R48, R0, 0x0 ;  /* 0x0000000c2030723c */ /* 0x000fe20000004a30 */
[----:B------:R-:W-:Y:S01]  /*08b0*/  IMAD.MOV.U32 R32, RZ, RZ, R56 ;  /* 0x000000ffff207224 */ /* 0x000fe200078e0038 */
[----:B------:R-:W-:Y:S01]  /*08c0*/  MOV R34, R54 ;  /* 0x0000003600227202 */ /* 0x000fe20000000f00 */
[----:B------:R-:W-:Y:S02]  /*08d0*/  IMAD.MOV.U32 R33, RZ, RZ, R55 ;  /* 0x000000ffff217224 */ /* 0x000fe400078e0037 */
[----:B------:R-:W-:Y:S02]  /*08e0*/  IMAD.MOV.U32 R35, RZ, RZ, R53 ;  /* 0x000000ffff237224 */ /* 0x000fe400078e0035 */
[----:B------:R-:W-:Y:S01]  /*08f0*/  IMAD.MOV.U32 R66, RZ, RZ, R57 ;  /* 0x000000ffff427224 */ /* 0x000fe200078e0039 */
[----:B------:R-:W-:-:S12]  /*0900*/  MOV R38, 0x920 ;  /* 0x0000092000267802 */ /* 0x000fd80000000f00 */
[----:B------:R-:W-:Y:S05]  /*0910*/  CALL.REL.NOINC `($__internal_3_$__cuda_sm_10x_hmma_mdata_m16n8k32) ;  /* 0x0000004800a07944 */ /* 0x000fea0003c00000 */
[----:B------:R-:W-:Y:S01]  /*0920*/  HMMA.SP.16832.F16 R46, R32, R16, R46, R0, 0x0 ;  /* 0x00000010202e723c */ /* 0x000fe20000004a2e */
[----:B------:R-:W-:Y:S01]  /*0930*/  MOV R32, R51 ;  /* 0x0000003300207202 */ /* 0x000fe20000000f00 */
[----:B------:R-:W-:Y:S01]  /*0940*/  IMAD.MOV.U32 R33, RZ, RZ, R50 ;  /* 0x000000ffff217224 */ /* 0x000fe200078e0032 */
[----:B------:R-:W-:Y:S01]  /*0950*/  MOV R35, R37 ;  /* 0x0000002500237202 */ /* 0x000fe20000000f00 */
[----:B------:R-:W-:Y:S02]  /*0960*/  IMAD.MOV.U32 R34, RZ, RZ, R39 ;  /* 0x000000ffff227224 */ /* 0x000fe400078e0027 */
[----:B------:R-:W-:Y:S01]  /*0970*/  IMAD.MOV.U32 R66, RZ, RZ, R52 ;  /* 0x000000ffff427224 */ /* 0x000fe200078e0034 */
[----:B------:R-:W-:-:S13]  /*0980*/  MOV R38, 0x9a0 ;  /* 0x000009a000267802 */ /* 0x000fda0000000f00 */
[----:B------:R-:W-:Y:S05]  /*0990*/  CALL.REL.NOINC `($__internal_3_$__cuda_sm_10x_hmma_mdata_m16n8k32) ;  /* 0x0000004800807944 */ /* 0x000fea0003c00000 */
[----:B------:R-:W-:Y:S01]  /*09a0*/  HMMA.SP.16832.F16 R44, R32, R20, R44, R0, 0x0 ;  /* 0x00000014202c723c */ /* 0x000fe20000004a2c */
[----:B------:R-:W-:Y:S01]  /*09b0*/  IMAD.MOV.U32 R32, RZ, RZ, R10 ;  /* 0x000000ffff207224 */ /* 0x000fe200078e000a */
[----:B------:R-:W-:Y:S01]  /*09c0*/  MOV R33, R9 ;  /* 0x0000000900217202 */ /* 0x000fe20000000f00 */
[----:B------:R-:W-:Y:S01]  /*09d0*/  IMAD.MOV.U32 R34, RZ, RZ, R8 ;  /* 0x000000ffff227224 */ /* 0x000fe200078e0008 */
[----:B------:R-:W-:Y:S01]  /*09e0*/  MOV R66, R36 ;  /* 0x0000002400427202 */ /* 0x000fe20000000f00 */
[----:B------:R-:W-:Y:S01]  /*09f0*/  IMAD.MOV.U32 R35, RZ, RZ, R7 ;  /* 0x000000ffff237224 */ /* 0x000fe200078e0007 */
[----:B------:R-:W-:-:S14]  /*0a00*/  MOV R38, 0xa20 ;  /* 0x00000a2000267802 */ /* 0x000fdc0000000f00 */
        /* <DEDUP_REMOVED lines=610> */
[----:B------:R-:W-:-:S04]  /*3030*/  NOP ;  /* 0x0000000000007918 */ /* 0x000fc80000000000 */
[----:B------:R-:W-:-:S15]  /*3040*/  BRA.U UP0, `(.L_x_23) ;  /* 0xffffffd500e87547 */ /* 0x000fde000b83ffff */
.L_x_22:
[----:B------:R-:W0:Y:S02]  /*3050*/  LDCU UR6, c[0x0][0x3a8] ;  /* 0x00007500ff0677ac */ /* 0x000e240008000800 */
[----:B0-----:R-:W-:-:S09]  /*3060*/  ULOP3.LUT UP0, URZ, UR6, 0xf, URZ, 0xc0, !UPT ;  /* 0x0000000f06ff7892 */ /* 0x001fd2000f80c0ff */
[----:B------:R-:W-:Y:S05]  /*3070*/  BRA.U !UP0, `(.L_x_21) ;  /* 0x0000002108847547 */ /* 0x000fea000b800000 */
[----:B------:R-:W-:Y:S02]  /*3080*/  ULOP3.LUT UR4, UR6, 0xf, URZ, 0xc0, !UPT ;  /* 0x0000000f06047892 */ /* 0x000fe4000f8ec0ff */
[----:B------:R-:W-:Y:S02]  /*3090*/  ULOP3.LUT UR6, UR6, 0x7, URZ, 0xc0, !UPT ;  /* 0x0000000706067892 */ /* 0x000fe4000f8ec0ff */
        /* <DEDUP_REMOVED lines=322> */
[----:B------:R-:W-:-:S15]  /*44c0*/  HMMA.SP.16832.F16 R40, R32, R28, R40, R0, 0x0 ;  /* 0x0000001c2028723c */ /* 0x000fde0000004a28 */
[----:B------:R-:W-:-:S05]  /*44d0*/  NOP ;  /* 0x0000000000007918 */ /* 0x000fca0000000000 */
.L_x_24:
        /* <DEDUP_REMOVED lines=25> */
[----:B------:R-:W-:Y:S01]  /*4670*/  MOV R32, R51 ;  /* 0x0000003300207202 */ /* 0x000fe20000000f00 */
[----:B------:R-:W-:Y:S01]  /*4680*/  IMAD.MOV.U32 R33, RZ, RZ, R50 ;  /* 0x000000ffff217224 */ /* 0x000fe200078e0032 */
[----:B------:R-:W-:Y:S01]  /*4690*/  MOV R34, R39 ;  /* 0x0000002700227202 */ /* 0x000fe20000000f00 */
[----:B------:R-:W-:Y:S01]  /*46a0*/  IMAD.MOV.U32 R35, RZ, RZ, R37 ;  /* 0x000000ffff237224 */ /* 0x000fe200078e0025 */
[----:B------:R-:W-:Y:S02]  /*46b0*/  MOV R66, R52 ;  /* 0x0000003400427202 */ /* 0x000fe40000000f00 */
        /* <DEDUP_REMOVED lines=138> */
[----:B------:R-:W-:-:S15]  /*4f60*/  HMMA.SP.16832.F16 R40, R32, R28, R40, R0, 0x0 ;  /* 0x0000001c2028723c */ /* 0x000fde0000004a28 */
[----:B------:R-:W-:-:S05]  /*4f70*/  NOP ;  /* 0x0000000000007918 */ /* 0x000fca0000000000 */
.L_x_25:
[----:B------:R-:W-:-:S04]  /*4f80*/  UISETP.NE.U32.AND UP0, UPT, UR5, URZ, UPT ;  /* 0x000000ff0500728c */ /* 0x000fc8000bf05070 */
[----:B------:R-:W-:-:S09]  /*4f90*/  UISETP.NE.AND.EX UP0, UPT, UR4, URZ, UPT, UP0 ;  /* 0x000000ff0400728c */ /* 0x000fd2000bf05300 */
[----:B------:R-:W-:Y:S05]  /*4fa0*/  BRA.U !UP0, `(.L_x_21) ;  /* 0x0000000108b87547 */ /* 0x000fea000b800000 */
.L_x_26:
        /* <DEDUP_REMOVED lines=44> */
[----:B------:R-:W-:-:S04]  /*5270*/  NOP ;  /* 0x0000000000007918 */ /* 0x000fc80000000000 */
[----:B------:R-:W-:-:S15]  /*5280*/  BRA.U UP0, `(.L_x_26) ;  /* 0xfffffffd00487547 */ /* 0x000fde000b83ffff */
.L_x_21:
        /* <DEDUP_REMOVED lines=17> */
        .weak           $__internal_3_$__cuda_sm_10x_hmma_mdata_m16n8k32
        .type           $__internal_3_$__cuda_sm_10x_hmma_mdata_m16n8k32,@function
        .size           $__internal_3_$__cuda_sm_10x_hmma_mdata_m16n8k32,(.L_x_57 - $__internal_3_$__cuda_sm_10x_hmma_mdata_m16n8k32)
$__internal_3_$__cuda_sm_10x_hmma_mdata_m16n8k32:
        /* <DEDUP_REMOVED lines=53> */
[----:B------:R-:W-:Y:S06]  /*56f0*/  RET.REL.NODEC R64 `(_Z29sp_mmad_16832_throughput_testILj5EEvP6__halfS1_S1_S1_Pjm) ;  /* 0xffffffa840407950 */ /* 0x000fec0003c3ffff */
.L_x_27:
        /* <DEDUP_REMOVED lines=16> */
.L_x_57:


//--------------------- .text._Z29sp_mmad_16832_throughput_testILj4EEvP6__halfS1_S1_S1_Pjm --------------------------
	.section	.text._Z29sp_mmad_16832_throughput_testILj4EEvP6__halfS1_S1_S1_Pjm,"ax",@progbits
	.align	128
        .global         _Z29sp_mmad_16832_throughput_testILj4EEvP6__halfS1_S1_S1_Pjm
        .type           _Z29sp_mmad_16832_throughput_testILj4EEvP6__halfS1_S1_S1_Pjm,@function
        .size           _Z29sp_mmad_16832_throughput_testILj4EEvP6__halfS1_S1_S1_Pjm,(.L_x_58 - _Z29sp_mmad_16832_throughput_testILj4EEvP6__halfS1_S1_S1_Pjm)
        .other          _Z29sp_mmad_16832_throughput_testILj4EEvP6__halfS1_S1_S1_Pjm,@"STO_CUDA_ENTRY STV_DEFAULT"
_Z29sp_mmad_16832_throughput_testILj4EEvP6__halfS1_S1_S1_Pjm:
.text._Z29sp_mmad_16832_throughput_testILj4EEvP6__halfS1_S1_S1_Pjm:
        /* <DEDUP_REMOVED lines=19> */
[----:B------:R-:W2:Y:S01]  /*0130*/  LDG.E.U16 R15, desc[UR8][R6.64+0x190] ;  /* 0x00019008060f7981 */ /* 0x000ea2000c1e1500 */
[C---:B------:R-:W-:Y:S01]  /*0140*/  IMAD.SHL.U32 R51, R11.reuse, 0x2, RZ ;  /* 0x000000020b337824 */ /* 0x040fe200078e00ff */
[----:B------:R-:W-:-:S02]  /*0150*/  SHF.L.U32 R3, R11, 0x2, RZ ;  /* 0x000000020b037819 */ /* 0x000fc400000006ff */
[----:B------:R-:W-:Y:S01]  /*0160*/  SHF.R.U32.HI R11, RZ, 0x1, R0 ;  /* 0x00000001ff0b7819 */ /* 0x000fe20000011600 */
[----:B------:R-:W2:Y:S01]  /*0170*/  LDG.E.U16 R56, desc[UR8][R6.64+0x200] ;  /* 0x0002000806387981 */ /* 0x000ea2000c1e1500 */
[C---:B------:R-:W-:Y:S02]  /*0180*/  LOP3.LUT R0, R51.reuse, 0x6, RZ, 0xc0, !PT ;  /* 0x0000000633007812 */ /* 0x040fe400078ec0ff */
[----:B------:R-:W-:Y:S01]  /*0190*/  LOP3.LUT R51, R51, 0x3e, RZ, 0xc0, !PT ;  /* 0x0000003e33337812 */ /* 0x000fe200078ec0ff */
[----:B------:R-:W2:Y:S01]  /*01a0*/  LDG.E.U16 R61, desc[UR8][R6.64+0x210] ;  /* 0x00021008063d7981 */ /* 0x000ea2000c1e1500 */
[----:B------:R-:W-:Y:S01]  /*01b0*/  LOP3.LUT R35, R0, 0x70, R3, 0xf8, !PT ;  /* 0x0000007000237812 */ /* 0x000fe200078ef803 */
[----:B----4-:R-:W-:Y:S01]  /*01c0*/  IMAD.WIDE.U32 R4, R11, 0x4, R4 ;  /* 0x000000040b047825 */ /* 0x010fe200078e0004 */
[----:B------:R-:W0:Y:S01]  /*01d0*/  LDC.64 R2, c[0x0][0x398] ;  /* 0x0000e600ff027b82 */ /* 0x000e220000000a00 */
        /* <DEDUP_REMOVED lines=22> */
[----:B0-----:R-:W-:-:S03]  /*0340*/  IMAD.WIDE.U32 R2, R51, 0x2, R2 ;  /* 0x0000000233027825 */ /* 0x001fc600078e0002 */
[----:B------:R-:W5:Y:S01]  /*0350*/  LDG.E R50, desc[UR8][R4.64] ;  /* 0x0000000804327981 */ /* 0x000f62000c1e1900 */
[----:B---3--:R-:W-:-:S03]  /*0360*/  IMAD.WIDE.U32 R16, R35, 0x2, R16 ;  /* 0x0000000223107825 */ /* 0x008fc600078e0010 */
        /* <DEDUP_REMOVED lines=32> */
[----:B------:R0:W5:Y:S02]  /*0570*/  LDG.E R8, desc[UR8][R16.64+0x500] ;  /* 0x0005000810087981 */ /* 0x000164000c1e1900 */
[----:B0-----:R-:W-:Y:S02]  /*0580*/  PRMT R16, R56, 0x5410, R61 ;  /* 0x0000541038107816 */ /* 0x001fe4000000003d */
[----:B----4-:R-:W-:Y:S02]  /*0590*/  PRMT R17, R54, 0x5410, R59 ;  /* 0x0000541036117816 */ /* 0x010fe4000000003b */
        /* <DEDUP_REMOVED lines=19> */
.L_x_30:
        /* <DEDUP_REMOVED lines=10> */
[----:B------:R-:W-:Y:S05]  /*0770*/  CALL.REL.NOINC `($__internal_4_$__cuda_sm_10x_hmma_mdata_m16n8k32) ;  /* 0x0000003c000c7944 */ /* 0x000fea0003c00000 */
[----:B------:R-:W-:Y:S01]  /*0780*/  HMMA.SP.16832.F16 R42, R28, R12, R42, R52, 0x0 ;  /* 0x0000340c1c2a723c */ /* 0x000fe20000004a2a */
[----:B------:R-:W-:Y:S01]  /*0790*/  IMAD.MOV.U32 R28, RZ, RZ, R44 ;  /* 0x000000ffff1c7224 */ /* 0x000fe200078e002c */
[----:B------:R-:W-:Y:S01]  /*07a0*/  MOV R30, R33 ;  /* 0x00000021001e7202 */ /* 0x000fe20000000f00 */
[----:B------:R-:W-:Y:S02]  /*07b0*/  IMAD.MOV.U32 R29, RZ, RZ, R35 ;  /* 0x000000ffff1d7224 */ /* 0x000fe400078e0023 */
[----:B------:R-:W-:Y:S02]  /*07c0*/  IMAD.MOV.U32 R31, RZ, RZ, R10 ;  /* 0x000000ffff1f7224 */ /* 0x000fe400078e000a */
[----:B------:R-:W-:Y:S01]  /*07d0*/  IMAD.MOV.U32 R59, RZ, RZ, R45 ;  /* 0x000000ffff3b7224 */ /* 0x000fe200078e002d */
[----:B------:R-:W-:-:S12]  /*07e0*/  MOV R34, 0x800 ;  /* 0x0000080000227802 */ /* 0x000fd80000000f00 */
[----:B------:R-:W-:Y:S05]  /*07f0*/  CALL.REL.NOINC `($__internal_4_$__cuda_sm_10x_hmma_mdata_m16n8k32) ;  /* 0x0000003800ec7944 */ /* 0x000fea0003c00000 */
[----:B------:R-:W-:Y:S01]  /*0800*/  HMMA.SP.16832.F16 R40, R28, R16, R40, R52, 0x0 ;  /* 0x000034101c28723c */ /* 0x000fe20000004a28 */
[----:B------:R-:W-:Y:S01]  /*0810*/  MOV R28, R9 ;  /* 0x00000009001c7202 */ /* 0x000fe20000000f00 */
[----:B------:R-:W-:Y:S01]  /*0820*/  IMAD.MOV.U32 R29, RZ, RZ, R8 ;  /* 0x000000ffff1d7224 */ /* 0x000fe200078e0008 */
[----:B------:R-:W-:Y:S01]  /*0830*/  MOV R31, R6 ;  /* 0x00000006001f7202 */ /* 0x000fe20000000f00 */
[----:B------:R-:W-:Y:S02]  /*0840*/  IMAD.MOV.U32 R30, RZ, RZ, R7 ;  /* 0x000000ffff1e7224 */ /* 0x000fe400078e0007 */
[----:B------:R-:W-:Y:S01]  /*0850*/  IMAD.MOV.U32 R59, RZ, RZ, R32 ;  /* 0x000000ffff3b7224 */ /* 0x000fe200078e0020 */
[----:B------:R-:W-:-:S13]  /*0860*/  MOV R34, 0x880 ;  /* 0x0000088000227802 */ /* 0x000fda0000000f00 */
[----:B------:R-:W-:Y:S05]  /*0870*/  CALL.REL.NOINC `($__internal_4_$__cuda_sm_10x_hmma_mdata_m16n8k32) ;  /* 0x0000003800cc7944 */ /* 0x000fea0003c00000 */
[----:B------:R-:W-:Y:S01]  /*0880*/  HMMA.SP.16832.F16 R38, R28, R20, R38, R52, 0x0 ;  /* 0x000034141c26723c */ /* 0x000fe20000004a26 */
[----:B------:R-:W-:Y:S01]  /*0890*/  IMAD.MOV.U32 R28, RZ, RZ, R5 ;  /* 0x000000ffff1c7224 */ /* 0x000fe200078e0005 */
[----:B------:R-:W-:Y:S01]  /*08a0*/  MOV R29, R4 ;  /* 0x00000004001d7202 */ /* 0x000fe20000000f00 */
[----:B------:R-:W-:Y:S01]  /*08b0*/  IMAD.MOV.U32 R30, RZ, RZ, R3 ;  /* 0x000000ffff1e7224 */ /* 0x000fe200078e0003 */
[----:B------:R-:W-:Y:S01]  /*08c0*/  MOV R59, R11 ;  /* 0x0000000b003b7202 */ /* 0x000fe20000000f00 */
[----:B------:R-:W-:Y:S01]  /*08d0*/  IMAD.MOV.U32 R31, RZ, RZ, R2 ;  /* 0x000000ffff1f7224 */ /* 0x000fe200078e0002 */
[----:B------:R-:W-:-:S14]  /*08e0*/  MOV R34, 0x900 ;  /* 0x0000090000227802 */ /* 0x000fdc0000000f00 */
        /* <DEDUP_REMOVED lines=482> */
[----:B------:R-:W-:-:S04]  /*2710*/  NOP ;  /* 0x0000000000007918 */ /* 0x000fc80000000000 */
[----:B------:R-:W-:-:S15]  /*2720*/  BRA.U UP0, `(.L_x_30) ;  /* 0xffffffdd00e87547 */ /* 0x000fde000b83ffff */
.L_x_29:
        /* <DEDUP_REMOVED lines=10> */
[----:B------:R-:W-:Y:S02]  /*27d0*/  IMAD.MOV.U32 R29, RZ, RZ, R48 ;  /* 0x000000ffff1d7224 */ /* 0x000fe400078e0030 */
[----:B------:R-:W-:Y:S02]  /*27e0*/  IMAD.MOV.U32 R31, RZ, RZ, R46 ;  /* 0x000000ffff1f7224 */ /* 0x000fe400078e002e */
[----:B------:R-:W-:Y:S01]  /*27f0*/  IMAD.MOV.U32 R59, RZ, RZ, R50 ;  /* 0x000000ffff3b7224 */ /* 0x000fe200078e0032 */
[----:B------:R-:W-:-:S07]  /*2800*/  MOV R34, 0x2820 ;  /* 0x0000282000227802 */ /* 0x000fce0000000f00 */
        /* <DEDUP_REMOVED lines=249> */
[----:B------:R-:W-:-:S15]  /*37a0*/  HMMA.SP.16832.F16 R36, R28, R24, R36, R52, 0x0 ;  /* 0x000034181c24723c */ /* 0x000fde0000004a24 */
[----:B------:R-:W-:-:S05]  /*37b0*/  NOP ;  /* 0x0000000000007918 */ /* 0x000fca0000000000 */
.L_x_31:
        /* <DEDUP_REMOVED lines=57> */
[----:B------:R-:W-:Y:S01]  /*3b50*/  MOV R28, R9 ;  /* 0x00000009001c7202 */ /* 0x000fe20000000f00 */
[----:B------:R-:W-:Y:S01]  /*3b60*/  IMAD.MOV.U32 R29, RZ, RZ, R8 ;  /* 0x000000ffff1d7224 */ /* 0x000fe200078e0008 */
[----:B------:R-:W-:Y:S01]  /*3b70*/  MOV R30, R7 ;  /* 0x00000007001e7202 */ /* 0x000fe20000000f00 */
[----:B------:R-:W-:Y:S01]  /*3b80*/  IMAD.MOV.U32 R31, RZ, RZ, R6 ;  /* 0x000000ffff1f7224 */ /* 0x000fe200078e0006 */
[----:B------:R-:W-:Y:S02]  /*3b90*/  MOV R59, R32 ;  /* 0x00000020003b7202 */ /* 0x000fe40000000f00 */
        /* <DEDUP_REMOVED lines=74> */
[----:B------:R-:W-:-:S15]  /*4040*/  HMMA.SP.16832.F16 R36, R28, R24, R36, R52, 0x0 ;  /* 0x000034181c24723c */ /* 0x000fde0000004a24 */
[----:B------:R-:W-:-:S05]  /*4050*/  NOP ;  /* 0x0000000000007918 */ /* 0x000fca0000000000 */
.L_x_32:
[----:B------:R-:W-:-:S04]  /*4060*/  UISETP.NE.U32.AND UP0, UPT, UR5, URZ, UPT ;  /* 0x000000ff0500728c */ /* 0x000fc8000bf05070 */
[----:B------:R-:W-:-:S09]  /*4070*/  UISETP.NE.AND.EX UP0, UPT, UR4, URZ, UPT, UP0 ;  /* 0x000000ff0400728c */ /* 0x000fd2000bf05300 */
[----:B------:R-:W-:Y:S05]  /*4080*/  BRA.U !UP0, `(.L_x_28) ;  /* 0x0000000108987547 */ /* 0x000fea000b800000 */
.L_x_33:
        /* <DEDUP_REMOVED lines=38> */
.L_x_28:
        /* <DEDUP_REMOVED lines=12> */
        .weak           $__internal_4_$__cuda_sm_10x_hmma_mdata_m16n8k32
        .type           $__internal_4_$__cuda_sm_10x_hmma_mdata_m16n8k32,@function
        .size           $__internal_4_$__cuda_sm_10x_hmma_mdata_m16n8k32,(.L_x_58 - $__internal_4_$__cuda_sm_10x_hmma_mdata_m16n8k32)
$__internal_4_$__cuda_sm_10x_hmma_mdata_m16n8k32:
        /* <DEDUP_REMOVED lines=17> */
[C---:B------:R-:W-:Y:S02]  /*44c0*/  LOP3.LUT P0, RZ, R53.reuse, 0x1, RZ, 0xc0, !PT ;  /* 0x0000000135ff7812 */ /* 0x040fe4000780c0ff */
        /* <DEDUP_REMOVED lines=18> */
[-C--:B--2---:R-:W-:Y:S01]  /*45f0*/  SHF.R.U32.HI R55, RZ, R57.reuse, R58 ;  /* 0x00000039ff377219 */ /* 0x084fe2000001163a */
[----:B------:R-:W-:Y:S01]  /*4600*/  IMAD.SHL.U32 R53, R53, 0x100, RZ ;  /* 0x0000010035357824 */ /* 0x000fe200078e00ff */
[----:B---3--:R-:W-:Y:S02]  /*4610*/  SHF.R.U32.HI R54, RZ, R57, R54 ;  /* 0x00000039ff367219 */ /* 0x008fe40000011636 */
[----:B------:R-:W-:Y:S02]  /*4620*/  LOP3.LUT R56, R55, 0xff0fff0f, R52, 0xe2, !PT ;  /* 0xff0fff0f37387812 */ /* 0x000fe400078ee234 */
[----:B------:R-:W-:-:S02]  /*4630*/  SHF.L.U32 R52, R54, 0xc, RZ ;  /* 0x0000000c36347819 */ /* 0x000fc400000006ff */
[----:B------:R-:W-:Y:S02]  /*4640*/  PRMT R55, R28, 0x1032, RZ ;  /* 0x000010321c377816 */ /* 0x000fe400000000ff */
[----:B------:R-:W-:Y:S02]  /*4650*/  PRMT R54, R31, 0x1032, RZ ;  /* 0x000010321f367816 */ /* 0x000fe400000000ff */
[----:B------:R-:W-:Y:S02]  /*4660*/  LOP3.LUT R53, R56, 0xf0fff0ff, R53, 0xe2, !PT ;  /* 0xf0fff0ff38357812 */ /* 0x000fe400078ee235 */
[----:B------:R-:W-:Y:S02]  /*4670*/  SEL R28, R55, R28, P0 ;  /* 0x0000001c371c7207 */ /* 0x000fe40000000000 */
[----:B------:R-:W-:Y:S01]  /*4680*/  SEL R31, R54, R31, P3 ;  /* 0x0000001f361f7207 */ /* 0x000fe20001800000 */
[----:B------:R-:W-:Y:S01]  /*4690*/  IMAD.MOV.U32 R54, RZ, RZ, R34 ;  /* 0x000000ffff367224 */ /* 0x000fe200078e0022 */
[----:B------:R-:W-:-:S02]  /*46a0*/  MOV R55, 0x0 ;  /* 0x0000000000377802 */ /* 0x000fc40000000f00 */
[----:B------:R-:W-:Y:S02]  /*46b0*/  LOP3.LUT R52, R53, 0xfff0fff, R52, 0xe2, !PT ;  /* 0x0fff0fff35347812 */ /* 0x000fe400078ee234 */
[----:B------:R-:W-:Y:S02]  /*46c0*/  PRMT R56, R29, 0x1032, RZ ;  /* 0x000010321d387816 */ /* 0x000fe400000000ff */
[----:B------:R-:W-:Y:S02]  /*46d0*/  PRMT R53, R30, 0x1032, RZ ;  /* 0x000010321e357816 */ /* 0x000fe400000000ff */
[----:B------:R-:W-:Y:S02]  /*46e0*/  SEL R29, R56, R29, P1 ;  /* 0x0000001d381d7207 */ /* 0x000fe40000800000 */
[----:B------:R-:W-:Y:S01]  /*46f0*/  SEL R30, R53, R30, P2 ;  /* 0x0000001e351e7207 */ /* 0x000fe20001000000 */
[----:B------:R-:W-:Y:S06]  /*4700*/  RET.REL.NODEC R54 `(_Z29sp_mmad_16832_throughput_testILj4EEvP6__halfS1_S1_S1_Pjm) ;  /* 0xffffffb8363c7950 */ /* 0x000fec0003c3ffff */
.L_x_34:
        /* <DEDUP_REMOVED lines=15> */
.L_x_58:


//--------------------- .text._Z29sp_mmad_16832_throughput_testILj3EEvP6__halfS1_S1_S1_Pjm --------------------------
	.section	.text._Z29sp_mmad_16832_throughput_testILj3EEvP6__halfS1_S1_S1_Pjm,"ax",@progbits
	.align	128
        .global         _Z29sp_mmad_16832_throughput_testILj3EEvP6__halfS1_S1_S1_Pjm
        .type           _Z29sp_mmad_16832_throughput_testILj3EEvP6__halfS1_S1_S1_Pjm,@function
        .size           _Z29sp_mmad_16832_throughput_testILj3EEvP6__halfS1_S1_S1_Pjm,(.L_x_59 - _Z29sp_mmad_16832_throughput_testILj3EEvP6__halfS1_S1_S1_Pjm)
        .other          _Z29sp_mmad_16832_throughput_testILj3EEvP6__halfS1_S1_S1_Pjm,@"STO_CUDA_ENTRY STV_DEFAULT"
_Z29sp_mmad_16832_throughput_testILj3EEvP6__halfS1_S1_S1_Pjm:
.text._Z29sp_mmad_16832_throughput_testILj3EEvP6__halfS1_S1_S1_Pjm:
        /* <DEDUP_REMOVED lines=11> */
[----:B-1----:R-:W-:-:S04]  /*00b0*/  IMAD.WIDE.U32 R40, R3, 0x2, R40 ;  /* 0x0000000203287825 */ /* 0x002fc800078e0028 */
[C---:B------:R-:W-:Y:S01]  /*00c0*/  IMAD.SHL.U32 R43, R9.reuse, 0x2, RZ ;  /* 0x00000002092b7824 */ /* 0x040fe200078e00ff */
[----:B--2---:R-:W2:Y:S01]  /*00d0*/  LDG.E.U16 R12, desc[UR8][R40.64] ;  /* 0x00000008280c7981 */ /* 0x004ea2000c1e1500 */
[----:B------:R-:W-:Y:S01]  /*00e0*/  SHF.R.U32.HI R11, RZ, 0x1, R0 ;  /* 0x00000001ff0b7819 */ /* 0x000fe20000011600 */
[----:B------:R-:W0:Y:S02]  /*00f0*/  LDC.64 R2, c[0x0][0x398] ;  /* 0x0000e600ff027b82 */ /* 0x000e240000000a00 */
        /* <DEDUP_REMOVED lines=9> */
[----:B------:R-:W-:Y:S01]  /*0190*/  SHF.L.U32 R9, R9, 0x2, RZ ;  /* 0x0000000209097819 */ /* 0x000fe200000006ff */
[----:B----4-:R-:W-:Y:S01]  /*01a0*/  IMAD.WIDE.U32 R14, R11, 0x4, R14 ;  /* 0x000000040b0e7825 */ /* 0x010fe200078e000e */
[C---:B------:R-:W-:Y:S01]  /*01b0*/  LOP3.LUT R0, R43.reuse, 0x6, RZ, 0xc0, !PT ;  /* 0x000000062b007812 */ /* 0x040fe200078ec0ff */
[----:B------:R-:W4:Y:S01]  /*01c0*/  LDG.E.U16 R17, desc[UR8][R40.64+0x280] ;  /* 0x0002800828117981 */ /* 0x000f22000c1e1500 */
[----:B------:R-:W-:-:S02]  /*01d0*/  LOP3.LUT R43, R43, 0x3e, RZ, 0xc0, !PT ;  /* 0x0000003e2b2b7812 */ /* 0x000fc400078ec0ff */
[----:B------:R-:W-:Y:S01]  /*01e0*/  LOP3.LUT R27, R0, 0x70, R9, 0xf8, !PT ;  /* 0x00000070001b7812 */ /* 0x000fe200078ef809 */
        /* <DEDUP_REMOVED lines=17> */
[----:B------:R0:W5:Y:S04]  /*0300*/  LDG.E R32, desc[UR8][R14.64+0x40] ;  /* 0x000040080e207981 */ /* 0x000168000c1e1900 */
        /* <DEDUP_REMOVED lines=10> */
[----:B------:R1:W5:Y:S01]  /*03b0*/  LDG.E R2, desc[UR8][R6.64+0x510] ;  /* 0x0005100806027981 */ /* 0x000362000c1e1900 */
[----:B------:R-:W-:-:S04]  /*03c0*/  UISETP.NE.U32.AND UP0, UPT, UR4, URZ, UPT ;  /* 0x000000ff0400728c */ /* 0x000fc8000bf05070 */
[----:B------:R-:W-:Y:S01]  /*03d0*/  UISETP.NE.AND.EX UP0, UPT, UR5, URZ, UPT, UP0 ;  /* 0x000000ff0500728c */ /* 0x000fe2000bf05300 */
[----:B--2---:R-:W-:Y:S02]  /*03e0*/  PRMT R12, R12, 0x5410, R5 ;  /* 0x000054100c0c7816 */ /* 0x004fe40000000005 */
[----:B------:R1:W5:Y:S01]  /*03f0*/  LDG.E R5, desc[UR8][R6.64+0x400] ;  /* 0x0004000806057981 */ /* 0x000362000c1e1900 */
[----:B------:R-:W-:-:S03]  /*0400*/  PRMT R13, R13, 0x5410, R36 ;  /* 0x000054100d0d7816 */ /* 0x000fc60000000024 */
[----:B------:R1:W5:Y:S01]  /*0410*/  LDG.E R36, desc[UR8][R6.64+0x200] ;  /* 0x0002000806247981 */ /* 0x000362000c1e1900 */
[----:B0-----:R-:W-:-:S03]  /*0420*/  PRMT R14, R34, 0x5410, R39 ;  /* 0x00005410220e7816 */ /* 0x001fc60000000027 */
[----:B------:R1:W5:Y:S04]  /*0430*/  LDG.E R39, desc[UR8][R6.64+0x10] ;  /* 0x0000100806277981 */ /* 0x000368000c1e1900 */
[----:B------:R1:W5:Y:S01]  /*0440*/  LDG.E R34, desc[UR8][R6.64+0x210] ;  /* 0x0002100806227981 */ /* 0x000362000c1e1900 */
[----:B------:R-:W-:-:S03]  /*0450*/  PRMT R15, R4, 0x5410, R35 ;  /* 0x00005410040f7816 */ /* 0x000fc60000000023 */
[----:B------:R1:W5:Y:S04]  /*0460*/  LDG.E R35, desc[UR8][R6.64+0x300] ;  /* 0x0003000806237981 */ /* 0x000368000c1e1900 */
[----:B------:R1:W5:Y:S01]  /*0470*/  LDG.E R4, desc[UR8][R6.64+0x500] ;  /* 0x0005000806047981 */ /* 0x000362000c1e1900 */
[----:B------:R-:W-:-:S03]  /*0480*/  PRMT R16, R16, 0x5410, R33 ;  /* 0x0000541010107816 */ /* 0x000fc60000000021 */
[----:B------:R1:W5:Y:S01]  /*0490*/  LDG.E R33, desc[UR8][R6.64+0x310] ;  /* 0x0003100806217981 */ /* 0x000362000c1e1900 */
[----:B----4-:R-:W-:Y:S02]  /*04a0*/  PRMT R17, R17, 0x5410, R24 ;  /* 0x0000541011117816 */ /* 0x010fe40000000018 */
[----:B------:R-:W-:Y:S02]  /*04b0*/  PRMT R18, R18, 0x5410, R25 ;  /* 0x0000541012127816 */ /* 0x000fe40000000019 */
[----:B------:R-:W-:Y:S02]  /*04c0*/  PRMT R19, R19, 0x5410, R10 ;  /* 0x0000541013137816 */ /* 0x000fe4000000000a */
[----:B------:R-:W-:Y:S02]  /*04d0*/  PRMT R20, R11, 0x5410, R20 ;  /* 0x000054100b147816 */ /* 0x000fe40000000014 */
[----:B------:R-:W-:Y:S02]  /*04e0*/  PRMT R21, R8, 0x5410, R21 ;  /* 0x0000541008157816 */ /* 0x000fe40000000015 */
[----:B------:R-:W-:-:S02]  /*04f0*/  PRMT R22, R22, 0x5410, R9 ;  /* 0x0000541016167816 */ /* 0x000fc40000000009 */
[----:B------:R-:W-:Y:S01]  /*0500*/  PRMT R23, R23, 0x5410, R0 ;  /* 0x0000541017177816 */ /* 0x000fe20000000000 */
[----:B------:R-:W-:Y:S06]  /*0510*/  BAR.SYNC.DEFER_BLOCKING 0x0 ;  /* 0x0000000000007b1d */ /* 0x000fec0000010000 */
[----:B-1----:R-:W-:Y:S05]  /*0520*/  BRA.U !UP0, `(.L_x_35) ;  /* 0x0000002d08847547 */ /* 0x002fea000b800000 */
[----:B------:R-:W-:Y:S01]  /*0530*/  UISETP.GE.U32.AND UP0, UPT, UR4, 0x10, UPT ;  /* 0x000000100400788c */ /* 0x000fe2000bf06070 */
[----:B------:R-:W-:Y:S01]  /*0540*/  IMAD.MOV.U32 R0, RZ, RZ, RZ ;  /* 0x000000ffff007224 */ /* 0x000fe200078e00ff */
[----:B------:R-:W-:Y:S02]  /*0550*/  ULOP3.LUT UR7, UR4, 0xf, URZ, 0xc0, !UPT ;  /* 0x0000000f04077892 */ /* 0x000fe4000f8ec0ff */
[----:B------:R-:W-:-:S09]  /*0560*/  UISETP.GE.U32.AND.EX UP0, UPT, UR5, URZ, UPT, UP0 ;  /* 0x000000ff0500728c */ /* 0x000fd2000bf06100 */
[----:B------:R-:W-:Y:S05]  /*0570*/  BRA.U !UP0, `(.L_x_36) ;  /* 0x0000001908207547 */ /* 0x000fea000b800000 */
[----:B------:R-:W0:Y:S01]  /*0580*/  LDCU UR5, c[0x0][0x3ac] ;  /* 0x00007580ff0577ac */ /* 0x000e220008000800 */
[----:B------:R-:W-:-:S12]  /*0590*/  ULOP3.LUT UR4, UR4, 0xfffffff0, URZ, 0xc0, !UPT ;  /* 0xfffffff004047892 */ /* 0x000fd8000f8ec0ff */
.L_x_37:
        /* <DEDUP_REMOVED lines=10> */
[----:B------:R-:W-:Y:S05]  /*0640*/  CALL.REL.NOINC `($__internal_5_$__cuda_sm_10x_hmma_mdata_m16n8k32) ;  /* 0x0000002c00647944 */ /* 0x000fea0003c00000 */
[----:B------:R-:W-:Y:S01]  /*0650*/  HMMA.SP.16832.F16 R30, R8, R12, R30, R7, 0x0 ;  /* 0x0000070c081e723c */ /* 0x000fe20000004a1e */
[----:B------:R-:W-:Y:S01]  /*0660*/  IMAD.MOV.U32 R8, RZ, RZ, R36 ;  /* 0x000000ffff087224 */ /* 0x000fe200078e0024 */
[----:B------:R-:W-:Y:S01]  /*0670*/  MOV R10, R34 ;  /* 0x00000022000a7202 */ /* 0x000fe20000000f00 */
[----:B------:R-:W-:Y:S02]  /*0680*/  IMAD.MOV.U32 R9, RZ, RZ, R35 ;  /* 0x000000ffff097224 */ /* 0x000fe400078e0023 */
[----:B------:R-:W-:Y:S02]  /*0690*/  IMAD.MOV.U32 R11, RZ, RZ, R33 ;  /* 0x000000ffff0b7224 */ /* 0x000fe400078e0021 */
[----:B------:R-:W-:Y:S01]  /*06a0*/  IMAD.MOV.U32 R45, RZ, RZ, R37 ;  /* 0x000000ffff2d7224 */ /* 0x000fe200078e0025 */
[----:B------:R-:W-:-:S12]  /*06b0*/  MOV R6, 0x6d0 ;  /* 0x000006d000067802 */ /* 0x000fd80000000f00 */
[----:B------:R-:W-:Y:S05]  /*06c0*/  CALL.REL.NOINC `($__internal_5_$__cuda_sm_10x_hmma_mdata_m16n8k32) ;  /* 0x0000002c00447944 */ /* 0x000fea0003c00000 */
[----:B------:R-:W-:Y:S01]  /*06d0*/  HMMA.SP.16832.F16 R28, R8, R16, R28, R7, 0x0 ;  /* 0x00000710081c723c */ /* 0x000fe20000004a1c */
[----:B------:R-:W-:Y:S01]  /*06e0*/  MOV R8, R5 ;  /* 0x0000000500087202 */ /* 0x000fe20000000f00 */
[----:B------:R-:W-:Y:S01]  /*06f0*/  IMAD.MOV.U32 R9, RZ, RZ, R4 ;  /* 0x000000ffff097224 */ /* 0x000fe200078e0004 */
[----:B------:R-:W-:Y:S01]  /*0700*/  MOV R11, R2 ;  /* 0x00000002000b7202 */ /* 0x000fe20000000f00 */
[----:B------:R-:W-:Y:S02]  /*0710*/  IMAD.MOV.U32 R10, RZ, RZ, R3 ;  /* 0x000000ffff0a7224 */ /* 0x000fe400078e0003 */
[----:B------:R-:W-:Y:S01]  /*0720*/  IMAD.MOV.U32 R45, RZ, RZ, R32 ;  /* 0x000000ffff2d7224 */ /* 0x000fe200078e0020 */
[----:B------:R-:W-:-:S13]  /*0730*/  MOV R6, 0x750 ;  /* 0x0000075000067802 */ /* 0x000fda0000000f00 */
[----:B------:R-:W-:Y:S05]  /*0740*/  CALL.REL.NOINC `($__internal_5_$__cuda_sm_10x_hmma_mdata_m16n8k32) ;  /* 0x0000002c00247944 */ /* 0x000fea0003c00000 */
[----:B------:R-:W-:Y:S01]  /*0750*/  HMMA.SP.16832.F16 R26, R8, R20, R26, R7, 0x0 ;  /* 0x00000714081a723c */ /* 0x000fe20000004a1a */
[----:B------:R-:W-:Y:S01]  /*0760*/  IMAD.MOV.U32 R8, RZ, RZ, R41 ;  /* 0x000000ffff087224 */ /* 0x000fe200078e0029 */
[----:B------:R-:W-:Y:S01]  /*0770*/  MOV R9, R40 ;  /* 0x0000002800097202 */ /* 0x000fe20000000f00 */
[----:B------:R-:W-:Y:S01]  /*0780*/  IMAD.MOV.U32 R10, RZ, RZ, R39 ;  /* 0x000000ffff0a7224 */ /* 0x000fe200078e0027 */
[----:B------:R-:W-:Y:S01]  /*0790*/  MOV R45, R42 ;  /* 0x0000002a002d7202 */ /* 0x000fe20000000f00 */
[----:B------:R-:W-:Y:S01]  /*07a0*/  IMAD.MOV.U32 R11, RZ, RZ, R38 ;  /* 0x000000ffff0b7224 */ /* 0x000fe200078e0026 */
[----:B------:R-:W-:-:S14]  /*07b0*/  MOV R6, 0x7d0 ;  /* 0x000007d000067802 */ /* 0x000fdc0000000f00 */
        /* <DEDUP_REMOVED lines=354> */
[----:B------:R-:W-:-:S04]  /*1de0*/  NOP ;  /* 0x0000000000007918 */ /* 0x000fc80000000000 */
[----:B------:R-:W-:-:S15]  /*1df0*/  BRA.U UP0, `(.L_x_37) ;  /* 0xffffffe500e87547 */ /* 0x000fde000b83ffff */
.L_x_36:
        /* <DEDUP_REMOVED lines=199> */
[----:B------:R-:W-:-:S15]  /*2a70*/  HMMA.SP.16832.F16 R26, R8, R20, R26, R7, 0x0 ;  /* 0x00000714081a723c */ /* 0x000fde0000004a1a */
[----:B------:R-:W-:-:S05]  /*2a80*/  NOP ;  /* 0x0000000000007918 */ /* 0x000fca0000000000 */
.L_x_38:
        /* <DEDUP_REMOVED lines=81> */
[----:B------:R-:W-:Y:S01]  /*2fa0*/  MOV R8, R41 ;  /* 0x0000002900087202 */ /* 0x000fe20000000f00 */
[----:B------:R-:W-:Y:S01]  /*2fb0*/  IMAD.MOV.U32 R9, RZ, RZ, R40 ;  /* 0x000000ffff097224 */ /* 0x000fe200078e0028 */
[----:B------:R-:W-:Y:S01]  /*2fc0*/  MOV R10, R39 ;  /* 0x00000027000a7202 */ /* 0x000fe20000000f00 */
[----:B------:R-:W-:Y:S01]  /*2fd0*/  IMAD.MOV.U32 R11, RZ, RZ, R38 ;  /* 0x000000ffff0b7224 */ /* 0x000fe200078e0026 */
[----:B------:R-:W-:Y:S02]  /*2fe0*/  MOV R45, R42 ;  /* 0x0000002a002d7202 */ /* 0x000fe40000000f00 */
        /* <DEDUP_REMOVED lines=18> */
[----:B------:R-:W-:-:S15]  /*3110*/  HMMA.SP.16832.F16 R26, R8, R20, R26, R7, 0x0 ;  /* 0x00000714081a723c */ /* 0x000fde0000004a1a */
[----:B------:R-:W-:-:S05]  /*3120*/  NOP ;  /* 0x0000000000007918 */ /* 0x000fca0000000000 */
.L_x_39:
[----:B------:R-:W-:-:S04]  /*3130*/  UISETP.NE.U32.AND UP0, UPT, UR5, URZ, UPT ;  /* 0x000000ff0500728c */ /* 0x000fc8000bf05070 */
[----:B------:R-:W-:-:S09]  /*3140*/  UISETP.NE.AND.EX UP0, UPT, UR4, URZ, UPT, UP0 ;  /* 0x000000ff0400728c */ /* 0x000fd2000bf05300 */
[----:B------:R-:W-:Y:S05]  /*3150*/  BRA.U !UP0, `(.L_x_35) ;  /* 0x0000000108787547 */ /* 0x000fea000b800000 */
.L_x_40:
        /* <DEDUP_REMOVED lines=28> */
[----:B------:R-:W-:-:S04]  /*3320*/  NOP ;  /* 0x0000000000007918 */ /* 0x000fc80000000000 */
[----:B------:R-:W-:-:S15]  /*3330*/  BRA.U UP0, `(.L_x_40) ;  /* 0xfffffffd00887547 */ /* 0x000fde000b83ffff */
.L_x_35:
        /* <DEDUP_REMOVED lines=8> */
[----:B------:R-:W-:Y:S01]  /*33c0*/  STG.E desc[UR8][R2.64+0x280], R27 ;  /* 0x0002801b02007986 */ /* 0x000fe2000c101908 */
[----:B------:R-:W-:Y:S05]  /*33d0*/  EXIT ;  /* 0x000000000000794d */ /* 0x000fea0003800000 */
        .weak           $__internal_5_$__cuda_sm_10x_hmma_mdata_m16n8k32
        .type           $__internal_5_$__cuda_sm_10x_hmma_mdata_m16n8k32,@function
        .size           $__internal_5_$__cuda_sm_10x_hmma_mdata_m16n8k32,(.L_x_59 - $__internal_5_$__cuda_sm_10x_hmma_mdata_m16n8k32)
$__internal_5_$__cuda_sm_10x_hmma_mdata_m16n8k32:
[----:B------:R-:W0:Y:S01]  /*33e0*/  S2R R7, SR_LANEID ;  /* 0x0000000000077919 */ /* 0x000e220000000000 */
[----:B------:R-:W-:-:S05]  /*33f0*/  IADD3 R44, PT, PT, R0, 0x1, RZ ;  /* 0x00000001002c7810 */ /* 0x000fca0007ffe0ff */
[----:B------:R-:W1:Y:S04]  /*3400*/  SHFL.IDX PT, R24, R45, R44, 0x1c03 ;  /* 0x001c032c2d187589 */ /* 0x000e6800000e0000 */
[----:B------:R-:W2:Y:S01]  /*3410*/  SHFL.IDX PT, R44, R45, R0, 0x1c03 ;  /* 0x001c03002d2c7589 */ /* 0x000ea200000e0000 */
[----:B0-----:R-:W-:-:S05]  /*3420*/  IMAD.SHL.U32 R7, R7, 0x4, RZ ;  /* 0x0000000407077824 */ /* 0x001fca00078e00ff */
[----:B------:R-:W-:-:S04]  /*3430*/  LOP3.LUT R7, R7, 0xc, RZ, 0xe2, !PT ;  /* 0x0000000c07077812 */ /* 0x000fc800078ee2ff */
[-C--:B-1----:R-:W-:Y:S02]  /*3440*/  SHF.R.U32.HI R24, RZ, R7.reuse, R24 ;  /* 0x00000007ff187219 */ /* 0x082fe40000011618 */
[----:B--2---:R-:W-:Y:S02]  /*3450*/  SHF.R.U32.HI R25, RZ, R7, R44 ;  /* 0x00000007ff197219 */ /* 0x004fe4000001162c */
        /* <DEDUP_REMOVED lines=29> */
[----:B------:R-:W0:Y:S04]  /*3630*/  SHFL.IDX PT, R24, R45, 0x1, 0x1c03 ;  /* 0x003c03002d187f89 */ /* 0x000e2800000e0000 */
[----:B------:R-:W1:Y:S01]  /*3640*/  SHFL.IDX PT, R44, R45, RZ, 0x1c03 ;  /* 0x001c03ff2d2c7589 */ /* 0x000e6200000e0000 */
[-C--:B0-----:R-:W-:Y:S02]  /*3650*/  SHF.R.U32.HI R24, RZ, R7.reuse, R24 ;  /* 0x00000007ff187219 */ /* 0x081fe40000011618 */
[----:B-1----:R-:W-:Y:S02]  /*3660*/  SHF.R.U32.HI R25, RZ, R7, R44 ;  /* 0x00000007ff197219 */ /* 0x002fe4000001162c */
[----:B------:R-:W-:Y:S01]  /*3670*/  SHF.L.U32 R24, R24, 0x4, RZ ;  /* 0x0000000418187819 */ /* 0x000fe200000006ff */
[----:B------:R-:W0:Y:S03]  /*3680*/  SHFL.IDX PT, R44, R45, 0x3, 0x1c03 ;  /* 0x007c03002d2c7f89 */ /* 0x000e2600000e0000 */
[----:B------:R-:W-:-:S02]  /*3690*/  LOP3.LUT R24, R25, 0xff0fff0f, R24, 0xe2, !PT ;  /* 0xff0fff0f19187812 */ /* 0x000fc400078ee218 */
[----:B------:R-:W1:Y:S01]  /*36a0*/  SHFL.IDX PT, R25, R45, 0x2, 0x1c03 ;  /* 0x005c03002d197f89 */ /* 0x000e6200000e0000 */
[-C--:B0-----:R-:W-:Y:S02]  /*36b0*/  SHF.R.U32.HI R44, RZ, R7.reuse, R44 ;  /* 0x00000007ff2c7219 */ /* 0x081fe4000001162c */
[----:B-1----:R-:W-:Y:S02]  /*36c0*/  SHF.R.U32.HI R25, RZ, R7, R25 ;  /* 0x00000007ff197219 */ /* 0x002fe40000011619 */
[----:B------:R-:W-:-:S03]  /*36d0*/  SHF.L.U32 R7, R44, 0xc, RZ ;  /* 0x0000000c2c077819 */ /* 0x000fc600000006ff */
[----:B------:R-:W-:-:S05]  /*36e0*/  IMAD.SHL.U32 R25, R25, 0x100, RZ ;  /* 0x0000010019197824 */ /* 0x000fca00078e00ff */
[----:B------:R-:W-:Y:S02]  /*36f0*/  LOP3.LUT R24, R24, 0xf0fff0ff, R25, 0xe2, !PT ;  /* 0xf0fff0ff18187812 */ /* 0x000fe400078ee219 */
[----:B------:R-:W-:Y:S02]  /*3700*/  MOV R25, 0x0 ;  /* 0x0000000000197802 */ /* 0x000fe40000000f00 */
[----:B------:R-:W-:Y:S01]  /*3710*/  LOP3.LUT R7, R24, 0xfff0fff, R7, 0xe2, !PT ;  /* 0x0fff0fff18077812 */ /* 0x000fe200078ee207 */
[----:B------:R-:W-:-:S04]  /*3720*/  IMAD.MOV.U32 R24, RZ, RZ, R6 ;  /* 0x000000ffff187224 */ /* 0x000fc800078e0006 */
[----:B------:R-:W-:Y:S05]  /*3730*/  RET.REL.NODEC R24 `(_Z29sp_mmad_16832_throughput_testILj3EEvP6__halfS1_S1_S1_Pjm) ;  /* 0xffffffc818307950 */ /* 0x000fea0003c3ffff */
.L_x_41:
        /* <DEDUP_REMOVED lines=12> */
.L_x_59:


//--------------------- .text._Z29sp_mmad_16832_throughput_testILj2EEvP6__halfS1_S1_S1_Pjm --------------------------
	.section	.text._Z29sp_mmad_16832_throughput_testILj2EEvP6__halfS1_S1_S1_Pjm,"ax",@progbits
	.align	128
        .global         _Z29sp_mmad_16832_throughput_testILj2EEvP6__halfS1_S1_S1_Pjm
        .type           _Z29sp_mmad_16832_throughput_testILj2EEvP6__halfS1_S1_S1_Pjm,@function
        .size           _Z29sp_mmad_16832_throughput_testILj2EEvP6__halfS1_S1_S1_Pjm,(.L_x_60 - _Z29sp_mmad_16832_throughput_testILj2EEvP6__halfS1_S1_S1_Pjm)
        .other          _Z29sp_mmad_16832_throughput_testILj2EEvP6__halfS1_S1_S1_Pjm,@"STO_CUDA_ENTRY STV_DEFAULT"
_Z29sp_mmad_16832_throughput_testILj2EEvP6__halfS1_S1_S1_Pjm:
.text._Z29sp_mmad_16832_throughput_testILj2EEvP6__halfS1_S1_S1_Pjm:
        /* <DEDUP_REMOVED lines=9> */
[C---:B------:R-:W-:Y:S01]  /*0090*/  LOP3.LUT R0, R3.reuse, 0x1f, RZ, 0xc0, !PT ;  /* 0x0000001f03007812 */ /* 0x040fe200078ec0ff */
[----:B------:R-:W-:-:S02]  /*00a0*/  IMAD.SHL.U32 R29, R3, 0x2, RZ ;  /* 0x00000002031d7824 */ /* 0x000fc400078e00ff */
[----:B------:R-:W-:Y:S01]  /*00b0*/  IMAD.SHL.U32 R3, R3, 0x4, RZ ;  /* 0x0000000403037824 */ /* 0x000fe200078e00ff */
[----:B------:R-:W-:Y:S02]  /*00c0*/  LOP3.LUT R5, R2, 0x30, RZ, 0xc0, !PT ;  /* 0x0000003002057812 */ /* 0x000fe400078ec0ff */
[----:B------:R-:W-:Y:S02]  /*00d0*/  SHF.R.U32.HI R7, RZ, 0x1, R0 ;  /* 0x00000001ff077819 */ /* 0x000fe40000011600 */
[----:B------:R-:W-:Y:S02]  /*00e0*/  LEA.HI R5, R0, R5, RZ, 0x1e ;  /* 0x0000000500057211 */ /* 0x000fe400078ff0ff */
[----:B------:R-:W-:Y:S01]  /*00f0*/  LOP3.LUT R2, R29, 0x6, RZ, 0xc0, !PT ;  /* 0x000000061d027812 */ /* 0x000fe200078ec0ff */
[----:B----4-:R-:W-:Y:S01]  /*0100*/  IMAD.WIDE.U32 R24, R7, 0x4, R24 ;  /* 0x0000000407187825 */ /* 0x010fe200078e0018 */
[----:B------:R-:W-:Y:S02]  /*0110*/  LOP3.LUT R29, R29, 0x3e, RZ, 0xc0, !PT ;  /* 0x0000003e1d1d7812 */ /* 0x000fe400078ec0ff */
[----:B------:R-:W-:Y:S01]  /*0120*/  LOP3.LUT R3, R2, 0x70, R3, 0xf8, !PT ;  /* 0x0000007002037812 */ /* 0x000fe200078ef803 */
[----:B-1----:R-:W-:Y:S01]  /*0130*/  IMAD.WIDE.U32 R26, R5, 0x2, R26 ;  /* 0x00000002051a7825 */ /* 0x002fe200078e001a */
[----:B--2---:R-:W5:Y:S03]  /*0140*/  LDG.E R28, desc[UR8][R24.64] ;  /* 0x00000008181c7981 */ /* 0x004f66000c1e1900 */
[----:B---3--:R-:W-:Y:S01]  /*0150*/  IMAD.WIDE.U32 R10, R3, 0x2, R10 ;  /* 0x00000002030a7825 */ /* 0x008fe200078e000a */
[----:B------:R-:W2:Y:S04]  /*0160*/  LDG.E.U16 R32, desc[UR8][R26.64] ;  /* 0x000000081a207981 */ /* 0x000ea8000c1e1500 */
[----:B------:R-:W2:Y:S04]  /*0170*/  LDG.E.U16 R37, desc[UR8][R26.64+0x10] ;  /* 0x000010081a257981 */ /* 0x000ea8000c1e1500 */
[----:B------:R-:W3:Y:S04]  /*0180*/  LDG.E.U16 R30, desc[UR8][R26.64+0x80] ;  /* 0x000080081a1e7981 */ /* 0x000ee8000c1e1500 */
[----:B------:R-:W3:Y:S04]  /*0190*/  LDG.E.U16 R35, desc[UR8][R26.64+0x90] ;  /* 0x000090081a237981 */ /* 0x000ee8000c1e1500 */
        /* <DEDUP_REMOVED lines=28> */
[----:B------:R-:W-:Y:S01]  /*0360*/  BAR.SYNC.DEFER_BLOCKING 0x0 ;  /* 0x0000000000007b1d */ /* 0x000fe20000010000 */
[----:B--2---:R-:W-:Y:S02]  /*0370*/  PRMT R8, R32, 0x5410, R37 ;  /* 0x0000541020087816 */ /* 0x004fe40000000025 */
[----:B---3--:R-:W-:Y:S02]  /*0380*/  PRMT R9, R30, 0x5410, R35 ;  /* 0x000054101e097816 */ /* 0x008fe40000000023 */
[----:B----4-:R-:W-:Y:S02]  /*0390*/  PRMT R10, R22, 0x5410, R33 ;  /* 0x00005410160a7816 */ /* 0x010fe40000000021 */
[----:B------:R-:W-:Y:S02]  /*03a0*/  PRMT R11, R18, 0x5410, R31 ;  /* 0x00005410120b7816 */ /* 0x000fe4000000001f */
[----:B------:R-:W-:-:S02]  /*03b0*/  PRMT R12, R12, 0x5410, R19 ;  /* 0x000054100c0c7816 */ /* 0x000fc40000000013 */
[----:B------:R-:W-:Y:S02]  /*03c0*/  PRMT R13, R13, 0x5410, R16 ;  /* 0x000054100d0d7816 */ /* 0x000fe40000000010 */
[----:B------:R-:W-:Y:S02]  /*03d0*/  PRMT R14, R14, 0x5410, R17 ;  /* 0x000054100e0e7816 */ /* 0x000fe40000000011 */
[----:B------:R-:W-:Y:S01]  /*03e0*/  PRMT R15, R15, 0x5410, R0 ;  /* 0x000054100f0f7816 */ /* 0x000fe20000000000 */
[----:B------:R-:W-:Y:S06]  /*03f0*/  BRA.U !UP0, `(.L_x_42) ;  /* 0x0000001d08e47547 */ /* 0x000fec000b800000 */
[----:B------:R-:W-:Y:S01]  /*0400*/  UISETP.GE.U32.AND UP0, UPT, UR4, 0x10, UPT ;  /* 0x000000100400788c */ /* 0x000fe2000bf06070 */
[----:B------:R-:W-:Y:S01]  /*0410*/  MOV R0, RZ ;  /* 0x000000ff00007202 */ /* 0x000fe20000000f00 */
[----:B------:R-:W-:Y:S02]  /*0420*/  ULOP3.LUT UR7, UR4, 0xf, URZ, 0xc0, !UPT ;  /* 0x0000000f04077892 */ /* 0x000fe4000f8ec0ff */
[----:B------:R-:W-:-:S09]  /*0430*/  UISETP.GE.U32.AND.EX UP0, UPT, UR5, URZ, UPT, UP0 ;  /* 0x000000ff0500728c */ /* 0x000fd2000bf06100 */
[----:B------:R-:W-:Y:S05]  /*0440*/  BRA.U !UP0, `(.L_x_43) ;  /* 0x0000001108207547 */ /* 0x000fea000b800000 */
[----:B------:R-:W0:Y:S01]  /*0450*/  LDCU UR5, c[0x0][0x3ac] ;  /* 0x00007580ff0577ac */ /* 0x000e220008000800 */
[----:B------:R-:W-:-:S12]  /*0460*/  ULOP3.LUT UR4, UR4, 0xfffffff0, URZ, 0xc0, !UPT ;  /* 0xfffffff004047892 */ /* 0x000fd8000f8ec0ff */
.L_x_44:
[----:B------:R-:W-:Y:S01]  /*0470*/  UIADD3 UR4, UP0, UPT, UR4, -0x10, URZ ;  /* 0xfffffff004047890 */ /* 0x000fe2000ff1e0ff */
[----:B-----5:R-:W-:Y:S01]  /*0480*/  IMAD.MOV.U32 R16, RZ, RZ, R23 ;  /* 0x000000ffff107224 */ /* 0x020fe200078e0017 */
[----:B------:R-:W-:Y:S01]  /*0490*/  MOV R19, R6 ;  /* 0x0000000600137202 */ /* 0x000fe20000000f00 */
[----:B------:R-:W-:Y:S01]  /*04a0*/  IMAD.MOV.U32 R17, RZ, RZ, R21 ;  /* 0x000000ffff117224 */ /* 0x000fe200078e0015 */
[----:B0-----:R-:W-:Y:S01]  /*04b0*/  UIADD3.X UR5, UPT, UPT, UR5, -0x1, URZ, UP0, !UPT ;  /* 0xffffffff05057890 */ /* 0x001fe200087fe4ff */
[----:B------:R-:W-:Y:S01]  /*04c0*/  IMAD.MOV.U32 R18, RZ, RZ, R7 ;  /* 0x000000ffff127224 */ /* 0x000fe200078e0007 */
[----:B------:R-:W-:Y:S01]  /*04d0*/  UISETP.NE.U32.AND UP0, UPT, UR4, URZ, UPT ;  /* 0x000000ff0400728c */ /* 0x000fe2000bf05070 */
[----:B------:R-:W-:-:S03]  /*04e0*/  IMAD.MOV.U32 R37, RZ, RZ, R28 ;  /* 0x000000ffff257224 */ /* 0x000fc600078e001c */
[----:B------:R-:W-:Y:S01]  /*04f0*/  UISETP.NE.AND.EX UP0, UPT, UR5, URZ, UPT, UP0 ;  /* 0x000000ff0500728c */ /* 0x000fe2000bf05300 */
[----:B------:R-:W-:-:S10]  /*0500*/  MOV R22, 0x520 ;  /* 0x0000052000167802 */ /* 0x000fd40000000f00 */
[----:B------:R-:W-:Y:S05]  /*0510*/  CALL.REL.NOINC `($__internal_6_$__cuda_sm_10x_hmma_mdata_m16n8k32) ;  /* 0x0000001c00bc7944 */ /* 0x000fea0003c00000 */
[----:B------:R-:W-:Y:S01]  /*0520*/  HMMA.SP.16832.F16 R26, R16, R8, R26, R31, 0x0 ;  /* 0x00001f08101a723c */ /* 0x000fe20000004a1a */
[----:B------:R-:W-:Y:S01]  /*0530*/  IMAD.MOV.U32 R16, RZ, RZ, R5 ;  /* 0x000000ffff107224 */ /* 0x000fe200078e0005 */
[----:B------:R-:W-:Y:S01]  /*0540*/  MOV R17, R4 ;  /* 0x0000000400117202 */ /* 0x000fe20000000f00 */
[----:B------:R-:W-:Y:S01]  /*0550*/  IMAD.MOV.U32 R18, RZ, RZ, R3 ;  /* 0x000000ffff127224 */ /* 0x000fe200078e0003 */
[----:B------:R-:W-:Y:S01]  /*0560*/  MOV R37, R20 ;  /* 0x0000001400257202 */ /* 0x000fe20000000f00 */
[----:B------:R-:W-:Y:S01]  /*0570*/  IMAD.MOV.U32 R19, RZ, RZ, R2 ;  /* 0x000000ffff137224 */ /* 0x000fe200078e0002 */
[----:B------:R-:W-:-:S14]  /*0580*/  MOV R22, 0x5a0 ;  /* 0x000005a000167802 */ /* 0x000fdc0000000f00 */
[----:B------:R-:W-:Y:S05]  /*0590*/  CALL.REL.NOINC `($__internal_6_$__cuda_sm_10x_hmma_mdata_m16n8k32) ;  /* 0x0000001c009c7944 */ /* 0x000fea0003c00000 */
[----:B------:R-:W-:Y:S01]  /*05a0*/  HMMA.SP.16832.F16 R24, R16, R12, R24, R31, 0x0 ;  /* 0x00001f0c1018723c */ /* 0x000fe20000004a18 */
[----:B------:R-:W-:Y:S01]  /*05b0*/  IMAD.MOV.U32 R16, RZ, RZ, R23 ;  /* 0x000000ffff107224 */ /* 0x000fe200078e0017 */
[----:B------:R-:W-:Y:S01]  /*05c0*/  MOV R18, R7 ;  /* 0x0000000700127202 */ /* 0x000fe20000000f00 */
[----:B------:R-:W-:Y:S02]  /*05d0*/  IMAD.MOV.U32 R17, RZ, RZ, R21 ;  /* 0x000000ffff117224 */ /* 0x000fe400078e0015 */
[----:B------:R-:W-:Y:S02]  /*05e0*/  IMAD.MOV.U32 R19, RZ, RZ, R6 ;  /* 0x000000ffff137224 */ /* 0x000fe400078e0006 */
[----:B------:R-:W-:Y:S01]  /*05f0*/  IMAD.MOV.U32 R37, RZ, RZ, R28 ;  /* 0x000000ffff257224 */ /* 0x000fe200078e001c */
[----:B------:R-:W-:-:S12]  /*0600*/  MOV R22, 0x620 ;  /* 0x0000062000167802 */ /* 0x000fd80000000f00 */
[----:B------:R-:W-:Y:S05]  /*0610*/  CALL.REL.NOINC `($__internal_6_$__cuda_sm_10x_hmma_mdata_m16n8k32) ;  /* 0x0000001c007c7944 */ /* 0x000fea0003c00000 */
[----:B------:R-:W-:Y:S01]  /*0620*/  HMMA.SP.16832.F16 R26, R16, R8, R26, R31, 0x0 ;  /* 0x00001f08101a723c */ /* 0x000fe20000004a1a */
[----:B------:R-:W-:Y:S01]  /*0630*/  MOV R16, R5 ;  /* 0x0000000500107202 */ /* 0x000fe20000000f00 */
[----:B------:R-:W-:Y:S01]  /*0640*/  IMAD.MOV.U32 R17, RZ, RZ, R4 ;  /* 0x000000ffff117224 */ /* 0x000fe200078e0004 */
[----:B------:R-:W-:Y:S01]  /*0650*/  MOV R19, R2 ;  /* 0x0000000200137202 */ /* 0x000fe20000000f00 */
[----:B------:R-:W-:Y:S02]  /*0660*/  IMAD.MOV.U32 R18, RZ, RZ, R3 ;  /* 0x000000ffff127224 */ /* 0x000fe400078e0003 */
[----:B------:R-:W-:Y:S01]  /*0670*/  IMAD.MOV.U32 R37, RZ, RZ, R20 ;  /* 0x000000ffff257224 */ /* 0x000fe200078e0014 */
[----:B------:R-:W-:-:S13]  /*0680*/  MOV R22, 0x6a0 ;  /* 0x000006a000167802 */ /* 0x000fda0000000f00 */
        /* <DEDUP_REMOVED lines=226> */
[----:B------:R-:W-:-:S04]  /*14b0*/  NOP ;  /* 0x0000000000007918 */ /* 0x000fc80000000000 */
[----:B------:R-:W-:-:S15]  /*14c0*/  BRA.U UP0, `(.L_x_44) ;  /* 0xffffffed00e87547 */ /* 0x000fde000b83ffff */
.L_x_43:
        /* <DEDUP_REMOVED lines=135> */
[----:B------:R-:W-:-:S15]  /*1d40*/  HMMA.SP.16832.F16 R24, R16, R12, R24, R31, 0x0 ;  /* 0x00001f0c1018723c */ /* 0x000fde0000004a18 */
[----:B------:R-:W-:-:S05]  /*1d50*/  NOP ;  /* 0x0000000000007918 */ /* 0x000fca0000000000 */
.L_x_45:
        /* <DEDUP_REMOVED lines=12> */
[----:B------:R-:W-:Y:S02]  /*1e20*/  IMAD.MOV.U32 R18, RZ, RZ, R7 ;  /* 0x000000ffff127224 */ /* 0x000fe400078e0007 */
[----:B------:R-:W-:Y:S01]  /*1e30*/  IMAD.MOV.U32 R37, RZ, RZ, R28 ;  /* 0x000000ffff257224 */ /* 0x000fe200078e001c */
[----:B------:R-:W-:-:S07]  /*1e40*/  MOV R22, 0x1e60 ;  /* 0x00001e6000167802 */ /* 0x000fce0000000f00 */
        /* <DEDUP_REMOVED lines=57> */
[----:B------:R-:W-:-:S15]  /*21e0*/  HMMA.SP.16832.F16 R24, R16, R12, R24, R31, 0x0 ;  /* 0x00001f0c1018723c */ /* 0x000fde0000004a18 */
[----:B------:R-:W-:-:S05]  /*21f0*/  NOP ;  /* 0x0000000000007918 */ /* 0x000fca0000000000 */
.L_x_46:
[----:B------:R-:W-:-:S04]  /*2200*/  UISETP.NE.U32.AND UP0, UPT, UR5, URZ, UPT ;  /* 0x000000ff0500728c */ /* 0x000fc8000bf05070 */
[----:B------:R-:W-:-:S09]  /*2210*/  UISETP.NE.AND.EX UP0, UPT, UR4, URZ, UPT, UP0 ;  /* 0x000000ff0400728c */ /* 0x000fd2000bf05300 */
[----:B------:R-:W-:Y:S05]  /*2220*/  BRA.U !UP0, `(.L_x_42) ;  /* 0x0000000108587547 */ /* 0x000fea000b800000 */
.L_x_47:
[----:B------:R-:W-:Y:S01]  /*2230*/  UIADD3 UR5, UP0, UPT, UR5, -0x1, URZ ;  /* 0xffffffff05057890 */ /* 0x000fe2000ff1e0ff */
[----:B-----5:R-:W-:Y:S01]  /*2240*/  IMAD.MOV.U32 R16, RZ, RZ, R23 ;  /* 0x000000ffff107224 */ /* 0x020fe200078e0017 */
[----:B------:R-:W-:Y:S01]  /*2250*/  MOV R18, R7 ;  /* 0x0000000700127202 */ /* 0x000fe20000000f00 */
[----:B------:R-:W-:Y:S01]  /*2260*/  IMAD.MOV.U32 R17, RZ, RZ, R21 ;  /* 0x000000ffff117224 */ /* 0x000fe200078e0015 */
[----:B------:R-:W-:Y:S01]  /*2270*/  UIADD3.X UR4, UPT, UPT, UR4, -0x1, URZ, UP0, !UPT ;  /* 0xffffffff04047890 */ /* 0x000fe200087fe4ff */
[----:B------:R-:W-:Y:S01]  /*2280*/  IMAD.MOV.U32 R19, RZ, RZ, R6 ;  /* 0x000000ffff137224 */ /* 0x000fe200078e0006 */
[----:B------:R-:W-:Y:S01]  /*2290*/  UISETP.NE.U32.AND UP0, UPT, UR5, URZ, UPT ;  /* 0x000000ff0500728c */ /* 0x000fe2000bf05070 */
[----:B------:R-:W-:-:S03]  /*22a0*/  IMAD.MOV.U32 R37, RZ, RZ, R28 ;  /* 0x000000ffff257224 */ /* 0x000fc600078e001c */
[----:B------:R-:W-:Y:S01]  /*22b0*/  UISETP.NE.AND.EX UP0, UPT, UR4, URZ, UPT, UP0 ;  /* 0x000000ff0400728c */ /* 0x000fe2000bf05300 */
[----:B------:R-:W-:-:S10]  /*22c0*/  MOV R22, 0x22e0 ;  /* 0x000022e000167802 */ /* 0x000fd40000000f00 */
        /* <DEDUP_REMOVED lines=10> */
[----:B------:R-:W-:-:S04]  /*2370*/  NOP ;  /* 0x0000000000007918 */ /* 0x000fc80000000000 */
[----:B------:R-:W-:-:S15]  /*2380*/  BRA.U UP0, `(.L_x_47) ;  /* 0xfffffffd00a87547 */ /* 0x000fde000b83ffff */
.L_x_42:
[----:B-----5:R-:W0:Y:S02]  /*2390*/  LDC.64 R2, c[0x0][0x380] ;  /* 0x0000e000ff027b82 */ /* 0x020e240000000a00 */
[----:B0-----:R-:W-:-:S06]  /*23a0*/  IMAD.WIDE.U32 R2, R29, 0x2, R2 ;  /* 0x000000021d027825 */ /* 0x001fcc00078e0002 */
[----:B------:R-:W-:Y:S06]  /*23b0*/  BAR.SYNC.DEFER_BLOCKING 0x0 ;  /* 0x0000000000007b1d */ /* 0x000fec0000010000 */
[----:B------:R-:W-:Y:S04]  /*23c0*/  STG.E desc[UR8][R2.64], R26 ;  /* 0x0000001a02007986 */ /* 0x000fe8000c101908 */
[----:B------:R-:W-:Y:S04]  /*23d0*/  STG.E desc[UR8][R2.64+0x80], R27 ;  /* 0x0000801b02007986 */ /* 0x000fe8000c101908 */
[----:B------:R-:W-:Y:S04]  /*23e0*/  STG.E desc[UR8][R2.64+0x100], R24 ;  /* 0x0001001802007986 */ /* 0x000fe8000c101908 */
[----:B------:R-:W-:Y:S01]  /*23f0*/  STG.E desc[UR8][R2.64+0x180], R25 ;  /* 0x0001801902007986 */ /* 0x000fe2000c101908 */
[----:B------:R-:W-:Y:S05]  /*2400*/  EXIT ;  /* 0x000000000000794d */ /* 0x000fea0003800000 */
        .weak           $__internal_6_$__cuda_sm_10x_hmma_mdata_m16n8k32
        .type           $__internal_6_$__cuda_sm_10x_hmma_mdata_m16n8k32,@function
        .size           $__internal_6_$__cuda_sm_10x_hmma_mdata_m16n8k32,(.L_x_60 - $__internal_6_$__cuda_sm_10x_hmma_mdata_m16n8k32)
$__internal_6_$__cuda_sm_10x_hmma_mdata_m16n8k32:
[----:B------:R-:W0:Y:S01]  /*2410*/  S2R R33, SR_LANEID ;  /* 0x0000000000217919 */ /* 0x000e220000000000 */
[----:B------:R-:W-:Y:S01]  /*2420*/  VIADD R36, R0, 0x1 ;  /* 0x0000000100247836 */ /* 0x000fe20000000000 */
[----:B------:R-:W-:Y:S04]  /*2430*/  SHFL.IDX PT, R32, R37, R0, 0x1c03 ;  /* 0x001c030025207589 */ /* 0x000fe800000e0000 */
[----:B------:R-:W1:Y:S01]  /*2440*/  SHFL.IDX PT, R30, R37, R36, 0x1c03 ;  /* 0x001c0324251e7589 */ /* 0x000e6200000e0000 */
[----:B0-----:R-:W-:-:S04]  /*2450*/  SHF.L.U32 R33, R33, 0x2, RZ ;  /* 0x0000000221217819 */ /* 0x001fc800000006ff */
[----:B------:R-:W-:-:S04]  /*2460*/  LOP3.LUT R33, R33, 0xc, RZ, 0xe2, !PT ;  /* 0x0000000c21217812 */ /* 0x000fc800078ee2ff */
[-C--:B-1----:R-:W-:Y:S02]  /*2470*/  SHF.R.U32.HI R30, RZ, R33.reuse, R30 ;  /* 0x00000021ff1e7219 */ /* 0x082fe4000001161e */
[----:B------:R-:W-:-:S03]  /*2480*/  SHF.R.U32.HI R31, RZ, R33, R32 ;  /* 0x00000021ff1f7219 */ /* 0x000fc60000011620 */
[----:B------:R-:W-:-:S05]  /*2490*/  IMAD.SHL.U32 R30, R30, 0x10, RZ ;  /* 0x000000101e1e7824 */ /* 0x000fca00078e00ff */
        /* <DEDUP_REMOVED lines=12> */
[----:B------:R-:W-:Y:S02]  /*2560*/  LOP3.LUT P2, RZ, R34, 0x10, RZ, 0xc0, !PT ;  /* 0x0000001022ff7812 */ /* 0x000fe4000784c0ff */
        /* <DEDUP_REMOVED lines=19> */
[----:B------:R-:W-:Y:S02]  /*26a0*/  PRMT R32, R17, 0x1032, RZ ;  /* 0x0000103211207816 */ /* 0x000fe400000000ff */
[----:B------:R-:W-:Y:S02]  /*26b0*/  PRMT R33, R16, 0x1032, RZ ;  /* 0x0000103210217816 */ /* 0x000fe400000000ff */
[----:B------:R-:W-:Y:S01]  /*26c0*/  SEL R17, R32, R17, P1 ;  /* 0x0000001120117207 */ /* 0x000fe20000800000 */
[----:B------:R-:W-:Y:S01]  /*26d0*/  IMAD.SHL.U32 R32, R30, 0x1000, RZ ;  /* 0x000010001e207824 */ /* 0x000fe200078e00ff */
[----:B------:R-:W-:-:S02]  /*26e0*/  SEL R16, R33, R16, P0 ;  /* 0x0000001021107207 */ /* 0x000fc40000000000 */
[----:B------:R-:W-:Y:S02]  /*26f0*/  PRMT R33, R18, 0x1032, RZ ;  /* 0x0000103212217816 */ /* 0x000fe400000000ff */
[----:B------:R-:W-:Y:S02]  /*2700*/  LOP3.LUT R31, R31, 0xfff0fff, R32, 0xe2, !PT ;  /* 0x0fff0fff1f1f7812 */ /* 0x000fe400078ee220 */
[----:B------:R-:W-:Y:S01]  /*2710*/  SEL R18, R33, R18, P2 ;  /* 0x0000001221127207 */ /* 0x000fe20001000000 */
[----:B------:R-:W-:Y:S01]  /*2720*/  IMAD.MOV.U32 R33, RZ, RZ, 0x0 ;  /* 0x00000000ff217424 */ /* 0x000fe200078e00ff */
[----:B------:R-:W-:Y:S02]  /*2730*/  MOV R32, R22 ;  /* 0x0000001600207202 */ /* 0x000fe40000000f00 */
[----:B------:R-:W-:-:S04]  /*2740*/  PRMT R30, R19, 0x1032, RZ ;  /* 0x00001032131e7816 */ /* 0x000fc800000000ff */
[----:B------:R-:W-:Y:S01]  /*2750*/  SEL R19, R30, R19, P3 ;  /* 0x000000131e137207 */ /* 0x000fe20001800000 */
[----:B------:R-:W-:Y:S06]  /*2760*/  RET.REL.NODEC R32 `(_Z29sp_mmad_16832_throughput_testILj2EEvP6__halfS1_S1_S1_Pjm) ;  /* 0xffffffd820247950 */ /* 0x000fec0003c3ffff */
.L_x_48:
        /* <DEDUP_REMOVED lines=9> */
.L_x_60:


//--------------------- .text._Z29sp_mmad_16832_throughput_testILj1EEvP6__halfS1_S1_S1_Pjm --------------------------
	.section	.text._Z29sp_mmad_16832_throughput_testILj1EEvP6__halfS1_S1_S1_Pjm,"ax",@progbits
	.align	128
        .global         _Z29sp_mmad_16832_throughput_testILj1EEvP6__halfS1_S1_S1_Pjm
        .type           _Z29sp_mmad_16832_throughput_testILj1EEvP6__halfS1_S1_S1_Pjm,@function
        .size           _Z29sp_mmad_16832_throughput_testILj1EEvP6__halfS1_S1_S1_Pjm,(.L_x_61 - _Z29sp_mmad_16832_throughput_testILj1EEvP6__halfS1_S1_S1_Pjm)
        .other          _Z29sp_mmad_16832_throughput_testILj1EEvP6__halfS1_S1_S1_Pjm,@"STO_CUDA_ENTRY STV_DEFAULT"
_Z29sp_mmad_16832_throughput_testILj1EEvP6__halfS1_S1_S1_Pjm:
.text._Z29sp_mmad_16832_throughput_testILj1EEvP6__halfS1_S1_S1_Pjm:
        /* <DEDUP_REMOVED lines=10> */
[----:B------:R-:W-:-:S05]  /*00a0*/  IMAD.SHL.U32 R2, R4, 0x2, RZ ;  /* 0x0000000204027824 */ /* 0x000fca00078e00ff */
[----:B------:R-:W0:Y:S01]  /*00b0*/  LDC.64 R22, c[0x0][0x380] ;  /* 0x0000e000ff167b82 */ /* 0x000e220000000a00 */
[----:B------:R-:W-:Y:S01]  /*00c0*/  IMAD.SHL.U32 R4, R4, 0x4, RZ ;  /* 0x0000000404047824 */ /* 0x000fe200078e00ff */
[----:B------:R-:W-:Y:S02]  /*00d0*/  LOP3.LUT R5, R3, 0x30, RZ, 0xc0, !PT ;  /* 0x0000003003057812 */ /* 0x000fe400078ec0ff */
[----:B------:R-:W-:Y:S02]  /*00e0*/  LOP3.LUT R3, R2, 0x6, RZ, 0xc0, !PT ;  /* 0x0000000602037812 */ /* 0x000fe400078ec0ff */
[----:B------:R-:W-:Y:S02]  /*00f0*/  LEA.HI R5, R0, R5, RZ, 0x1e ;  /* 0x0000000500057211 */ /* 0x000fe400078ff0ff */
[----:B------:R-:W-:Y:S02]  /*0100*/  LOP3.LUT R3, R3, 0x70, R4, 0xf8, !PT ;  /* 0x0000007003037812 */ /* 0x000fe400078ef804 */
[----:B------:R-:W-:Y:S01]  /*0110*/  SHF.R.U32.HI R7, RZ, 0x1, R0 ;  /* 0x00000001ff077819 */ /* 0x000fe20000011600 */
[----:B-1----:R-:W-:Y:S01]  /*0120*/  IMAD.WIDE.U32 R18, R5, 0x2, R18 ;  /* 0x0000000205127825 */ /* 0x002fe200078e0012 */
[----:B------:R-:W-:-:S03]  /*0130*/  LOP3.LUT R27, R2, 0x3e, RZ, 0xc0, !PT ;  /* 0x0000003e021b7812 */ /* 0x000fc600078ec0ff */
[----:B----4-:R-:W-:Y:S01]  /*0140*/  IMAD.WIDE.U32 R8, R3, 0x2, R8 ;  /* 0x0000000203087825 */ /* 0x010fe200078e0008 */
[----:B--2---:R-:W2:Y:S03]  /*0150*/  LDG.E.U16 R24, desc[UR8][R18.64] ;  /* 0x0000000812187981 */ /* 0x004ea6000c1e1500 */
[----:B---3--:R-:W-:Y:S01]  /*0160*/  IMAD.WIDE.U32 R20, R7, 0x4, R20 ;  /* 0x0000000407147825 */ /* 0x008fe200078e0014 */
[----:B------:R-:W2:Y:S04]  /*0170*/  LDG.E.U16 R25, desc[UR8][R18.64+0x10] ;  /* 0x0000100812197981 */ /* 0x000ea8000c1e1500 */
[----:B------:R-:W3:Y:S04]  /*0180*/  LDG.E.U16 R4, desc[UR8][R18.64+0x80] ;  /* 0x0000800812047981 */ /* 0x000ee8000c1e1500 */
[----:B------:R-:W3:Y:S04]  /*0190*/  LDG.E.U16 R15, desc[UR8][R18.64+0x90] ;  /* 0x00009008120f7981 */ /* 0x000ee8000c1e1500 */
        /* <DEDUP_REMOVED lines=9> */
[----:B------:R2:W5:Y:S04]  /*0230*/  LDG.E R7, desc[UR8][R8.64+0x110] ;  /* 0x0001100808077981 */ /* 0x000568000c1e1900 */
[----:B------:R1:W5:Y:S04]  /*0240*/  LDG.E R16, desc[UR8][R12.64] ;  /* 0x000000080c107981 */ /* 0x000368000c1e1900 */
[----:B------:R1:W5:Y:S01]  /*0250*/  LDG.E R17, desc[UR8][R12.64+0x80] ;  /* 0x000080080c117981 */ /* 0x000362000c1e1900 */
[----:B------:R-:W-:-:S04]  /*0260*/  UISETP.NE.U32.AND UP0, UPT, UR6, URZ, UPT ;  /* 0x000000ff0600728c */ /* 0x000fc8000bf05070 */
[----:B------:R-:W-:Y:S01]  /*0270*/  UISETP.NE.AND.EX UP0, UPT, UR7, URZ, UPT, UP0 ;  /* 0x000000ff0700728c */ /* 0x000fe2000bf05300 */
[----:B0-----:R-:W-:Y:S01]  /*0280*/  IMAD.WIDE.U32 R22, R27, 0x2, R22 ;  /* 0x000000021b167825 */ /* 0x001fe200078e0016 */
[----:B------:R-:W-:Y:S01]  /*0290*/  BAR.SYNC.DEFER_BLOCKING 0x0 ;  /* 0x0000000000007b1d */ /* 0x000fe20000010000 */
[----:B--2---:R-:W-:Y:S02]  /*02a0*/  PRMT R8, R24, 0x5410, R25 ;  /* 0x0000541018087816 */ /* 0x004fe40000000019 */
[----:B---3--:R-:W-:Y:S02]  /*02b0*/  PRMT R9, R4, 0x5410, R15 ;  /* 0x0000541004097816 */ /* 0x008fe4000000000f */
[----:B----4-:R-:W-:Y:S02]  /*02c0*/  PRMT R10, R10, 0x5410, R3 ;  /* 0x000054100a0a7816 */ /* 0x010fe40000000003 */
[----:B------:R-:W-:Y:S01]  /*02d0*/  PRMT R11, R11, 0x5410, R14 ;  /* 0x000054100b0b7816 */ /* 0x000fe2000000000e */
[----:B-1----:R-:W-:Y:S06]  /*02e0*/  BRA.U !UP0, `(.L_x_49) ;  /* 0x0000000108a47547 */ /* 0x002fec000b800000 */
[----:B------:R-:W-:Y:S01]  /*02f0*/  UISETP.GE.U32.AND UP0, UPT, UR6, 0x4, UPT ;  /* 0x000000040600788c */ /* 0x000fe2000bf06070 */
[----:B------:R-:W-:Y:S01]  /*0300*/  IMAD.MOV.U32 R3, RZ, RZ, RZ ;  /* 0x000000ffff037224 */ /* 0x000fe200078e00ff */
[----:B------:R-:W-:Y:S02]  /*0310*/  ULOP3.LUT UR10, UR6, 0x3, URZ, 0xc0, !UPT ;  /* 0x00000003060a7892 */ /* 0x000fe4000f8ec0ff */
[----:B------:R-:W-:Y:S01]  /*0320*/  UISETP.GE.U32.AND.EX UP0, UPT, UR7, URZ, UPT, UP0 ;  /* 0x000000ff0700728c */ /* 0x000fe2000bf06100 */
[----:B------:R-:W-:-:S08]  /*0330*/  UMOV UR4, URZ ;  /* 0x000000ff00047c82 */ /* 0x000fd00008000000 */
[----:B------:R-:W-:Y:S05]  /*0340*/  BRA.U !UP0, `(.L_x_50) ;  /* 0x00000001085c7547 */ /* 0x000fea000b800000 */
[----:B------:R-:W0:Y:S01]  /*0350*/  LDCU UR7, c[0x0][0x3ac] ;  /* 0x00007580ff0777ac */ /* 0x000e220008000800 */
[----:B------:R-:W-:-:S12]  /*0360*/  ULOP3.LUT UR5, UR6, 0xfffffffc, URZ, 0xc0, !UPT ;  /* 0xfffffffc06057892 */ /* 0x000fd8000f8ec0ff */
.L_x_51:
[----:B------:R-:W-:Y:S01]  /*0370*/  UIADD3 UR5, UP0, UPT, UR5, -0x4, URZ ;  /* 0xfffffffc05057890 */ /* 0x000fe2000ff1e0ff */
[----:B------:R-:W-:-:S03]  /*0380*/  MOV R4, 0x3d0 ;  /* 0x000003d000047802 */ /* 0x000fc60000000f00 */
[----:B0-----:R-:W-:Y:S02]  /*0390*/  UIADD3.X UR7, UPT, UPT, UR7, -0x1, URZ, UP0, !UPT ;  /* 0xffffffff07077890 */ /* 0x001fe400087fe4ff */
[----:B------:R-:W-:-:S04]  /*03a0*/  UISETP.NE.U32.AND UP0, UPT, UR5, URZ, UPT ;  /* 0x000000ff0500728c */ /* 0x000fc8000bf05070 */
[----:B------:R-:W-:-:S11]  /*03b0*/  UISETP.NE.AND.EX UP0, UPT, UR7, URZ, UPT, UP0 ;  /* 0x000000ff0700728c */ /* 0x000fd6000bf05300 */
[----:B-----5:R-:W-:Y:S05]  /*03c0*/  CALL.REL.NOINC `($__internal_7_$__cuda_sm_10x_hmma_mdata_m16n8k32) ;  /* 0x00000000007c7944 */ /* 0x020fea0003c00000 */
[----:B------:R-:W-:Y:S01]  /*03d0*/  HMMA.SP.16832.F16 R16, R12, R8, R16, R18, 0x0 ;  /* 0x000012080c10723c */ /* 0x000fe20000004a10 */
[----:B------:R-:W-:-:S15]  /*03e0*/  MOV R4, 0x410 ;  /* 0x0000041000047802 */ /* 0x000fde0000000f00 */
[----:B------:R-:W-:-:S04]  /*03f0*/  NOP ;  /* 0x0000000000007918 */ /* 0x000fc80000000000 */
[----:B------:R-:W-:Y:S05]  /*0400*/  CALL.REL.NOINC `($__internal_7_$__cuda_sm_10x_hmma_mdata_m16n8k32) ;  /* 0x00000000006c7944 */ /* 0x000fea0003c00000 */
        /* <DEDUP_REMOVED lines=9> */
[----:B------:R-:W-:-:S04]  /*04a0*/  NOP ;  /* 0x0000000000007918 */ /* 0x000fc80000000000 */
[----:B------:R-:W-:-:S15]  /*04b0*/  BRA.U UP0, `(.L_x_51) ;  /* 0xfffffffd00ac7547 */ /* 0x000fde000b83ffff */
.L_x_50:
[----:B------:R-:W-:-:S04]  /*04c0*/  UISETP.NE.U32.AND UP0, UPT, UR10, URZ, UPT ;  /* 0x000000ff0a00728c */ /* 0x000fc8000bf05070 */
[----:B------:R-:W-:-:S09]  /*04d0*/  UISETP.NE.AND.EX UP0, UPT, UR4, URZ, UPT, UP0 ;  /* 0x000000ff0400728c */ /* 0x000fd2000bf05300 */
[----:B------:R-:W-:Y:S05]  /*04e0*/  BRA.U !UP0, `(.L_x_49) ;  /* 0x0000000108247547 */ /* 0x000fea000b800000 */
.L_x_52:
[----:B------:R-:W-:Y:S01]  /*04f0*/  UIADD3 UR10, UP0, UPT, UR10, -0x1, URZ ;  /* 0xffffffff0a0a7890 */ /* 0x000fe2000ff1e0ff */
[----:B------:R-:W-:-:S03]  /*0500*/  MOV R4, 0x550 ;  /* 0x0000055000047802 */ /* 0x000fc60000000f00 */
[----:B------:R-:W-:Y:S02]  /*0510*/  UIADD3.X UR4, UPT, UPT, UR4, -0x1, URZ, UP0, !UPT ;  /* 0xffffffff04047890 */ /* 0x000fe400087fe4ff */
[----:B------:R-:W-:-:S04]  /*0520*/  UISETP.NE.U32.AND UP0, UPT, UR10, URZ, UPT ;  /* 0x000000ff0a00728c */ /* 0x000fc8000bf05070 */
[----:B------:R-:W-:-:S11]  /*0530*/  UISETP.NE.AND.EX UP0, UPT, UR4, URZ, UPT, UP0 ;  /* 0x000000ff0400728c */ /* 0x000fd6000bf05300 */
[----:B-----5:R-:W-:Y:S05]  /*0540*/  CALL.REL.NOINC `($__internal_7_$__cuda_sm_10x_hmma_mdata_m16n8k32) ;  /* 0x00000000001c7944 */ /* 0x020fea0003c00000 */
[----:B------:R-:W-:Y:S01]  /*0550*/  HMMA.SP.16832.F16 R16, R12, R8, R16, R18, 0x0 ;  /* 0x000012080c10723c */ /* 0x000fe20000004a10 */
[----:B------:R-:W-:-:S04]  /*0560*/  NOP ;  /* 0x0000000000007918 */ /* 0x000fc80000000000 */
[----:B------:R-:W-:-:S15]  /*0570*/  BRA.U UP0, `(.L_x_52) ;  /* 0xfffffffd00dc7547 */ /* 0x000fde000b83ffff */
.L_x_49:
[----:B------:R-:W-:Y:S06]  /*0580*/  BAR.SYNC.DEFER_BLOCKING 0x0 ;  /* 0x0000000000007b1d */ /* 0x000fec0000010000 */
[----:B-----5:R-:W-:Y:S04]  /*0590*/  STG.E desc[UR8][R22.64], R16 ;  /* 0x0000001016007986 */ /* 0x020fe8000c101908 */
[----:B------:R-:W-:Y:S01]  /*05a0*/  STG.E desc[UR8][R22.64+0x80], R17 ;  /* 0x0000801116007986 */ /* 0x000fe2000c101908 */
[----:B------:R-:W-:Y:S05]  /*05b0*/  EXIT ;  /* 0x000000000000794d */ /* 0x000fea0003800000 */
        .weak           $__internal_7_$__cuda_sm_10x_hmma_mdata_m16n8k32
        .type           $__internal_7_$__cuda_sm_10x_hmma_mdata_m16n8k32,@function
        .size           $__internal_7_$__cuda_sm_10x_hmma_mdata_m16n8k32,(.L_x_61 - $__internal_7_$__cuda_sm_10x_hmma_mdata_m16n8k32)
$__internal_7_$__cuda_sm_10x_hmma_mdata_m16n8k32:
[----:B------:R-:W0:Y:S01]  /*05c0*/  S2R R12, SR_LANEID ;  /* 0x00000000000c7919 */ /* 0x000e220000000000 */
[----:B------:R-:W-:Y:S01]  /*05d0*/  VIADD R18, R3, 0x1 ;  /* 0x0000000103127836 */ /* 0x000fe20000000000 */
[----:B------:R-:W-:Y:S04]  /*05e0*/  SHFL.IDX PT, R13, R0, R3, 0x1c03 ;  /* 0x001c0303000d7589 */ /* 0x000fe800000e0000 */
[----:B------:R-:W1:Y:S01]  /*05f0*/  SHFL.IDX PT, R15, R0, R18, 0x1c03 ;  /* 0x001c0312000f7589 */ /* 0x000e6200000e0000 */
[----:B0-----:R-:W-:-:S05]  /*0600*/  IMAD.SHL.U32 R12, R12, 0x4, RZ ;  /* 0x000000040c0c7824 */ /* 0x001fca00078e00ff */
        /* <DEDUP_REMOVED lines=14> */
[----:B------:R-:W-:Y:S02]  /*06f0*/  LOP3.LUT P1, RZ, R14, 0x10000, RZ, 0xc0, !PT ;  /* 0x000100000eff7812 */ /* 0x000fe4000782c0ff */
        /* <DEDUP_REMOVED lines=14> */
[-C--:B0-----:R-:W-:Y:S01]  /*07e0*/  SHF.R.U32.HI R18, RZ, R12.reuse, R21 ;  /* 0x0000000cff127219 */ /* 0x081fe20000011615 */
[----:B------:R-:W-:Y:S01]  /*07f0*/  IMAD.MOV.U32 R21, RZ, RZ, 0x0 ;  /* 0x00000000ff157424 */ /* 0x000fe200078e00ff */
[----:B-1----:R-:W-:-:S03]  /*0800*/  SHF.R.U32.HI R14, RZ, R12, R19 ;  /* 0x0000000cff0e7219 */ /* 0x002fc60000011613 */
[----:B------:R-:W-:Y:S01]  /*0810*/  IMAD.SHL.U32 R18, R18, 0x10, RZ ;  /* 0x0000001012127824 */ /* 0x000fe200078e00ff */
[-C--:B--2---:R-:W-:Y:S01]  /*0820*/  SHF.R.U32.HI R13, RZ, R12.reuse, R13 ;  /* 0x0000000cff0d7219 */ /* 0x084fe2000001160d */
[----:B------:R-:W-:Y:S01]  /*0830*/  IMAD.SHL.U32 R14, R14, 0x100, RZ ;  /* 0x000001000e0e7824 */ /* 0x000fe200078e00ff */
[----:B----4-:R-:W-:Y:S02]  /*0840*/  SHF.R.U32.HI R15, RZ, R12, R15 ;  /* 0x0000000cff0f7219 */ /* 0x010fe4000001160f */
[----:B------:R-:W-:-:S03]  /*0850*/  LOP3.LUT R13, R13, 0xff0fff0f, R18, 0xe2, !PT ;  /* 0xff0fff0f0d0d7812 */ /* 0x000fc600078ee212 */
[----:B------:R-:W-:Y:S01]  /*0860*/  IMAD.SHL.U32 R15, R15, 0x1000, RZ ;  /* 0x000010000f0f7824 */ /* 0x000fe200078e00ff */
[----:B------:R-:W-:Y:S02]  /*0870*/  LOP3.LUT R18, R13, 0xf0fff0ff, R14, 0xe2, !PT ;  /* 0xf0fff0ff0d127812 */ /* 0x000fe400078ee20e */
[----:B------:R-:W-:Y:S02]  /*0880*/  PRMT R13, R2, 0x1032, RZ ;  /* 0x00001032020d7816 */ /* 0x000fe400000000ff */
[----:B------:R-:W-:Y:S02]  /*0890*/  PRMT R14, R5, 0x1032, RZ ;  /* 0x00001032050e7816 */ /* 0x000fe400000000ff */
[----:B------:R-:W-:Y:S02]  /*08a0*/  LOP3.LUT R18, R18, 0xfff0fff, R15, 0xe2, !PT ;  /* 0x0fff0fff12127812 */ /* 0x000fe400078ee20f */
[----:B------:R-:W-:Y:S02]  /*08b0*/  PRMT R15, R6, 0x1032, RZ ;  /* 0x00001032060f7816 */ /* 0x000fe400000000ff */
[----:B------:R-:W-:-:S02]  /*08c0*/  SEL R12, R13, R2, P0 ;  /* 0x000000020d0c7207 */ /* 0x000fc40000000000 */
[----:B------:R-:W-:Y:S02]  /*08d0*/  SEL R13, R14, R5, P1 ;  /* 0x000000050e0d7207 */ /* 0x000fe40000800000 */
[----:B------:R-:W-:Y:S02]  /*08e0*/  SEL R14, R15, R6, P2 ;  /* 0x000000060f0e7207 */ /* 0x000fe40001000000 */
[----:B------:R-:W-:Y:S01]  /*08f0*/  SEL R15, R20, R7, P3 ;  /* 0x00000007140f7207 */ /* 0x000fe20001800000 */
[----:B------:R-:W-:-:S04]  /*0900*/  IMAD.MOV.U32 R20, RZ, RZ, R4 ;  /* 0x000000ffff147224 */ /* 0x000fc800078e0004 */
[----:B------:R-:W-:Y:S05]  /*0910*/  RET.REL.NODEC R20 `(_Z29sp_mmad_16832_throughput_testILj1EEvP6__halfS1_S1_S1_Pjm) ;  /* 0xfffffff414b87950 */ /* 0x000fea0003c3ffff */
.L_x_53:
        /* <DEDUP_REMOVED lines=14> */
.L_x_61:


//--------------------- .nv.shared.reserved.0     --------------------------
	.section	.nv.shared.reserved.0,"aw",@nobits
	.weak		__nv_reservedSMEM_offset_0_alias
	.size		__nv_reservedSMEM_offset_0_alias, 0, 64
	.other		__nv_reservedSMEM_offset_0_alias,@"STO_CUDA_RESERVED_SHARED STV_DEFAULT"
__nv_reservedSMEM_offset_0_alias:
	.zero		0
	.zero		64


//--------------------- .nv.constant0._Z29sp_mmad_16832_throughput_testILj8EEvP6__halfS1_S1_S1_Pjm --------------------------
	.section	.nv.constant0._Z29sp_mmad_16832_throughput_testILj8EEvP6__halfS1_S1_S1_Pjm,"a",@progbits
	.sectionflags	@""
	.align	4
.nv.constant0._Z29sp_mmad_16832_throughput_testILj8EEvP6__halfS1_S1_S1_Pjm:
	.zero		944


//--------------------- .nv.constant0._Z29sp_mmad_16832_throughput_testILj7EEvP6__halfS1_S1_S1_Pjm --------------------------
	.section	.nv.constant0._Z29sp_mmad_16832_throughput_testILj7EEvP6__halfS1_S1_S1_Pjm,"a",@progbits
	.sectionflags	@""
	.align	4
.nv.constant0._Z29sp_mmad_16832_throughput_testILj7EEvP6__halfS1_S1_S1_Pjm:
	.zero		944


//--------------------- .nv.constant0._Z29sp_mmad_16832_throughput_testILj6EEvP6__halfS1_S1_S1_Pjm --------------------------
	.section	.nv.constant0._Z29sp_mmad_16832_throughput_testILj6EEvP6__halfS1_S1_S1_Pjm,"a",@progbits
	.sectionflags	@""
	.align	4
.nv.constant0._Z29sp_mmad_16832_throughput_testILj6EEvP6__halfS1_S1_S1_Pjm:
	.zero		944


//--------------------- .nv.constant0._Z29sp_mmad_16832_throughput_testILj5EEvP6__halfS1_S1_S1_Pjm --------------------------
	.section	.nv.constant0._Z29sp_mmad_16832_throughput_testILj5EEvP6__halfS1_S1_S1_Pjm,"a",@progbits
	.sectionflags	@""
	.align	4
.nv.constant0._Z29sp_mmad_16832_throughput_testILj5EEvP6__halfS1_S1_S1_Pjm:
	.zero		944


//--------------------- .nv.constant0._Z29sp_mmad_16832_throughput_testILj4EEvP6__halfS1_S1_S1_Pjm --------------------------
	.section	.nv.constant0._Z29sp_mmad_16832_throughput_testILj4EEvP6__halfS1_S1_S1_Pjm,"a",@progbits
	.sectionflags	@""
	.align	4
.nv.constant0._Z29sp_mmad_16832_throughput_testILj4EEvP6__halfS1_S1_S1_Pjm:
	.zero		944


//--------------------- .nv.constant0._Z29sp_mmad_16832_throughput_testILj3EEvP6__halfS1_S1_S1_Pjm --------------------------
	.section	.nv.constant0._Z29sp_mmad_16832_throughput_testILj3EEvP6__halfS1_S1_S1_Pjm,"a",@progbits
	.sectionflags	@""
	.align	4
.nv.constant0._Z29sp_mmad_16832_throughput_testILj3EEvP6__halfS1_S1_S1_Pjm:
	.zero		944


//--------------------- .nv.constant0._Z29sp_mmad_16832_throughput_testILj2EEvP6__halfS1_S1_S1_Pjm --------------------------
	.section	.nv.constant0._Z29sp_mmad_16832_throughput_testILj2EEvP6__halfS1_S1_S1_Pjm,"a",@progbits
	.sectionflags	@""
	.align	4
.nv.constant0._Z29sp_mmad_16832_throughput_testILj2EEvP6__halfS1_S1_S1_Pjm:
	.zero		944


//--------------------- .nv.constant0._Z29sp_mmad_16832_throughput_testILj1EEvP6__halfS1_S1_S1_Pjm --------------------------
	.section	.nv.constant0._Z29sp_mmad_16832_throughput_testILj1EEvP6__halfS1_S1_S1_Pjm,"a",@progbits
	.sectionflags	@""
	.align	4
.nv.constant0._Z29sp_mmad_16832_throughput_testILj1EEvP6__halfS1_S1_S1_Pjm:
	.zero		944


//--------------------- SYMBOLS --------------------------

	.type		.nv.reservedSmem.offset0,@object
	.size		.nv.reservedSmem.offset0,0x4
